	.target	sm_90a

	.elftype	@"ET_EXEC"


//--------------------- .note.nv.tkinfo           --------------------------
	.section	.note.nv.tkinfo,"",@"SHT_NOTE"
	.sectionflags	@"SHF_NOTE_NV_TKINFO"
	.tkinfo
        /*0018*/ 	.word	0x00000002
        /*0030*/ 	.string	""
        /*0030*/ 	.string	"ptxas"
        /*0030*/ 	.string	"Cuda compilation tools, release 13.0, V13.0.88"
        /*0030*/ 	.string	"Build cuda_13.0.r13.0/compiler.36424714_0"
        /*0030*/ 	.string	"-v  -suppress-debug-info  -lineinfo  -arch sm_90a "



//--------------------- .note.nv.cuinfo           --------------------------
	.section	.note.nv.cuinfo,"",@"SHT_NOTE"
	.sectionflags	@"SHF_NOTE_NV_CUINFO"
        /*0018*/ 	.short	0x0002
        /*001a*/ 	.short	0x005a
        /*001c*/ 	.short	0x0082
	.zero		2


//--------------------- .nv.info                  --------------------------
	.section	.nv.info,"",@"SHT_CUDA_INFO"
	.align	4


	//----- nvinfo : EIATTR_REGCOUNT
	.align		4
        /*0000*/ 	.byte	0x04, 0x2f
        /*0002*/ 	.short	(.L_1 - .L_0)
	.align		4
.L_0:
        /*0004*/ 	.word	index@(matmul_kernel)
        /*0008*/ 	.word	0x000000ff


	//----- nvinfo : EIATTR_FRAME_SIZE
	.align		4
.L_1:
        /*000c*/ 	.byte	0x04, 0x11
        /*000e*/ 	.short	(.L_3 - .L_2)
	.align		4
.L_2:
        /*0010*/ 	.word	index@(matmul_kernel)
        /*0014*/ 	.word	0x00002260


	//----- nvinfo : EIATTR_MIN_STACK_SIZE
	.align		4
.L_3:
        /*0018*/ 	.byte	0x04, 0x12
        /*001a*/ 	.short	(.L_5 - .L_4)
	.align		4
.L_4:
        /*001c*/ 	.word	index@(matmul_kernel)
        /*0020*/ 	.word	0x00002260
.L_5:


//--------------------- .nv.compat                --------------------------
	.section	.nv.compat,"",@"SHT_CUDA_COMPAT_INFO"
	.align	4
        /*0000*/ 	.byte	0x02, 0x09, 0x01, 0x00, 0x02, 0x02, 0x04, 0x00, 0x02, 0x05, 0x05, 0x00, 0x03, 0x07, 0x01, 0x01
        /*0010*/ 	.byte	0x02, 0x03, 0x00, 0x00, 0x02, 0x06, 0x01, 0x00, 0x04, 0x0b, 0x08, 0x00, 0x00, 0x00, 0x00, 0x00
        /*0020*/ 	.byte	0x00, 0x00, 0x00, 0x00


//--------------------- .nv.info.matmul_kernel    --------------------------
	.section	.nv.info.matmul_kernel,"",@"SHT_CUDA_INFO"
	.sectionflags	@""
	.align	4


	//----- nvinfo : EIATTR_CUDA_API_VERSION
	.align		4
        /*0000*/ 	.byte	0x04, 0x37
        /*0002*/ 	.short	(.L_7 - .L_6)
.L_6:
        /*0004*/ 	.word	0x00000082


	//----- nvinfo : EIATTR_KPARAM_INFO
	.align		4
.L_7:
        /*0008*/ 	.byte	0x04, 0x17
        /*000a*/ 	.short	(.L_9 - .L_8)
.L_8:
        /*000c*/ 	.word	0x00000000
        /*0010*/ 	.short	0x000d
        /*0012*/ 	.short	0x0048
        /*0014*/ 	.byte	0x00, 0xf4, 0x21, 0x00


	//----- nvinfo : EIATTR_KPARAM_INFO
	.align		4
.L_9:
        /*0018*/ 	.byte	0x04, 0x17
        /*001a*/ 	.short	(.L_11 - .L_10)
.L_10:
        /*001c*/ 	.word	0x00000000
        /*0020*/ 	.short	0x000c
        /*0022*/ 	.short	0x0040
        /*0024*/ 	.byte	0x00, 0xf4, 0x21, 0x00


	//----- nvinfo : EIATTR_KPARAM_INFO
	.align		4
.L_11:
        /*0028*/ 	.byte	0x04, 0x17
        /*002a*/ 	.short	(.L_13 - .L_12)
.L_12:
        /*002c*/ 	.word	0x00000000
        /*0030*/ 	.short	0x000b
        /*0032*/ 	.short	0x0038
        /*0034*/ 	.byte	0x00, 0xf0, 0x11, 0x00


	//----- nvinfo : EIATTR_KPARAM_INFO
	.align		4
.L_13:
        /*0038*/ 	.byte	0x04, 0x17
        /*003a*/ 	.short	(.L_15 - .L_14)
.L_14:
        /*003c*/ 	.word	0x00000000
        /*0040*/ 	.short	0x000a
        /*0042*/ 	.short	0x0034
        /*0044*/ 	.byte	0x00, 0xf0, 0x11, 0x00


	//----- nvinfo : EIATTR_KPARAM_INFO
	.align		4
.L_15:
        /*0048*/ 	.byte	0x04, 0x17
        /*004a*/ 	.short	(.L_17 - .L_16)
.L_16:
        /*004c*/ 	.word	0x00000000
        /*0050*/ 	.short	0x0009
        /*0052*/ 	.short	0x0030
        /*0054*/ 	.byte	0x00, 0xf0, 0x11, 0x00


	//----- nvinfo : EIATTR_KPARAM_INFO
	.align		4
.L_17:
        /*0058*/ 	.byte	0x04, 0x17
        /*005a*/ 	.short	(.L_19 - .L_18)
.L_18:
        /*005c*/ 	.word	0x00000000
        /*0060*/ 	.short	0x0008
        /*0062*/ 	.short	0x002c
        /*0064*/ 	.byte	0x00, 0xf0, 0x11, 0x00


	//----- nvinfo : EIATTR_KPARAM_INFO
	.align		4
.L_19:
        /*0068*/ 	.byte	0x04, 0x17
        /*006a*/ 	.short	(.L_21 - .L_20)
.L_20:
        /*006c*/ 	.word	0x00000000
        /*0070*/ 	.short	0x0007
        /*0072*/ 	.short	0x0028
        /*0074*/ 	.byte	0x00, 0xf0, 0x11, 0x00


	//----- nvinfo : EIATTR_KPARAM_INFO
	.align		4
.L_21:
        /*0078*/ 	.byte	0x04, 0x17
        /*007a*/ 	.short	(.L_23 - .L_22)
.L_22:
        /*007c*/ 	.word	0x00000000
        /*0080*/ 	.short	0x0006
        /*0082*/ 	.short	0x0024
        /*0084*/ 	.byte	0x00, 0xf0, 0x11, 0x00


	//----- nvinfo : EIATTR_KPARAM_INFO
	.align		4
.L_23:
        /*0088*/ 	.byte	0x04, 0x17
        /*008a*/ 	.short	(.L_25 - .L_24)
.L_24:
        /*008c*/ 	.word	0x00000000
        /*0090*/ 	.short	0x0005
        /*0092*/ 	.short	0x0020
        /*0094*/ 	.byte	0x00, 0xf0, 0x11, 0x00


	//----- nvinfo : EIATTR_KPARAM_INFO
	.align		4
.L_25:
        /*0098*/ 	.byte	0x04, 0x17
        /*009a*/ 	.short	(.L_27 - .L_26)
.L_26:
        /*009c*/ 	.word	0x00000000
        /*00a0*/ 	.short	0x0004
        /*00a2*/ 	.short	0x001c
        /*00a4*/ 	.byte	0x00, 0xf0, 0x11, 0x00


	//----- nvinfo : EIATTR_KPARAM_INFO
	.align		4
.L_27:
        /*00a8*/ 	.byte	0x04, 0x17
        /*00aa*/ 	.short	(.L_29 - .L_28)
.L_28:
        /*00ac*/ 	.word	0x00000000
        /*00b0*/ 	.short	0x0003
        /*00b2*/ 	.short	0x0018
        /*00b4*/ 	.byte	0x00, 0xf0, 0x11, 0x00


	//----- nvinfo : EIATTR_KPARAM_INFO
	.align		4
.L_29:
        /*00b8*/ 	.byte	0x04, 0x17
        /*00ba*/ 	.short	(.L_31 - .L_30)
.L_30:
        /*00bc*/ 	.word	0x00000000
        /*00c0*/ 	.short	0x0002
        /*00c2*/ 	.short	0x0010
        /*00c4*/ 	.byte	0x00, 0xf4, 0x21, 0x00


	//----- nvinfo : EIATTR_KPARAM_INFO
	.align		4
.L_31:
        /*00c8*/ 	.byte	0x04, 0x17
        /*00ca*/ 	.short	(.L_33 - .L_32)
.L_32:
        /*00cc*/ 	.word	0x00000000
        /*00d0*/ 	.short	0x0001
        /*00d2*/ 	.short	0x0008
        /*00d4*/ 	.byte	0x00, 0xf4, 0x21, 0x00


	//----- nvinfo : EIATTR_KPARAM_INFO
	.align		4
.L_33:
        /*00d8*/ 	.byte	0x04, 0x17
        /*00da*/ 	.short	(.L_35 - .L_34)
.L_34:
        /*00dc*/ 	.word	0x00000000
        /*00e0*/ 	.short	0x0000
        /*00e2*/ 	.short	0x0000
        /*00e4*/ 	.byte	0x00, 0xf4, 0x21, 0x00


	//----- nvinfo : EIATTR_SPARSE_MMA_MASK
	.align		4
.L_35:
        /*00e8*/ 	.byte	0x03, 0x50
        /*00ea*/ 	.short	0x0000


	//----- nvinfo : EIATTR_MAXREG_COUNT
	.align		4
        /*00ec*/ 	.byte	0x03, 0x1b
        /*00ee*/ 	.short	0x00ff


	//----- nvinfo : EIATTR_NUM_BARRIERS
	.align		4
        /*00f0*/ 	.byte	0x02, 0x4c
        /*00f2*/ 	.byte	0x01
	.zero		1


	//----- nvinfo : EIATTR_ANNOTATIONS
	.align		4
        /*00f4*/ 	.byte	0x04, 0x55
        /*00f6*/ 	.short	(.L_37 - .L_36)


	//   ....[0]....
.L_36:
        /*00f8*/ 	.word	0x00000001
        /*00fc*/ 	.byte	0x80, 0x00, 0x00, 0x00, 0x01, 0x00, 0x00, 0x00, 0x60, 0x09, 0x00, 0x00, 0x01, 0x00, 0x00, 0x00
        /* <DEDUP_REMOVED lines=3852> */
        /*f1cc*/ 	.byte	0x20, 0x35, 0x05, 0x00, 0x01, 0x00, 0x00, 0x00, 0x30, 0x35, 0x05, 0x00


	//----- nvinfo : EIATTR_MERCURY_ISA_VERSION
	.align		4
.L_37:
        /*f1d8*/ 	.byte	0x03, 0x5f
        /*f1da*/ 	.short	0x0101


	//----- nvinfo : EIATTR_EXIT_INSTR_OFFSETS
	.align		4
        /*f1dc*/ 	.byte	0x04, 0x1c
        /*f1de*/ 	.short	(.L_39 - .L_38)


	//   ....[0]....
.L_38:
        /*f1e0*/ 	.word	0x00058e00


	//   ....[1]....
        /*f1e4*/ 	.word	0x00058e20


	//----- nvinfo : EIATTR_REQNTID
	.align		4
.L_39:
        /*f1e8*/ 	.byte	0x04, 0x10
        /*f1ea*/ 	.short	(.L_41 - .L_40)
.L_40:
        /*f1ec*/ 	.word	0x00000080
        /*f1f0*/ 	.word	0x00000001
        /*f1f4*/ 	.word	0x00000001


	//----- nvinfo : EIATTR_CBANK_PARAM_SIZE
	.align		4
.L_41:
        /*f1f8*/ 	.byte	0x03, 0x19
        /*f1fa*/ 	.short	0x0050


	//----- nvinfo : EIATTR_PARAM_CBANK
	.align		4
        /*f1fc*/ 	.byte	0x04, 0x0a
        /*f1fe*/ 	.short	(.L_43 - .L_42)
	.align		4
.L_42:
        /*f200*/ 	.word	index@(.nv.constant0.matmul_kernel)
        /*f204*/ 	.short	0x0210
        /*f206*/ 	.short	0x0050


	//----- nvinfo : EIATTR_SW_WAR
	.align		4
.L_43:
        /*f208*/ 	.byte	0x04, 0x36
        /*f20a*/ 	.short	(.L_45 - .L_44)
.L_44:
        /*f20c*/ 	.word	0x00000008
.L_45:


//--------------------- .nv.callgraph             --------------------------
	.section	.nv.callgraph,"",@"SHT_CUDA_CALLGRAPH"
	.align	4
	.sectionentsize	8
	.align		4
        /*0000*/ 	.word	0x00000000
	.align		4
        /*0004*/ 	.word	0xffffffff
	.align		4
        /*0008*/ 	.word	0x00000000
	.align		4
        /*000c*/ 	.word	0xfffffffe
	.align		4
        /*0010*/ 	.word	0x00000000
	.align		4
        /*0014*/ 	.word	0xfffffffd
	.align		4
        /*0018*/ 	.word	0x00000000
	.align		4
        /*001c*/ 	.word	0xfffffffc


//--------------------- .text.matmul_kernel       --------------------------
	.section	.text.matmul_kernel,"ax",@progbits
	.align	128
        .global         matmul_kernel
        .type           matmul_kernel,@function
        .size           matmul_kernel,(.L_x_3 - matmul_kernel)
        .other          matmul_kernel,@"STO_CUDA_ENTRY STV_DEFAULT"
matmul_kernel:
.text.matmul_kernel:
[----:B------:R-:W1:Y:S08]  /*0000*/  LDC R1, c[0x0][0x28] ;  /* 0x00000a00ff017b82 */ /* 0x000e700000000800 */
[----:B------:R-:W2:Y:S01]  /*0010*/  LDC.64 R2, c[0x0][0x228] ;  /* 0x00008a00ff027b82 */ /* 0x000ea20000000a00 */
[----:B-1----:R-:W-:Y:S01]  /*0020*/  VIADD R1, R1, 0xffffdda0 ;  /* 0xffffdda001017836 */ /* 0x002fe20000000000 */
[----:B------:R-:W1:Y:S01]  /*0030*/  S2R R5, SR_CTAID.X ;  /* 0x0000000000057919 */ /* 0x000e620000002500 */
[----:B------:R-:W-:Y:S01]  /*0040*/  ULDC UR4, c[0x0][0x234] ;  /* 0x00008d0000047ab9 */ /* 0x000fe20000000800 */
[----:B------:R-:W-:Y:S01]  /*0050*/  ULDC.64 UR6, c[0x0][0x210] ;  /* 0x0000840000067ab9 */ /* 0x000fe20000000a00 */
[----:B------:R-:W3:Y:S01]  /*0060*/  S2R R19, SR_TID.X ;  /* 0x0000000000137919 */ /* 0x000ee20000002100 */
[----:B--2---:R-:W-:Y:S01]  /*0070*/  IMAD.MOV.U32 R13, RZ, RZ, R3 ;  /* 0x000000ffff0d7224 */ /* 0x004fe200078e0003 */
[----:B------:R2:W-:Y:S01]  /*0080*/  STL.64 [R1+0x1448], R2 ;  /* 0x0014480201007387 */ /* 0x0005e20000100a00 */
[----:B------:R-:W-:-:S02]  /*0090*/  IMAD.MOV.U32 R18, RZ, RZ, R2 ;  /* 0x000000ffff127224 */ /* 0x000fc400078e0002 */
[----:B------:R-:W-:Y:S01]  /*00a0*/  VIADD R0, R13, 0xff ;  /* 0x000000ff0d007836 */ /* 0x000fe20000000000 */
[----:B-1----:R-:W-:-:S04]  /*00b0*/  IABS R8, R5 ;  /* 0x0000000500087213 */ /* 0x002fc80000000000 */
[----:B--2---:R-:W-:Y:S02]  /*00c0*/  SHF.R.S32.HI R3, RZ, 0x1f, R0 ;  /* 0x0000001fff037819 */ /* 0x004fe40000011400 */
[----:B---3--:R-:W-:Y:S02]  /*00d0*/  LOP3.LUT R14, R19, 0x7f, RZ, 0xc0, !PT ;  /* 0x0000007f130e7812 */ /* 0x008fe400078ec0ff */
[----:B------:R-:W-:Y:S02]  /*00e0*/  LEA.HI R3, R3, R0, RZ, 0x8 ;  /* 0x0000000003037211 */ /* 0x000fe400078f40ff */
[----:B------:R-:W-:Y:S02]  /*00f0*/  LOP3.LUT R188, R19, 0x60, RZ, 0xc0, !PT ;  /* 0x0000006013bc7812 */ /* 0x000fe400078ec0ff */
[----:B------:R-:W-:-:S04]  /*0100*/  SHF.R.S32.HI R4, RZ, 0x8, R3 ;  /* 0x00000008ff047819 */ /* 0x000fc80000011403 */
[-C--:B------:R-:W-:Y:S02]  /*0110*/  IABS R7, R4.reuse ;  /* 0x0000000400077213 */ /* 0x080fe40000000000 */
[----:B------:R-:W-:Y:S02]  /*0120*/  IABS R10, R4 ;  /* 0x00000004000a7213 */ /* 0x000fe40000000000 */
[----:B------:R-:W1:Y:S08]  /*0130*/  I2F.RP R0, R7 ;  /* 0x0000000700007306 */ /* 0x000e700000209400 */
[----:B-1----:R-:W1:Y:S02]  /*0140*/  MUFU.RCP R0, R0 ;  /* 0x0000000000007308 */ /* 0x002e640000001000 */
[----:B-1----:R-:W-:Y:S01]  /*0150*/  IADD3 R2, R0, 0xffffffe, RZ ;  /* 0x0ffffffe00027810 */ /* 0x002fe20007ffe0ff */
[----:B------:R-:W-:Y:S01]  /*0160*/  IMAD.MOV R0, RZ, RZ, -R10 ;  /* 0x000000ffff007224 */ /* 0x000fe200078e0a0a */
[----:B------:R-:W-:-:S04]  /*0170*/  IABS R10, R18 ;  /* 0x00000012000a7213 */ /* 0x000fc80000000000 */
[----:B------:R1:W2:Y:S02]  /*0180*/  F2I.FTZ.U32.TRUNC.NTZ R3, R2 ;  /* 0x0000000200037305 */ /* 0x0002a4000021f000 */
[----:B-1----:R-:W-:Y:S02]  /*0190*/  IMAD.MOV.U32 R2, RZ, RZ, RZ ;  /* 0x000000ffff027224 */ /* 0x002fe400078e00ff */
[----:B--2---:R-:W-:-:S04]  /*01a0*/  IMAD.MOV R6, RZ, RZ, -R3 ;  /* 0x000000ffff067224 */ /* 0x004fc800078e0a03 */
[----:B------:R-:W-:Y:S02]  /*01b0*/  IMAD R9, R6, R7, RZ ;  /* 0x0000000706097224 */ /* 0x000fe400078e02ff */
[----:B------:R-:W-:Y:S02]  /*01c0*/  IMAD.MOV.U32 R6, RZ, RZ, R8 ;  /* 0x000000ffff067224 */ /* 0x000fe400078e0008 */
[----:B------:R-:W-:-:S06]  /*01d0*/  IMAD.HI.U32 R3, R3, R9, R2 ;  /* 0x0000000903037227 */ /* 0x000fcc00078e0002 */
[----:B------:R-:W-:-:S04]  /*01e0*/  IMAD.HI.U32 R3, R3, R6, RZ ;  /* 0x0000000603037227 */ /* 0x000fc800078e00ff */
[----:B------:R-:W-:-:S05]  /*01f0*/  IMAD R0, R3, R0, R6 ;  /* 0x0000000003007224 */ /* 0x000fca00078e0206 */
[----:B------:R-:W-:-:S13]  /*0200*/  ISETP.GT.U32.AND P1, PT, R7, R0, PT ;  /* 0x000000000700720c */ /* 0x000fda0003f24070 */
[-C--:B------:R-:W-:Y:S01]  /*0210*/  @!P1 IADD3 R0, R0, -R7.reuse, RZ ;  /* 0x8000000700009210 */ /* 0x080fe20007ffe0ff */
[----:B------:R-:W-:Y:S01]  /*0220*/  @!P1 VIADD R3, R3, 0x1 ;  /* 0x0000000103039836 */ /* 0x000fe20000000000 */
[----:B------:R-:W-:Y:S02]  /*0230*/  ISETP.NE.AND P1, PT, R4, RZ, PT ;  /* 0x000000ff0400720c */ /* 0x000fe40003f25270 */
[----:B------:R-:W-:Y:S02]  /*0240*/  ISETP.GE.U32.AND P0, PT, R0, R7, PT ;  /* 0x000000070000720c */ /* 0x000fe40003f06070 */
[----:B------:R-:W-:-:S04]  /*0250*/  LOP3.LUT R0, R5, R4, RZ, 0x3c, !PT ;  /* 0x0000000405007212 */ /* 0x000fc800078e3cff */
[----:B------:R-:W-:Y:S01]  /*0260*/  ISETP.GE.AND P2, PT, R0, RZ, PT ;  /* 0x000000ff0000720c */ /* 0x000fe20003f46270 */
[----:B------:R-:W-:-:S06]  /*0270*/  VIADD R0, R18, 0xff ;  /* 0x000000ff12007836 */ /* 0x000fcc0000000000 */
[----:B------:R-:W-:-:S04]  /*0280*/  @P0 VIADD R3, R3, 0x1 ;  /* 0x0000000103030836 */ /* 0x000fc80000000000 */
[----:B------:R-:W-:Y:S01]  /*0290*/  IMAD.MOV.U32 R9, RZ, RZ, R3 ;  /* 0x000000ffff097224 */ /* 0x000fe200078e0003 */
[----:B------:R-:W-:-:S04]  /*02a0*/  SHF.R.S32.HI R3, RZ, 0x1f, R0 ;  /* 0x0000001fff037819 */ /* 0x000fc80000011400 */
[----:B------:R-:W-:Y:S02]  /*02b0*/  @!P2 IADD3 R9, -R9, RZ, RZ ;  /* 0x000000ff0909a210 */ /* 0x000fe40007ffe1ff */
[----:B------:R-:W-:Y:S02]  /*02c0*/  LEA.HI R3, R3, R0, RZ, 0x8 ;  /* 0x0000000003037211 */ /* 0x000fe400078f40ff */
[----:B------:R-:W-:-:S04]  /*02d0*/  @!P1 LOP3.LUT R9, RZ, R4, RZ, 0x33, !PT ;  /* 0x00000004ff099212 */ /* 0x000fc800078e33ff */
[----:B------:R-:W-:Y:S01]  /*02e0*/  LEA.HI.SX32 R3, R3, -R9, 0x18 ;  /* 0x8000000903037211 */ /* 0x000fe200078fc2ff */
[----:B------:R-:W-:-:S03]  /*02f0*/  IMAD.MOV R6, RZ, RZ, -R9 ;  /* 0x000000ffff067224 */ /* 0x000fc600078e0a09 */
[----:B------:R-:W-:Y:S01]  /*0300*/  VIMNMX R11, R3, 0x1, PT ;  /* 0x00000001030b7848 */ /* 0x000fe20003fe0100 */
[----:B------:R-:W-:-:S03]  /*0310*/  IMAD R12, R4, R6, R5 ;  /* 0x00000006040c7224 */ /* 0x000fc600078e0205 */
[----:B------:R-:W-:Y:S02]  /*0320*/  IABS R7, R11 ;  /* 0x0000000b00077213 */ /* 0x000fe40000000000 */
[----:B------:R-:W-:Y:S02]  /*0330*/  IABS R6, R12 ;  /* 0x0000000c00067213 */ /* 0x000fe40000000000 */
[----:B------:R-:W1:Y:S08]  /*0340*/  I2F.RP R0, R7 ;  /* 0x0000000700007306 */ /* 0x000e700000209400 */
[----:B-1----:R-:W1:Y:S02]  /*0350*/  MUFU.RCP R0, R0 ;  /* 0x0000000000007308 */ /* 0x002e640000001000 */
[----:B-1----:R-:W-:-:S06]  /*0360*/  VIADD R2, R0, 0xffffffe ;  /* 0x0ffffffe00027836 */ /* 0x002fcc0000000000 */
[----:B------:R1:W2:Y:S02]  /*0370*/  F2I.FTZ.U32.TRUNC.NTZ R3, R2 ;  /* 0x0000000200037305 */ /* 0x0002a4000021f000 */
[----:B-1----:R-:W-:Y:S02]  /*0380*/  IMAD.MOV.U32 R2, RZ, RZ, RZ ;  /* 0x000000ffff027224 */ /* 0x002fe400078e00ff */
[----:B--2---:R-:W-:-:S04]  /*0390*/  IMAD.MOV R8, RZ, RZ, -R3 ;  /* 0x000000ffff087224 */ /* 0x004fc800078e0a03 */
[----:B------:R-:W-:Y:S01]  /*03a0*/  IMAD.MOV.U32 R4, RZ, RZ, R8 ;  /* 0x000000ffff047224 */ /* 0x000fe200078e0008 */
[----:B------:R-:W-:-:S03]  /*03b0*/  IABS R8, R11 ;  /* 0x0000000b00087213 */ /* 0x000fc60000000000 */
[----:B------:R-:W-:Y:S01]  /*03c0*/  IMAD R5, R4, R7, RZ ;  /* 0x0000000704057224 */ /* 0x000fe200078e02ff */
[----:B------:R-:W-:Y:S01]  /*03d0*/  MOV R4, R6 ;  /* 0x0000000600047202 */ /* 0x000fe20000000f00 */
[----:B------:R-:W-:Y:S01]  /*03e0*/  IMAD.MOV R0, RZ, RZ, -R8 ;  /* 0x000000ffff007224 */ /* 0x000fe200078e0a08 */
[----:B------:R-:W-:Y:S01]  /*03f0*/  IABS R8, R13 ;  /* 0x0000000d00087213 */ /* 0x000fe20000000000 */
[----:B------:R-:W-:Y:S02]  /*0400*/  IMAD.HI.U32 R3, R3, R5, R2 ;  /* 0x0000000503037227 */ /* 0x000fe400078e0002 */
[----:B------:R-:W1:Y:S04]  /*0410*/  I2F.RP R2, R10 ;  /* 0x0000000a00027306 */ /* 0x000e680000209400 */
[----:B------:R-:W-:-:S04]  /*0420*/  IMAD.HI.U32 R3, R3, R4, RZ ;  /* 0x0000000403037227 */ /* 0x000fc800078e00ff */
[----:B------:R-:W-:Y:S01]  /*0430*/  IMAD R0, R3, R0, R4 ;  /* 0x0000000003007224 */ /* 0x000fe200078e0204 */
[----:B------:R-:W2:Y:S04]  /*0440*/  I2F.RP R6, R8 ;  /* 0x0000000800067306 */ /* 0x000ea80000209400 */
[----:B------:R-:W-:-:S04]  /*0450*/  ISETP.GT.U32.AND P1, PT, R7, R0, PT ;  /* 0x000000000700720c */ /* 0x000fc80003f24070 */
[----:B-1----:R-:W-:Y:S08]  /*0460*/  MUFU.RCP R2, R2 ;  /* 0x0000000200027308 */ /* 0x002ff00000001000 */
[----:B--2---:R-:W1:Y:S01]  /*0470*/  MUFU.RCP R6, R6 ;  /* 0x0000000600067308 */ /* 0x004e620000001000 */
[----:B------:R-:W-:Y:S02]  /*0480*/  @!P1 IMAD.IADD R0, R0, 0x1, -R7 ;  /* 0x0000000100009824 */ /* 0x000fe400078e0a07 */
[----:B------:R-:W-:Y:S01]  /*0490*/  @!P1 VIADD R3, R3, 0x1 ;  /* 0x0000000103039836 */ /* 0x000fe20000000000 */
[----:B------:R-:W-:-:S02]  /*04a0*/  ISETP.NE.AND P1, PT, R11, RZ, PT ;  /* 0x000000ff0b00720c */ /* 0x000fc40003f25270 */
[----:B------:R-:W-:Y:S02]  /*04b0*/  ISETP.GE.U32.AND P0, PT, R0, R7, PT ;  /* 0x000000070000720c */ /* 0x000fe40003f06070 */
[----:B------:R-:W-:-:S04]  /*04c0*/  LOP3.LUT R0, R12, R11, RZ, 0x3c, !PT ;  /* 0x0000000b0c007212 */ /* 0x000fc800078e3cff */
[----:B------:R-:W-:Y:S01]  /*04d0*/  ISETP.GE.AND P2, PT, R0, RZ, PT ;  /* 0x000000ff0000720c */ /* 0x000fe20003f46270 */
[----:B-1----:R-:W-:-:S06]  /*04e0*/  VIADD R4, R6, 0xffffffe ;  /* 0x0ffffffe06047836 */ /* 0x002fcc0000000000 */
[----:B------:R-:W-:Y:S01]  /*04f0*/  @P0 IADD3 R3, R3, 0x1, RZ ;  /* 0x0000000103030810 */ /* 0x000fe20007ffe0ff */
[----:B------:R1:W2:Y:S04]  /*0500*/  F2I.FTZ.U32.TRUNC.NTZ R5, R4 ;  /* 0x0000000400057305 */ /* 0x0002a8000021f000 */
[----:B------:R-:W-:Y:S02]  /*0510*/  IMAD.MOV.U32 R13, RZ, RZ, R3 ;  /* 0x000000ffff0d7224 */ /* 0x000fe400078e0003 */
[----:B------:R-:W-:Y:S02]  /*0520*/  VIADD R3, R2, 0xffffffe ;  /* 0x0ffffffe02037836 */ /* 0x000fe40000000000 */
[----:B------:R-:W-:Y:S01]  /*0530*/  @!P2 IMAD.MOV R13, RZ, RZ, -R13 ;  /* 0x000000ffff0da224 */ /* 0x000fe200078e0a0d */
[----:B------:R-:W-:-:S02]  /*0540*/  @!P1 LOP3.LUT R13, RZ, R11, RZ, 0x33, !PT ;  /* 0x0000000bff0d9212 */ /* 0x000fc400078e33ff */
[----:B-1----:R-:W-:Y:S01]  /*0550*/  MOV R4, RZ ;  /* 0x000000ff00047202 */ /* 0x002fe20000000f00 */
[----:B------:R-:W1:Y:S01]  /*0560*/  F2I.FTZ.U32.TRUNC.NTZ R3, R3 ;  /* 0x0000000300037305 */ /* 0x000e62000021f000 */
[----:B------:R-:W-:Y:S02]  /*0570*/  IADD3 R0, -R13, RZ, RZ ;  /* 0x000000ff0d007210 */ /* 0x000fe40007ffe1ff */
[----:B--2---:R-:W-:-:S03]  /*0580*/  IADD3 R15, RZ, -R5, RZ ;  /* 0x80000005ff0f7210 */ /* 0x004fc60007ffe0ff */
[----:B------:R-:W-:Y:S02]  /*0590*/  IMAD R0, R11, R0, R12 ;  /* 0x000000000b007224 */ /* 0x000fe400078e020c */
[----:B------:R-:W-:Y:S02]  /*05a0*/  IMAD R15, R15, R8, RZ ;  /* 0x000000080f0f7224 */ /* 0x000fe400078e02ff */
[----:B------:R-:W-:Y:S02]  /*05b0*/  IMAD.IADD R0, R9, 0x1, R0 ;  /* 0x0000000109007824 */ /* 0x000fe400078e0200 */
[----:B-1----:R-:W-:Y:S02]  /*05c0*/  IMAD.MOV R2, RZ, RZ, -R3 ;  /* 0x000000ffff027224 */ /* 0x002fe400078e0a03 */
[----:B------:R-:W-:Y:S02]  /*05d0*/  IMAD R6, R0, 0x100, R14 ;  /* 0x0000010000067824 */ /* 0x000fe400078e020e */
[----:B------:R-:W-:-:S02]  /*05e0*/  IMAD.MOV.U32 R9, RZ, RZ, R2 ;  /* 0x000000ffff097224 */ /* 0x000fc400078e0002 */
[----:B------:R-:W-:Y:S01]  /*05f0*/  IMAD.MOV.U32 R2, RZ, RZ, RZ ;  /* 0x000000ffff027224 */ /* 0x000fe200078e00ff */
[----:B------:R-:W-:Y:S01]  /*0600*/  IABS R11, R6 ;  /* 0x00000006000b7213 */ /* 0x000fe20000000000 */
[----:B------:R-:W-:Y:S01]  /*0610*/  IMAD R9, R9, R10, RZ ;  /* 0x0000000a09097224 */ /* 0x000fe200078e02ff */
[C---:B------:R-:W-:Y:S01]  /*0620*/  ISETP.GE.AND P6, PT, R6.reuse, RZ, PT ;  /* 0x000000ff0600720c */ /* 0x040fe20003fc6270 */
[----:B------:R-:W-:Y:S02]  /*0630*/  VIADD R7, R6, 0x80 ;  /* 0x0000008006077836 */ /* 0x000fe40000000000 */
[----:B------:R-:W-:-:S04]  /*0640*/  IMAD.HI.U32 R2, R3, R9, R2 ;  /* 0x0000000903027227 */ /* 0x000fc800078e0002 */
[----:B------:R-:W-:Y:S01]  /*0650*/  IMAD.SHL.U32 R0, R13, 0x100, RZ ;  /* 0x000001000d007824 */ /* 0x000fe200078e00ff */
[----:B------:R-:W-:Y:S01]  /*0660*/  IABS R13, R7 ;  /* 0x00000007000d7213 */ /* 0x000fe20000000000 */
[----:B------:R-:W-:-:S03]  /*0670*/  IMAD.HI.U32 R3, R2, R11, RZ ;  /* 0x0000000b02037227 */ /* 0x000fc600078e00ff */
[----:B------:R-:W-:Y:S01]  /*0680*/  IADD3 R14, R0, 0x2, RZ ;  /* 0x00000002000e7810 */ /* 0x000fe20007ffe0ff */
[----:B------:R-:W-:Y:S01]  /*0690*/  IMAD.HI.U32 R9, R2, R13, RZ ;  /* 0x0000000d02097227 */ /* 0x000fe200078e00ff */
[----:B------:R-:W-:Y:S02]  /*06a0*/  IADD3 R22, R0, 0xe, RZ ;  /* 0x0000000e00167810 */ /* 0x000fe40007ffe0ff */
[----:B------:R-:W-:Y:S01]  /*06b0*/  ISETP.GE.AND P5, PT, R14, RZ, PT ;  /* 0x000000ff0e00720c */ /* 0x000fe20003fa6270 */
[----:B------:R-:W-:Y:S02]  /*06c0*/  IMAD.MOV R9, RZ, RZ, -R9 ;  /* 0x000000ffff097224 */ /* 0x000fe400078e0a09 */
[----:B------:R-:W-:Y:S01]  /*06d0*/  IMAD.HI.U32 R2, R5, R15, R4 ;  /* 0x0000000f05027227 */ /* 0x000fe200078e0004 */
[----:B------:R-:W-:Y:S02]  /*06e0*/  IABS R15, R14 ;  /* 0x0000000e000f7213 */ /* 0x000fe40000000000 */
[----:B------:R-:W-:Y:S01]  /*06f0*/  IADD3 R14, R0, 0x4, RZ ;  /* 0x00000004000e7810 */ /* 0x000fe20007ffe0ff */
[----:B------:R-:W-:-:S02]  /*0700*/  IMAD R5, R10, R9, R13 ;  /* 0x000000090a057224 */ /* 0x000fc400078e020d */
[----:B------:R-:W-:Y:S02]  /*0710*/  VIADD R16, R0, 0xff ;  /* 0x000000ff00107836 */ /* 0x000fe40000000000 */
[----:B------:R-:W-:Y:S01]  /*0720*/  IMAD.MOV R3, RZ, RZ, -R3 ;  /* 0x000000ffff037224 */ /* 0x000fe200078e0a03 */
[----:B------:R-:W-:Y:S01]  /*0730*/  ISETP.GT.U32.AND P1, PT, R10, R5, PT ;  /* 0x000000050a00720c */ /* 0x000fe20003f24070 */
[----:B------:R-:W-:Y:S01]  /*0740*/  VIADD R12, R0, 0x1 ;  /* 0x00000001000c7836 */ /* 0x000fe20000000000 */
[----:B------:R-:W-:Y:S01]  /*0750*/  IABS R17, R16 ;  /* 0x0000001000117213 */ /* 0x000fe20000000000 */
[----:B------:R-:W-:Y:S02]  /*0760*/  IMAD R3, R10, R3, R11 ;  /* 0x000000030a037224 */ /* 0x000fe400078e020b */
[----:B------:R-:W-:Y:S01]  /*0770*/  IMAD.HI.U32 R9, R2, R15, RZ ;  /* 0x0000000f02097227 */ /* 0x000fe200078e00ff */
[----:B------:R-:W-:Y:S02]  /*0780*/  IABS R13, R12 ;  /* 0x0000000c000d7213 */ /* 0x000fe40000000000 */
[----:B------:R-:W-:Y:S01]  /*0790*/  ISETP.GT.U32.AND P0, PT, R10, R3, PT ;  /* 0x000000030a00720c */ /* 0x000fe20003f04070 */
[----:B------:R-:W-:-:S04]  /*07a0*/  IMAD.HI.U32 R4, R2, R17, RZ ;  /* 0x0000001102047227 */ /* 0x000fc800078e00ff */
[----:B------:R-:W-:Y:S01]  /*07b0*/  @!P1 IMAD.IADD R5, R5, 0x1, -R10 ;  /* 0x0000000105059824 */ /* 0x000fe200078e0a0a */
[----:B------:R-:W-:Y:S01]  /*07c0*/  ISETP.GE.AND P1, PT, R12, RZ, PT ;  /* 0x000000ff0c00720c */ /* 0x000fe20003f26270 */
[----:B------:R-:W-:Y:S02]  /*07d0*/  IMAD.MOV R4, RZ, RZ, -R4 ;  /* 0x000000ffff047224 */ /* 0x000fe400078e0a04 */
[----:B------:R-:W-:Y:S01]  /*07e0*/  VIADD R12, R0, 0x3 ;  /* 0x00000003000c7836 */ /* 0x000fe20000000000 */
[----:B------:R-:W-:Y:S01]  /*07f0*/  ISETP.GT.U32.AND P4, PT, R10, R5, PT ;  /* 0x000000050a00720c */ /* 0x000fe20003f84070 */
[C---:B------:R-:W-:Y:S02]  /*0800*/  IMAD R17, R8.reuse, R4, R17 ;  /* 0x0000000408117224 */ /* 0x040fe400078e0211 */
[----:B------:R-:W-:Y:S02]  /*0810*/  IMAD.SHL.U32 R4, R19, 0x4, RZ ;  /* 0x0000000413047824 */ /* 0x000fe400078e00ff */
[----:B------:R-:W-:Y:S01]  /*0820*/  @!P0 IMAD.IADD R3, R3, 0x1, -R10 ;  /* 0x0000000103038824 */ /* 0x000fe200078e0a0a */
[----:B------:R-:W-:Y:S01]  /*0830*/  ISETP.GT.U32.AND P2, PT, R8, R17, PT ;  /* 0x000000110800720c */ /* 0x000fe20003f44070 */
[----:B------:R-:W-:Y:S01]  /*0840*/  VIADD R20, R0, 0xd ;  /* 0x0000000d00147836 */ /* 0x000fe20000000000 */
[----:B------:R-:W-:Y:S01]  /*0850*/  LOP3.LUT R11, R4, 0x7c, RZ, 0xc0, !PT ;  /* 0x0000007c040b7812 */ /* 0x000fe200078ec0ff */
[----:B------:R-:W-:Y:S01]  /*0860*/  IMAD.HI.U32 R4, R2, R13, RZ ;  /* 0x0000000d02047227 */ /* 0x000fe200078e00ff */
[----:B------:R-:W-:-:S02]  /*0870*/  ISETP.GT.U32.AND P3, PT, R10, R3, PT ;  /* 0x000000030a00720c */ /* 0x000fc40003f64070 */
[----:B------:R-:W-:Y:S01]  /*0880*/  ISETP.GE.AND P0, PT, R16, RZ, PT ;  /* 0x000000ff1000720c */ /* 0x000fe20003f06270 */
[----:B------:R-:W-:Y:S01]  /*0890*/  @!P4 IMAD.IADD R5, R5, 0x1, -R10 ;  /* 0x000000010505c824 */ /* 0x000fe200078e0a0a */
[----:B------:R-:W-:Y:S01]  /*08a0*/  IADD3 R4, -R4, RZ, RZ ;  /* 0x000000ff04047210 */ /* 0x000fe20007ffe1ff */
[----:B------:R-:W-:Y:S01]  /*08b0*/  IMAD R188, R188, 0x400, R11 ;  /* 0x00000400bcbc7824 */ /* 0x000fe200078e020b */
[----:B------:R-:W-:Y:S01]  /*08c0*/  ISETP.GE.AND P4, PT, R7, RZ, PT ;  /* 0x000000ff0700720c */ /* 0x000fe20003f86270 */
[----:B------:R-:W-:Y:S02]  /*08d0*/  IMAD.MOV R11, RZ, RZ, -R9 ;  /* 0x000000ffff0b7224 */ /* 0x000fe400078e0a09 */
[C---:B------:R-:W-:Y:S01]  /*08e0*/  IMAD R9, R8.reuse, R4, R13 ;  /* 0x0000000408097224 */ /* 0x040fe200078e020d */
[----:B------:R-:W-:Y:S01]  /*08f0*/  IABS R13, R12 ;  /* 0x0000000c000d7213 */ /* 0x000fe20000000000 */
[----:B------:R-:W-:Y:S01]  /*0900*/  @!P2 IMAD.IADD R17, R17, 0x1, -R8 ;  /* 0x000000011111a824 */ /* 0x000fe200078e0a08 */
[----:B------:R-:W-:Y:S01]  /*0910*/  LOP3.LUT R4, RZ, R18, RZ, 0x33, !PT ;  /* 0x00000012ff047212 */ /* 0x000fe200078e33ff */
[----:B------:R-:W-:Y:S01]  /*0920*/  @!P3 IMAD.IADD R3, R3, 0x1, -R10 ;  /* 0x000000010303b824 */ /* 0x000fe200078e0a0a */
[----:B------:R-:W-:Y:S01]  /*0930*/  ISETP.GT.U32.AND P2, PT, R8, R9, PT ;  /* 0x000000090800720c */ /* 0x000fe20003f44070 */
[----:B------:R-:W-:Y:S01]  /*0940*/  IMAD.HI.U32 R10, R2, R13, RZ ;  /* 0x0000000d020a7227 */ /* 0x000fe200078e00ff */
[----:B------:R-:W-:Y:S01]  /*0950*/  ISETP.NE.AND P3, PT, R18, RZ, PT ;  /* 0x000000ff1200720c */ /* 0x000fe20003f65270 */
[----:B------:R-:W-:Y:S02]  /*0960*/  STL [R1+0x1808], R188 ;  /* 0x001808bc01007387 */ /* 0x000fe40000100800 */
[----:B------:R-:W-:Y:S01]  /*0970*/  @!P6 IMAD.MOV R3, RZ, RZ, -R3 ;  /* 0x000000ffff03e224 */ /* 0x000fe200078e0a03 */
[----:B------:R-:W-:Y:S01]  /*0980*/  @!P4 IADD3 R5, -R5, RZ, RZ ;  /* 0x000000ff0505c210 */ /* 0x000fe20007ffe1ff */
[----:B------:R-:W-:Y:S01]  /*0990*/  IMAD R11, R8, R11, R15 ;  /* 0x0000000b080b7224 */ /* 0x000fe200078e020f */
[----:B------:R1:W-:Y:S01]  /*09a0*/  STL [R1+0x180c], R6 ;  /* 0x00180c0601007387 */ /* 0x0003e20000100800 */
[----:B------:R-:W-:Y:S01]  /*09b0*/  IMAD.MOV R10, RZ, RZ, -R10 ;  /* 0x000000ffff0a7224 */ /* 0x000fe200078e0a0a */
[----:B------:R-:W-:Y:S01]  /*09c0*/  SEL R5, R4, R5, !P3 ;  /* 0x0000000504057207 */ /* 0x000fe20005800000 */
[----:B------:R-:W-:Y:S01]  /*09d0*/  VIADD R16, R0, 0x5 ;  /* 0x0000000500107836 */ /* 0x000fe20000000000 */
[C---:B------:R-:W-:Y:S01]  /*09e0*/  ISETP.GT.U32.AND P6, PT, R8.reuse, R17, PT ;  /* 0x000000110800720c */ /* 0x040fe20003fc4070 */
[----:B------:R-:W-:Y:S01]  /*09f0*/  IMAD R13, R8, R10, R13 ;  /* 0x0000000a080d7224 */ /* 0x000fe200078e020d */
[----:B------:R-:W-:Y:S01]  /*0a00*/  IABS R15, R14 ;  /* 0x0000000e000f7213 */ /* 0x000fe20000000000 */
[----:B------:R-:W-:Y:S01]  /*0a10*/  @!P2 IMAD.IADD R9, R9, 0x1, -R8 ;  /* 0x000000010909a824 */ /* 0x000fe200078e0a08 */
[----:B------:R-:W-:Y:S01]  /*0a20*/  IABS R19, R16 ;  /* 0x0000001000137213 */ /* 0x000fe20000000000 */
[----:B------:R-:W-:Y:S01]  /*0a30*/  VIADD R18, R0, 0x6 ;  /* 0x0000000600127836 */ /* 0x000fe20000000000 */
[----:B-1----:R-:W-:Y:S01]  /*0a40*/  SEL R6, R4, R3, !P3 ;  /* 0x0000000304067207 */ /* 0x002fe20005800000 */
[----:B------:R-:W-:Y:S01]  /*0a50*/  IMAD.HI.U32 R3, R2, R15, RZ ;  /* 0x0000000f02037227 */ /* 0x000fe200078e00ff */
[C---:B------:R-:W-:Y:S01]  /*0a60*/  ISETP.GT.U32.AND P3, PT, R8.reuse, R11, PT ;  /* 0x0000000b0800720c */ /* 0x040fe20003f64070 */
[----:B------:R-:W-:Y:S01]  /*0a70*/  STL [R1+0x1810], R7 ;  /* 0x0018100701007387 */ /* 0x000fe20000100800 */
[----:B------:R-:W-:Y:S01]  /*0a80*/  ISETP.GT.U32.AND P4, PT, R8, R13, PT ;  /* 0x0000000d0800720c */ /* 0x000fe20003f84070 */
[----:B------:R-:W-:Y:S01]  /*0a90*/  IMAD.HI.U32 R4, R2, R19, RZ ;  /* 0x0000001302047227 */ /* 0x000fe200078e00ff */
[----:B------:R-:W-:Y:S01]  /*0aa0*/  ISETP.GT.U32.AND P2, PT, R8, R9, PT ;  /* 0x000000090800720c */ /* 0x000fe20003f44070 */
[----:B------:R1:W-:Y:S01]  /*0ab0*/  STL [R1+0x64], R5 ;  /* 0x0000640501007387 */ /* 0x0003e20000100800 */
[----:B------:R-:W-:Y:S01]  /*0ac0*/  @!P6 IADD3 R17, R17, -R8, RZ ;  /* 0x800000081111e210 */ /* 0x000fe20007ffe0ff */
[----:B------:R-:W-:Y:S01]  /*0ad0*/  IMAD.MOV R3, RZ, RZ, -R3 ;  /* 0x000000ffff037224 */ /* 0x000fe200078e0a03 */
[----:B------:R-:W-:Y:S01]  /*0ae0*/  ISETP.GE.AND P6, PT, R12, RZ, PT ;  /* 0x000000ff0c00720c */ /* 0x000fe20003fc6270 */
[----:B------:R-:W-:Y:S01]  /*0af0*/  IMAD.MOV R4, RZ, RZ, -R4 ;  /* 0x000000ffff047224 */ /* 0x000fe200078e0a04 */
[----:B------:R-:W-:Y:S01]  /*0b00*/  @!P0 IADD3 R17, -R17, RZ, RZ ;  /* 0x000000ff11118210 */ /* 0x000fe20007ffe1ff */
[----:B------:R-:W-:-:S02]  /*0b10*/  VIADD R12, R0, 0x7 ;  /* 0x00000007000c7836 */ /* 0x000fc40000000000 */
[--C-:B------:R-:W-:Y:S02]  /*0b20*/  @!P3 IMAD.IADD R11, R11, 0x1, -R8.reuse ;  /* 0x000000010b0bb824 */ /* 0x100fe400078e0a08 */
[--C-:B------:R-:W-:Y:S01]  /*0b30*/  @!P4 IMAD.IADD R13, R13, 0x1, -R8.reuse ;  /* 0x000000010d0dc824 */ /* 0x100fe200078e0a08 */
[----:B------:R2:W-:Y:S01]  /*0b40*/  STL [R1+0x183c], R17 ;  /* 0x00183c1101007387 */ /* 0x0005e20000100800 */
[C---:B------:R-:W-:Y:S01]  /*0b50*/  IMAD R3, R8.reuse, R3, R15 ;  /* 0x0000000308037224 */ /* 0x040fe200078e020f */
[C---:B------:R-:W-:Y:S01]  /*0b60*/  ISETP.GT.U32.AND P3, PT, R8.reuse, R11, PT ;  /* 0x0000000b0800720c */ /* 0x040fe20003f64070 */
[C---:B-1----:R-:W-:Y:S01]  /*0b70*/  IMAD R5, R8.reuse, R4, R19 ;  /* 0x0000000408057224 */ /* 0x042fe200078e0213 */
[----:B------:R-:W-:Y:S01]  /*0b80*/  IABS R15, R18 ;  /* 0x00000012000f7213 */ /* 0x000fe20000000000 */
[----:B------:R-:W-:Y:S01]  /*0b90*/  @!P2 IMAD.IADD R9, R9, 0x1, -R8 ;  /* 0x000000010909a824 */ /* 0x000fe200078e0a08 */
[----:B------:R-:W-:Y:S01]  /*0ba0*/  ISETP.GT.U32.AND P4, PT, R8, R13, PT ;  /* 0x0000000d0800720c */ /* 0x000fe20003f84070 */
[----:B------:R-:W-:Y:S01]  /*0bb0*/  VIADD R24, R0, 0x11 ;  /* 0x0000001100187836 */ /* 0x000fe20000000000 */
[----:B------:R-:W-:Y:S01]  /*0bc0*/  IABS R19, R12 ;  /* 0x0000000c00137213 */ /* 0x000fe20000000000 */
[----:B------:R-:W-:Y:S01]  /*0bd0*/  IMAD.HI.U32 R4, R2, R15, RZ ;  /* 0x0000000f02047227 */ /* 0x000fe200078e00ff */
[----:B------:R-:W-:-:S02]  /*0be0*/  ISETP.GT.U32.AND P2, PT, R8, R5, PT ;  /* 0x000000050800720c */ /* 0x000fc40003f44070 */
[----:B------:R-:W-:Y:S01]  /*0bf0*/  ISETP.GT.U32.AND P0, PT, R8, R3, PT ;  /* 0x000000030800720c */ /* 0x000fe20003f04070 */
[----:B------:R-:W-:Y:S02]  /*0c00*/  IMAD.MOV.U32 R7, RZ, RZ, R9 ;  /* 0x000000ffff077224 */ /* 0x000fe400078e0009 */
[----:B------:R-:W-:-:S04]  /*0c10*/  IMAD.HI.U32 R9, R2, R19, RZ ;  /* 0x0000001302097227 */ /* 0x000fc800078e00ff */
[----:B------:R-:W-:Y:S01]  /*0c20*/  @!P3 IMAD.IADD R11, R11, 0x1, -R8 ;  /* 0x000000010b0bb824 */ /* 0x000fe200078e0a08 */
[----:B------:R-:W-:Y:S01]  /*0c30*/  IADD3 R10, -R9, RZ, RZ ;  /* 0x000000ff090a7210 */ /* 0x000fe20007ffe1ff */
[----:B------:R-:W-:Y:S01]  /*0c40*/  IMAD.MOV R4, RZ, RZ, -R4 ;  /* 0x000000ffff047224 */ /* 0x000fe200078e0a04 */
[----:B------:R-:W-:Y:S01]  /*0c50*/  ISETP.GE.AND P3, PT, R16, RZ, PT ;  /* 0x000000ff1000720c */ /* 0x000fe20003f66270 */
[----:B------:R-:W-:Y:S01]  /*0c60*/  @!P1 IMAD.MOV R7, RZ, RZ, -R7 ;  /* 0x000000ffff079224 */ /* 0x000fe200078e0a07 */
[----:B------:R-:W-:Y:S01]  /*0c70*/  ISETP.GE.AND P1, PT, R14, RZ, PT ;  /* 0x000000ff0e00720c */ /* 0x000fe20003f26270 */
[--C-:B------:R-:W-:Y:S01]  /*0c80*/  @!P4 IMAD.IADD R13, R13, 0x1, -R8.reuse ;  /* 0x000000010d0dc824 */ /* 0x100fe200078e0a08 */
[----:B------:R-:W-:Y:S01]  /*0c90*/  IADD3 R14, R0, 0x9, RZ ;  /* 0x00000009000e7810 */ /* 0x000fe20007ffe0ff */
[----:B------:R-:W-:Y:S01]  /*0ca0*/  IMAD R9, R8, R4, R15 ;  /* 0x0000000408097224 */ /* 0x000fe200078e020f */
[----:B------:R1:W-:Y:S01]  /*0cb0*/  STL [R1+0x38], R7 ;  /* 0x0000380701007387 */ /* 0x0003e20000100800 */
[----:B--2---:R-:W-:Y:S01]  /*0cc0*/  IMAD.MOV.U32 R17, RZ, RZ, R11 ;  /* 0x000000ffff117224 */ /* 0x004fe200078e000b */
[----:B------:R-:W-:Y:S01]  /*0cd0*/  ISETP.GE.AND P4, PT, R18, RZ, PT ;  /* 0x000000ff1200720c */ /* 0x000fe20003f86270 */
[----:B------:R-:W-:Y:S01]  /*0ce0*/  IMAD R15, R8, R10, R19 ;  /* 0x0000000a080f7224 */ /* 0x000fe200078e0213 */
[----:B------:R-:W-:Y:S01]  /*0cf0*/  IADD3 R18, R0, 0xc, RZ ;  /* 0x0000000c00127810 */ /* 0x000fe20007ffe0ff */
[----:B------:R-:W-:Y:S01]  /*0d00*/  @!P5 IMAD.MOV R17, RZ, RZ, -R17 ;  /* 0x000000ffff11d224 */ /* 0x000fe200078e0a11 */
[C---:B------:R-:W-:Y:S01]  /*0d10*/  ISETP.GT.U32.AND P5, PT, R8.reuse, R9, PT ;  /* 0x000000090800720c */ /* 0x040fe20003fa4070 */
[--C-:B------:R-:W-:Y:S01]  /*0d20*/  @!P2 IMAD.IADD R5, R5, 0x1, -R8.reuse ;  /* 0x000000010505a824 */ /* 0x100fe200078e0a08 */
[----:B------:R-:W-:Y:S01]  /*0d30*/  IABS R23, R18 ;  /* 0x0000001200177213 */ /* 0x000fe20000000000 */
[--C-:B------:R-:W-:Y:S01]  /*0d40*/  @!P0 IMAD.IADD R3, R3, 0x1, -R8.reuse ;  /* 0x0000000103038824 */ /* 0x100fe200078e0a08 */
[----:B------:R-:W-:Y:S01]  /*0d50*/  STL [R1+0x34], R17 ;  /* 0x0000341101007387 */ /* 0x000fe20000100800 */
[----:B-1----:R-:W-:Y:S01]  /*0d60*/  IMAD.MOV.U32 R7, RZ, RZ, R13 ;  /* 0x000000ffff077224 */ /* 0x002fe200078e000d */
[----:B------:R-:W-:Y:S01]  /*0d70*/  ISETP.GT.U32.AND P2, PT, R8, R5, PT ;  /* 0x000000050800720c */ /* 0x000fe20003f44070 */
[----:B------:R-:W-:Y:S01]  /*0d80*/  VIADD R10, R0, 0x8 ;  /* 0x00000008000a7836 */ /* 0x000fe20000000000 */
[C---:B------:R-:W-:Y:S01]  /*0d90*/  ISETP.GT.U32.AND P0, PT, R8.reuse, R3, PT ;  /* 0x000000030800720c */ /* 0x040fe20003f04070 */
[----:B------:R-:W-:Y:S01]  /*0da0*/  @!P6 IMAD.MOV R7, RZ, RZ, -R7 ;  /* 0x000000ffff07e224 */ /* 0x000fe200078e0a07 */
[----:B------:R-:W-:Y:S01]  /*0db0*/  ISETP.GT.U32.AND P6, PT, R8, R15, PT ;  /* 0x0000000f0800720c */ /* 0x000fe20003fc4070 */
[----:B------:R-:W-:Y:S01]  /*0dc0*/  VIADD R16, R0, 0xa ;  /* 0x0000000a00107836 */ /* 0x000fe20000000000 */
[----:B------:R-:W-:Y:S01]  /*0dd0*/  IABS R11, R10 ;  /* 0x0000000a000b7213 */ /* 0x000fe20000000000 */
[----:B------:R-:W-:Y:S01]  /*0de0*/  @!P5 IMAD.IADD R9, R9, 0x1, -R8 ;  /* 0x000000010909d824 */ /* 0x000fe200078e0a08 */
[----:B------:R-:W-:Y:S01]  /*0df0*/  IABS R13, R14 ;  /* 0x0000000e000d7213 */ /* 0x000fe20000000000 */
[----:B------:R1:W-:Y:S01]  /*0e00*/  STL [R1+0x30], R7 ;  /* 0x0000300701007387 */ /* 0x0003e20000100800 */
[----:B------:R-:W-:Y:S01]  /*0e10*/  IABS R19, R16 ;  /* 0x0000001000137213 */ /* 0x000fe20000000000 */
[----:B------:R-:W-:Y:S01]  /*0e20*/  IMAD.HI.U32 R4, R2, R11, RZ ;  /* 0x0000000b02047227 */ /* 0x000fe200078e00ff */
[----:B------:R-:W-:-:S03]  /*0e30*/  ISETP.GT.U32.AND P5, PT, R8, R9, PT ;  /* 0x000000090800720c */ /* 0x000fc60003fa4070 */
[--C-:B------:R-:W-:Y:S01]  /*0e40*/  @!P2 IMAD.IADD R5, R5, 0x1, -R8.reuse ;  /* 0x000000010505a824 */ /* 0x100fe200078e0a08 */
[----:B------:R-:W-:Y:S01]  /*0e50*/  @!P0 IADD3 R3, R3, -R8, RZ ;  /* 0x8000000803038210 */ /* 0x000fe20007ffe0ff */
[----:B------:R-:W-:Y:S01]  /*0e60*/  @!P6 IMAD.IADD R15, R15, 0x1, -R8 ;  /* 0x000000010f0fe824 */ /* 0x000fe200078e0a08 */
[----:B------:R-:W-:Y:S01]  /*0e70*/  ISETP.GE.AND P2, PT, R10, RZ, PT ;  /* 0x000000ff0a00720c */ /* 0x000fe20003f46270 */
[----:B------:R-:W-:Y:S01]  /*0e80*/  IMAD.HI.U32 R10, R2, R13, RZ ;  /* 0x0000000d020a7227 */ /* 0x000fe200078e00ff */
[----:B-1----:R-:W-:Y:S02]  /*0e90*/  MOV R7, R3 ;  /* 0x0000000300077202 */ /* 0x002fe40000000f00 */
[----:B------:R-:W-:Y:S01]  /*0ea0*/  ISETP.GT.U32.AND P6, PT, R8, R15, PT ;  /* 0x0000000f0800720c */ /* 0x000fe20003fc4070 */
[----:B------:R-:W-:Y:S01]  /*0eb0*/  IMAD.MOV R4, RZ, RZ, -R4 ;  /* 0x000000ffff047224 */ /* 0x000fe200078e0a04 */
[----:B------:R-:W-:Y:S01]  /*0ec0*/  @!P3 IADD3 R5, -R5, RZ, RZ ;  /* 0x000000ff0505b210 */ /* 0x000fe20007ffe1ff */
[----:B------:R-:W-:Y:S01]  /*0ed0*/  IMAD.MOV R10, RZ, RZ, -R10 ;  /* 0x000000ffff0a7224 */ /* 0x000fe200078e0a0a */
[----:B------:R-:W-:Y:S01]  /*0ee0*/  ISETP.GE.AND P0, PT, R12, RZ, PT ;  /* 0x000000ff0c00720c */ /* 0x000fe20003f06270 */
[C---:B------:R-:W-:Y:S01]  /*0ef0*/  IMAD R3, R8.reuse, R4, R11 ;  /* 0x0000000408037224 */ /* 0x040fe200078e020b */
[----:B------:R-:W-:Y:S01]  /*0f00*/  IABS R12, R20 ;  /* 0x00000014000c7213 */ /* 0x000fe20000000000 */
[----:B------:R-:W-:Y:S01]  /*0f10*/  IMAD R11, R8, R10, R13 ;  /* 0x0000000a080b7224 */ /* 0x000fe200078e020d */
[----:B------:R-:W-:Y:S01]  /*0f20*/  ISETP.GE.AND P3, PT, R16, RZ, PT ;  /* 0x000000ff1000720c */ /* 0x000fe20003f66270 */
[--C-:B------:R-:W-:Y:S01]  /*0f30*/  @!P5 IMAD.IADD R9, R9, 0x1, -R8.reuse ;  /* 0x000000010909d824 */ /* 0x100fe200078e0a08 */
[----:B------:R-:W-:Y:S01]  /*0f40*/  ISETP.GT.U32.AND P5, PT, R8, R3, PT ;  /* 0x000000030800720c */ /* 0x000fe20003fa4070 */
[----:B------:R-:W-:Y:S01]  /*0f50*/  @!P1 IMAD.MOV R7, RZ, RZ, -R7 ;  /* 0x000000ffff079224 */ /* 0x000fe200078e0a07 */
[----:B------:R-:W-:Y:S01]  /*0f60*/  ISETP.GE.AND P1, PT, R14, RZ, PT ;  /* 0x000000ff0e00720c */ /* 0x000fe20003f26270 */
[----:B------:R-:W-:Y:S01]  /*0f70*/  @!P6 IMAD.IADD R15, R15, 0x1, -R8 ;  /* 0x000000010f0fe824 */ /* 0x000fe200078e0a08 */
[----:B------:R-:W-:Y:S01]  /*0f80*/  ISETP.GT.U32.AND P6, PT, R8, R11, PT ;  /* 0x0000000b0800720c */ /* 0x000fe20003fc4070 */
[----:B------:R-:W-:Y:S01]  /*0f90*/  VIADD R14, R0, 0xb ;  /* 0x0000000b000e7836 */ /* 0x000fe20000000000 */
[----:B------:R-:W-:Y:S01]  /*0fa0*/  STL [R1+0x2c], R7 ;  /* 0x00002c0701007387 */ /* 0x000fe20000100800 */
[----:B------:R-:W-:-:S03]  /*0fb0*/  IMAD.HI.U32 R4, R2, R19, RZ ;  /* 0x0000001302047227 */ /* 0x000fc600078e00ff */
[----:B------:R-:W-:Y:S01]  /*0fc0*/  IABS R21, R14 ;  /* 0x0000000e00157213 */ /* 0x000fe20000000000 */
[----:B------:R-:W-:Y:S01]  /*0fd0*/  IMAD.MOV R4, RZ, RZ, -R4 ;  /* 0x000000ffff047224 */ /* 0x000fe200078e0a04 */
[----:B------:R1:W-:Y:S01]  /*0fe0*/  STL [R1+0x28], R5 ;  /* 0x0000280501007387 */ /* 0x0003e20000100800 */
[----:B------:R-:W-:Y:S02]  /*0ff0*/  @!P5 IMAD.IADD R3, R3, 0x1, -R8 ;  /* 0x000000010303d824 */ /* 0x000fe400078e0a08 */
[----:B------:R-:W-:Y:S02]  /*1000*/  IMAD R13, R8, R4, R19 ;  /* 0x00000004080d7224 */ /* 0x000fe400078e0213 */
[----:B------:R-:W-:-:S03]  /*1010*/  IMAD.HI.U32 R4, R2, R21, RZ ;  /* 0x0000001502047227 */ /* 0x000fc600078e00ff */
[C---:B------:R-:W-:Y:S01]  /*1020*/  ISETP.GT.U32.AND P5, PT, R8.reuse, R13, PT ;  /* 0x0000000d0800720c */ /* 0x040fe20003fa4070 */
[----:B------:R-:W-:Y:S01]  /*1030*/  @!P6 IMAD.IADD R11, R11, 0x1, -R8 ;  /* 0x000000010b0be824 */ /* 0x000fe200078e0a08 */
[----:B------:R-:W-:Y:S01]  /*1040*/  ISETP.GT.U32.AND P6, PT, R8, R3, PT ;  /* 0x000000030800720c */ /* 0x000fe20003fc4070 */
[----:B------:R-:W-:Y:S02]  /*1050*/  IMAD.MOV R4, RZ, RZ, -R4 ;  /* 0x000000ffff047224 */ /* 0x000fe400078e0a04 */
[----:B------:R-:W-:-:S04]  /*1060*/  IMAD.HI.U32 R10, R2, R23, RZ ;  /* 0x00000017020a7227 */ /* 0x000fc800078e00ff */
[C---:B-1----:R-:W-:Y:S01]  /*1070*/  IMAD R5, R8.reuse, R4, R21 ;  /* 0x0000000408057224 */ /* 0x042fe200078e0215 */
[----:B------:R-:W-:Y:S01]  /*1080*/  IABS R4, R22 ;  /* 0x0000001600047213 */ /* 0x000fe20000000000 */
[----:B------:R-:W-:Y:S02]  /*1090*/  IMAD.MOV R10, RZ, RZ, -R10 ;  /* 0x000000ffff0a7224 */ /* 0x000fe400078e0a0a */
[----:B------:R-:W-:Y:S02]  /*10a0*/  IMAD.MOV.U32 R21, RZ, RZ, R12 ;  /* 0x000000ffff157224 */ /* 0x000fe400078e000c */
[----:B------:R-:W-:Y:S02]  /*10b0*/  IMAD R19, R8, R10, R23 ;  /* 0x0000000a08137224 */ /* 0x000fe400078e0217 */
[----:B------:R-:W-:Y:S02]  /*10c0*/  IMAD.MOV.U32 R7, RZ, RZ, R9 ;  /* 0x000000ffff077224 */ /* 0x000fe400078e0009 */
[----:B------:R-:W-:-:S02]  /*10d0*/  IMAD.MOV.U32 R23, RZ, RZ, R4 ;  /* 0x000000ffff177224 */ /* 0x000fc400078e0004 */
[----:B------:R-:W-:Y:S01]  /*10e0*/  IMAD.HI.U32 R4, R2, R21, RZ ;  /* 0x0000001502047227 */ /* 0x000fe200078e00ff */
[----:B------:R-:W-:Y:S02]  /*10f0*/  @!P4 IADD3 R7, -R7, RZ, RZ ;  /* 0x000000ff0707c210 */ /* 0x000fe40007ffe1ff */
[C---:B------:R-:W-:Y:S01]  /*1100*/  ISETP.GT.U32.AND P4, PT, R8.reuse, R11, PT ;  /* 0x0000000b0800720c */ /* 0x040fe20003f84070 */
[----:B------:R-:W-:Y:S01]  /*1110*/  @!P6 IMAD.IADD R3, R3, 0x1, -R8 ;  /* 0x000000010303e824 */ /* 0x000fe200078e0a08 */
[----:B------:R-:W-:Y:S01]  /*1120*/  ISETP.GT.U32.AND P6, PT, R8, R5, PT ;  /* 0x000000050800720c */ /* 0x000fe20003fc4070 */
[----:B------:R1:W-:Y:S01]  /*1130*/  STL [R1+0x24], R7 ;  /* 0x0000240701007387 */ /* 0x0003e20000100800 */
[----:B------:R-:W-:Y:S01]  /*1140*/  IADD3 R4, -R4, RZ, RZ ;  /* 0x000000ff04047210 */ /* 0x000fe20007ffe1ff */
[----:B------:R-:W-:Y:S02]  /*1150*/  IMAD.MOV.U32 R10, RZ, RZ, R15 ;  /* 0x000000ffff0a7224 */ /* 0x000fe400078e000f */
[----:B------:R-:W-:-:S04]  /*1160*/  IMAD.HI.U32 R9, R2, R23, RZ ;  /* 0x0000001702097227 */ /* 0x000fc800078e00ff */
[----:B------:R-:W-:Y:S01]  /*1170*/  @!P0 IMAD.MOV R10, RZ, RZ, -R10 ;  /* 0x000000ffff0a8224 */ /* 0x000fe200078e0a0a */
[----:B------:R-:W-:Y:S01]  /*1180*/  ISETP.GE.AND P0, PT, R14, RZ, PT ;  /* 0x000000ff0e00720c */ /* 0x000fe20003f06270 */
[----:B-1----:R-:W-:Y:S02]  /*1190*/  IMAD.MOV.U32 R7, RZ, RZ, R3 ;  /* 0x000000ffff077224 */ /* 0x002fe400078e0003 */
[C---:B------:R-:W-:Y:S01]  /*11a0*/  IMAD R3, R8.reuse, R4, R21 ;  /* 0x0000000408037224 */ /* 0x040fe200078e0215 */
[----:B------:R-:W-:Y:S01]  /*11b0*/  @!P6 IADD3 R5, R5, -R8, RZ ;  /* 0x800000080505e210 */ /* 0x000fe20007ffe0ff */
[----:B------:R-:W-:Y:S01]  /*11c0*/  @!P2 IMAD.MOV R7, RZ, RZ, -R7 ;  /* 0x000000ffff07a224 */ /* 0x000fe200078e0a07 */
[----:B------:R-:W-:Y:S01]  /*11d0*/  STL [R1+0x20], R10 ;  /* 0x0000200a01007387 */ /* 0x000fe20000100800 */
[--C-:B------:R-:W-:Y:S01]  /*11e0*/  @!P4 IMAD.IADD R11, R11, 0x1, -R8.reuse ;  /* 0x000000010b0bc824 */ /* 0x100fe200078e0a08 */
[----:B------:R-:W-:Y:S01]  /*11f0*/  ISETP.GT.U32.AND P6, PT, R8, R3, PT ;  /* 0x000000030800720c */ /* 0x000fe20003fc4070 */
[----:B------:R-:W-:Y:S01]  /*1200*/  VIADD R14, R0, 0xf ;  /* 0x0000000f000e7836 */ /* 0x000fe20000000000 */
[----:B------:R1:W-:Y:S01]  /*1210*/  STL [R1+0x1c], R7 ;  /* 0x00001c0701007387 */ /* 0x0003e20000100800 */
[----:B------:R-:W-:Y:S01]  /*1220*/  ISETP.GT.U32.AND P2, PT, R8, R19, PT ;  /* 0x000000130800720c */ /* 0x000fe20003f44070 */
[----:B------:R-:W-:Y:S01]  /*1230*/  IMAD.MOV R9, RZ, RZ, -R9 ;  /* 0x000000ffff097224 */ /* 0x000fe200078e0a09 */
[----:B------:R-:W-:Y:S01]  /*1240*/  ISETP.GE.AND P4, PT, R18, RZ, PT ;  /* 0x000000ff1200720c */ /* 0x000fe20003f86270 */
[----:B------:R-:W-:Y:S01]  /*1250*/  @!P5 IMAD.IADD R13, R13, 0x1, -R8 ;  /* 0x000000010d0dd824 */ /* 0x000fe200078e0a08 */
[----:B------:R-:W-:Y:S01]  /*1260*/  IABS R21, R24 ;  /* 0x0000001800157213 */ /* 0x000fe20000000000 */
[----:B------:R-:W-:-:S02]  /*1270*/  IMAD R9, R8, R9, R23 ;  /* 0x0000000908097224 */ /* 0x000fc400078e0217 */
[----:B------:R-:W-:Y:S01]  /*1280*/  VIADD R16, R0, 0x10 ;  /* 0x0000001000107836 */ /* 0x000fe20000000000 */
[C---:B------:R-:W-:Y:S01]  /*1290*/  ISETP.GT.U32.AND P5, PT, R8.reuse, R13, PT ;  /* 0x0000000d0800720c */ /* 0x040fe20003fa4070 */
[----:B-1----:R-:W-:Y:S01]  /*12a0*/  IMAD.MOV.U32 R7, RZ, RZ, R11 ;  /* 0x000000ffff077224 */ /* 0x002fe200078e000b */
[----:B------:R-:W-:Y:S01]  /*12b0*/  IABS R11, R14 ;  /* 0x0000000e000b7213 */ /* 0x000fe20000000000 */
[----:B------:R-:W-:Y:S01]  /*12c0*/  @!P6 IMAD.IADD R3, R3, 0x1, -R8 ;  /* 0x000000010303e824 */ /* 0x000fe200078e0a08 */
[----:B------:R-:W-:Y:S01]  /*12d0*/  IABS R15, R16 ;  /* 0x00000010000f7213 */ /* 0x000fe20000000000 */
[----:B------:R-:W-:Y:S01]  /*12e0*/  @!P1 IMAD.MOV R7, RZ, RZ, -R7 ;  /* 0x000000ffff079224 */ /* 0x000fe200078e0a07 */
[----:B------:R-:W-:Y:S01]  /*12f0*/  ISETP.GT.U32.AND P1, PT, R8, R5, PT ;  /* 0x000000050800720c */ /* 0x000fe20003f24070 */
[----:B------:R-:W-:Y:S01]  /*1300*/  IMAD.HI.U32 R4, R2, R11, RZ ;  /* 0x0000000b02047227 */ /* 0x000fe200078e00ff */
[----:B------:R-:W-:Y:S02]  /*1310*/  ISETP.GT.U32.AND P6, PT, R8, R3, PT ;  /* 0x000000030800720c */ /* 0x000fe40003fc4070 */
[----:B------:R-:W-:Y:S01]  /*1320*/  @!P2 IADD3 R19, R19, -R8, RZ ;  /* 0x800000081313a210 */ /* 0x000fe20007ffe0ff */
[----:B------:R-:W-:Y:S01]  /*1330*/  IMAD.MOV R4, RZ, RZ, -R4 ;  /* 0x000000ffff047224 */ /* 0x000fe200078e0a04 */
[----:B------:R1:W-:Y:S01]  /*1340*/  STL [R1+0x18], R7 ;  /* 0x0000180701007387 */ /* 0x0003e20000100800 */
[----:B------:R-:W-:Y:S01]  /*1350*/  VIADD R25, R0, 0x12 ;  /* 0x0000001200197836 */ /* 0x000fe20000000000 */
[C---:B------:R-:W-:Y:S01]  /*1360*/  ISETP.GT.U32.AND P2, PT, R8.reuse, R19, PT ;  /* 0x000000130800720c */ /* 0x040fe20003f44070 */
[----:B------:R-:W-:-:S02]  /*1370*/  IMAD R18, R8, R4, R11 ;  /* 0x0000000408127224 */ /* 0x000fc400078e020b */
[--C-:B------:R-:W-:Y:S01]  /*1380*/  @!P5 IMAD.IADD R13, R13, 0x1, -R8.reuse ;  /* 0x000000010d0dd824 */ /* 0x100fe200078e0a08 */
[----:B------:R-:W-:Y:S01]  /*1390*/  IABS R23, R25 ;  /* 0x0000001900177213 */ /* 0x000fe20000000000 */
[----:B------:R-:W-:Y:S01]  /*13a0*/  IMAD.HI.U32 R10, R2, R21, RZ ;  /* 0x00000015020a7227 */ /* 0x000fe200078e00ff */
[----:B------:R-:W-:Y:S02]  /*13b0*/  @!P1 IADD3 R5, R5, -R8, RZ ;  /* 0x8000000805059210 */ /* 0x000fe40007ffe0ff */
[C---:B------:R-:W-:Y:S01]  /*13c0*/  ISETP.GT.U32.AND P1, PT, R8.reuse, R9, PT ;  /* 0x000000090800720c */ /* 0x040fe20003f24070 */
[----:B------:R-:W-:Y:S01]  /*13d0*/  @!P6 IMAD.IADD R3, R3, 0x1, -R8 ;  /* 0x000000010303e824 */ /* 0x000fe200078e0a08 */
[----:B------:R-:W-:Y:S01]  /*13e0*/  ISETP.GT.U32.AND P6, PT, R8, R18, PT ;  /* 0x000000120800720c */ /* 0x000fe20003fc4070 */
[----:B------:R-:W-:Y:S01]  /*13f0*/  IMAD.HI.U32 R4, R2, R15, RZ ;  /* 0x0000000f02047227 */ /* 0x000fe200078e00ff */
[----:B-1----:R-:W-:Y:S02]  /*1400*/  MOV R7, R5 ;  /* 0x0000000500077202 */ /* 0x002fe40000000f00 */
[----:B------:R-:W-:Y:S01]  /*1410*/  ISETP.GE.AND P5, PT, R20, RZ, PT ;  /* 0x000000ff1400720c */ /* 0x000fe20003fa6270 */
[----:B------:R-:W-:-:S02]  /*1420*/  @!P3 IMAD.MOV R13, RZ, RZ, -R13 ;  /* 0x000000ffff0db224 */ /* 0x000fc400078e0a0d */
[----:B------:R-:W-:-:S03]  /*1430*/  IMAD.HI.U32 R11, R2, R23, RZ ;  /* 0x00000017020b7227 */ /* 0x000fc600078e00ff */
[----:B------:R-:W-:Y:S01]  /*1440*/  STL [R1+0x14], R13 ;  /* 0x0000140d01007387 */ /* 0x000fe20000100800 */
[--C-:B------:R-:W-:Y:S01]  /*1450*/  @!P1 IMAD.IADD R9, R9, 0x1, -R8.reuse ;  /* 0x0000000109099824 */ /* 0x100fe200078e0a08 */
[----:B------:R-:W-:Y:S01]  /*1460*/  IADD3 R12, -R11, RZ, RZ ;  /* 0x000000ff0b0c7210 */ /* 0x000fe20007ffe1ff */
[----:B------:R-:W-:Y:S01]  /*1470*/  @!P0 IMAD.MOV R7, RZ, RZ, -R7 ;  /* 0x000000ffff078224 */ /* 0x000fe200078e0a07 */
[----:B------:R-:W-:Y:S01]  /*1480*/  ISETP.GE.AND P1, PT, R14, RZ, PT ;  /* 0x000000ff0e00720c */ /* 0x000fe20003f26270 */
[----:B------:R-:W-:Y:S01]  /*1490*/  @!P2 IMAD.IADD R19, R19, 0x1, -R8 ;  /* 0x000000011313a824 */ /* 0x000fe200078e0a08 */
[----:B------:R-:W-:Y:S01]  /*14a0*/  ISETP.GE.AND P2, PT, R22, RZ, PT ;  /* 0x000000ff1600720c */ /* 0x000fe20003f46270 */
[----:B------:R-:W-:Y:S01]  /*14b0*/  IMAD.MOV R10, RZ, RZ, -R10 ;  /* 0x000000ffff0a7224 */ /* 0x000fe200078e0a0a */
[----:B------:R1:W-:Y:S01]  /*14c0*/  STL [R1+0x10], R7 ;  /* 0x0000100701007387 */ /* 0x0003e20000100800 */
[----:B------:R-:W-:Y:S01]  /*14d0*/  @!P6 IMAD.IADD R18, R18, 0x1, -R8 ;  /* 0x000000011212e824 */ /* 0x000fe200078e0a08 */
[----:B------:R-:W-:Y:S01]  /*14e0*/  ISETP.GT.U32.AND P6, PT, R8, R9, PT ;  /* 0x000000090800720c */ /* 0x000fe20003fc4070 */
[----:B------:R-:W-:-:S02]  /*14f0*/  IMAD.MOV R4, RZ, RZ, -R4 ;  /* 0x000000ffff047224 */ /* 0x000fc400078e0a04 */
[C---:B------:R-:W-:Y:S01]  /*1500*/  IMAD R20, R8.reuse, R10, R21 ;  /* 0x0000000a08147224 */ /* 0x040fe200078e0215 */
[C---:B------:R-:W-:Y:S01]  /*1510*/  ISETP.GT.U32.AND P0, PT, R8.reuse, R18, PT ;  /* 0x000000120800720c */ /* 0x040fe20003f04070 */
[----:B------:R-:W-:Y:S02]  /*1520*/  IMAD R11, R8, R4, R15 ;  /* 0x00000004080b7224 */ /* 0x000fe400078e020f */
[----:B------:R-:W-:Y:S01]  /*1530*/  VIADD R10, R0, 0x13 ;  /* 0x00000013000a7836 */ /* 0x000fe20000000000 */
[----:B-1----:R-:W-:Y:S01]  /*1540*/  MOV R7, R19 ;  /* 0x0000001300077202 */ /* 0x002fe20000000f00 */
[C---:B------:R-:W-:Y:S01]  /*1550*/  IMAD R21, R8.reuse, R12, R23 ;  /* 0x0000000c08157224 */ /* 0x040fe200078e0217 */
[C---:B------:R-:W-:Y:S01]  /*1560*/  ISETP.GT.U32.AND P3, PT, R8.reuse, R11, PT ;  /* 0x0000000b0800720c */ /* 0x040fe20003f64070 */
[----:B------:R-:W-:Y:S01]  /*1570*/  IMAD.MOV.U32 R17, RZ, RZ, R6 ;  /* 0x000000ffff117224 */ /* 0x000fe200078e0006 */
[----:B------:R-:W-:Y:S01]  /*1580*/  IABS R4, R10 ;  /* 0x0000000a00047213 */ /* 0x000fe20000000000 */
[----:B------:R-:W-:Y:S01]  /*1590*/  @!P4 IMAD.MOV R7, RZ, RZ, -R7 ;  /* 0x000000ffff07c224 */ /* 0x000fe200078e0a07 */
[C---:B------:R-:W-:Y:S01]  /*15a0*/  ISETP.GT.U32.AND P4, PT, R8.reuse, R20, PT ;  /* 0x000000140800720c */ /* 0x040fe20003f84070 */
[----:B------:R-:W-:Y:S01]  /*15b0*/  @!P6 IMAD.IADD R9, R9, 0x1, -R8 ;  /* 0x000000010909e824 */ /* 0x000fe200078e0a08 */
[----:B------:R-:W-:Y:S01]  /*15c0*/  ISETP.GT.U32.AND P6, PT, R8, R21, PT ;  /* 0x000000150800720c */ /* 0x000fe20003fc4070 */
[----:B------:R-:W-:Y:S01]  /*15d0*/  IMAD.MOV.U32 R5, RZ, RZ, R4 ;  /* 0x000000ffff057224 */ /* 0x000fe200078e0004 */
[----:B------:R-:W-:Y:S01]  /*15e0*/  STL [R1+0x1814], R7 ;  /* 0x0018140701007387 */ /* 0x000fe20000100800 */
[----:B------:R-:W-:-:S02]  /*15f0*/  VIADD R12, R0, 0x14 ;  /* 0x00000014000c7836 */ /* 0x000fc40000000000 */
[----:B------:R-:W-:Y:S02]  /*1600*/  IMAD.MOV.U32 R6, RZ, RZ, R3 ;  /* 0x000000ffff067224 */ /* 0x000fe400078e0003 */
[----:B------:R-:W-:Y:S01]  /*1610*/  IMAD.HI.U32 R3, R2, R5, RZ ;  /* 0x0000000502037227 */ /* 0x000fe200078e00ff */
[----:B------:R-:W-:-:S03]  /*1620*/  IABS R23, R12 ;  /* 0x0000000c00177213 */ /* 0x000fc60000000000 */
[--C-:B------:R-:W-:Y:S01]  /*1630*/  @!P3 IMAD.IADD R11, R11, 0x1, -R8.reuse ;  /* 0x000000010b0bb824 */ /* 0x100fe200078e0a08 */
[----:B------:R-:W-:Y:S01]  /*1640*/  IADD3 R22, -R3, RZ, RZ ;  /* 0x000000ff03167210 */ /* 0x000fe20007ffe1ff */
[--C-:B------:R-:W-:Y:S01]  /*1650*/  @!P4 IMAD.IADD R20, R20, 0x1, -R8.reuse ;  /* 0x000000011414c824 */ /* 0x100fe200078e0a08 */
[----:B------:R-:W-:Y:S01]  /*1660*/  ISETP.GE.AND P3, PT, R25, RZ, PT ;  /* 0x000000ff1900720c */ /* 0x000fe20003f66270 */
[--C-:B------:R-:W-:Y:S01]  /*1670*/  @!P0 IMAD.IADD R18, R18, 0x1, -R8.reuse ;  /* 0x0000000112128824 */ /* 0x100fe200078e0a08 */
[----:B------:R-:W-:Y:S01]  /*1680*/  ISETP.GT.U32.AND P4, PT, R8, R11, PT ;  /* 0x0000000b0800720c */ /* 0x000fe20003f84070 */
[----:B------:R-:W-:Y:S01]  /*1690*/  IMAD.HI.U32 R3, R2, R23, RZ ;  /* 0x0000001702037227 */ /* 0x000fe200078e00ff */
[----:B------:R-:W-:Y:S02]  /*16a0*/  ISETP.GE.AND P0, PT, R24, RZ, PT ;  /* 0x000000ff1800720c */ /* 0x000fe40003f06270 */
[----:B------:R-:W-:Y:S01]  /*16b0*/  @!P1 IADD3 R18, -R18, RZ, RZ ;  /* 0x000000ff12129210 */ /* 0x000fe20007ffe1ff */
[----:B------:R-:W-:Y:S01]  /*16c0*/  @!P6 IMAD.IADD R21, R21, 0x1, -R8 ;  /* 0x000000011515e824 */ /* 0x000fe200078e0a08 */
[C---:B------:R-:W-:Y:S01]  /*16d0*/  ISETP.GT.U32.AND P6, PT, R8.reuse, R20, PT ;  /* 0x000000140800720c */ /* 0x040fe20003fc4070 */
[----:B------:R-:W-:Y:S01]  /*16e0*/  IMAD R22, R8, R22, R5 ;  /* 0x0000001608167224 */ /* 0x000fe200078e0205 */
[----:B------:R-:W-:Y:S01]  /*16f0*/  IADD3 R3, -R3, RZ, RZ ;  /* 0x000000ff03037210 */ /* 0x000fe20007ffe1ff */
[----:B------:R-:W-:Y:S01]  /*1700*/  @!P5 IMAD.MOV R6, RZ, RZ, -R6 ;  /* 0x000000ffff06d224 */ /* 0x000fe200078e0a06 */
[----:B------:R-:W-:Y:S01]  /*1710*/  ISETP.GE.AND P5, PT, R16, RZ, PT ;  /* 0x000000ff1000720c */ /* 0x000fe20003fa6270 */
[----:B------:R-:W-:Y:S01]  /*1720*/  IMAD.MOV.U32 R188, RZ, RZ, R9 ;  /* 0x000000ffffbc7224 */ /* 0x000fe200078e0009 */
[----:B------:R-:W-:Y:S01]  /*1730*/  ISETP.GT.U32.AND P1, PT, R8, R22, PT ;  /* 0x000000160800720c */ /* 0x000fe20003f24070 */
[----:B------:R-:W-:Y:S01]  /*1740*/  VIADD R9, R0, 0x15 ;  /* 0x0000001500097836 */ /* 0x000fe20000000000 */
[----:B------:R1:W-:Y:S01]  /*1750*/  STL [R1+0x1818], R6 ;  /* 0x0018180601007387 */ /* 0x0003e20000100800 */
[----:B------:R-:W-:-:S02]  /*1760*/  IMAD R23, R8, R3, R23 ;  /* 0x0000000308177224 */ /* 0x000fc400078e0217 */
[--C-:B------:R-:W-:Y:S01]  /*1770*/  @!P4 IMAD.IADD R11, R11, 0x1, -R8.reuse ;  /* 0x000000010b0bc824 */ /* 0x100fe200078e0a08 */
[----:B------:R-:W-:Y:S01]  /*1780*/  IABS R5, R9 ;  /* 0x0000000900057213 */ /* 0x000fe20000000000 */
[----:B------:R-:W-:Y:S01]  /*1790*/  @!P6 IMAD.IADD R20, R20, 0x1, -R8 ;  /* 0x000000011414e824 */ /* 0x000fe200078e0a08 */
[----:B------:R-:W-:Y:S01]  /*17a0*/  ISETP.GT.U32.AND P6, PT, R8, R23, PT ;  /* 0x000000170800720c */ /* 0x000fe20003fc4070 */
[----:B------:R-:W-:Y:S01]  /*17b0*/  IMAD.MOV.U32 R19, RZ, RZ, R11 ;  /* 0x000000ffff137224 */ /* 0x000fe200078e000b */
[----:B------:R-:W-:Y:S01]  /*17c0*/  ISETP.GE.AND P4, PT, R10, RZ, PT ;  /* 0x000000ff0a00720c */ /* 0x000fe20003f86270 */
[C---:B------:R-:W-:Y:S01]  /*17d0*/  VIADD R10, R0.reuse, 0x17 ;  /* 0x00000017000a7836 */ /* 0x040fe20000000000 */
[----:B-1----:R-:W-:Y:S01]  /*17e0*/  IADD3 R6, R0, 0xfd, RZ ;  /* 0x000000fd00067810 */ /* 0x002fe20007ffe0ff */
[----:B------:R-:W-:Y:S01]  /*17f0*/  IMAD.HI.U32 R3, R2, R5, RZ ;  /* 0x0000000502037227 */ /* 0x000fe200078e00ff */
[----:B------:R-:W-:Y:S02]  /*1800*/  @!P1 IADD3 R22, R22, -R8, RZ ;  /* 0x8000000816169210 */ /* 0x000fe40007ffe0ff */
[----:B------:R-:W-:Y:S01]  /*1810*/  ISETP.GE.AND P1, PT, R9, RZ, PT ;  /* 0x000000ff0900720c */ /* 0x000fe20003f26270 */
[----:B------:R-:W-:Y:S01]  /*1820*/  IMAD.MOV R3, RZ, RZ, -R3 ;  /* 0x000000ffff037224 */ /* 0x000fe200078e0a03 */
[----:B------:R-:W-:Y:S01]  /*1830*/  @!P5 IADD3 R19, -R19, RZ, RZ ;  /* 0x000000ff1313d210 */ /* 0x000fe20007ffe1ff */
[----:B------:R-:W-:Y:S01]  /*1840*/  @!P2 IMAD.MOV R188, RZ, RZ, -R188 ;  /* 0x000000ffffbca224 */ /* 0x000fe200078e0abc */
[----:B------:R-:W-:Y:S01]  /*1850*/  IABS R9, R10 ;  /* 0x0000000a00097213 */ /* 0x000fe20000000000 */
[C---:B------:R-:W-:Y:S01]  /*1860*/  IMAD R24, R8.reuse, R3, R5 ;  /* 0x0000000308187224 */ /* 0x040fe200078e0205 */
[C---:B------:R-:W-:Y:S01]  /*1870*/  ISETP.GT.U32.AND P5, PT, R8.reuse, R22, PT ;  /* 0x000000160800720c */ /* 0x040fe20003fa4070 */
[----:B------:R-:W-:Y:S01]  /*1880*/  @!P6 IMAD.IADD R23, R23, 0x1, -R8 ;  /* 0x000000011717e824 */ /* 0x000fe200078e0a08 */
[----:B------:R-:W-:Y:S01]  /*1890*/  ISETP.GT.U32.AND P2, PT, R8, R21, PT ;  /* 0x000000150800720c */ /* 0x000fe20003f44070 */
[----:B------:R-:W-:Y:S01]  /*18a0*/  IMAD.HI.U32 R3, R2, R9, RZ ;  /* 0x0000000902037227 */ /* 0x000fe200078e00ff */
[----:B------:R1:W-:Y:S02]  /*18b0*/  STL [R1+0x181c], R188 ;  /* 0x00181cbc01007387 */ /* 0x0003e40000100800 */
[----:B------:R-:W-:Y:S01]  /*18c0*/  ISETP.GT.U32.AND P6, PT, R8, R23, PT ;  /* 0x000000170800720c */ /* 0x000fe20003fc4070 */
[----:B------:R-:W-:Y:S01]  /*18d0*/  VIADD R13, R0, 0x16 ;  /* 0x00000016000d7836 */ /* 0x000fe20000000000 */
[----:B------:R2:W-:Y:S01]  /*18e0*/  STL [R1+0x1820], R18 ;  /* 0x0018201201007387 */ /* 0x0005e20000100800 */
[----:B------:R-:W-:-:S02]  /*18f0*/  IMAD.MOV R3, RZ, RZ, -R3 ;  /* 0x000000ffff037224 */ /* 0x000fc400078e0a03 */
[----:B------:R-:W-:Y:S01]  /*1900*/  @!P0 IMAD.MOV R20, RZ, RZ, -R20 ;  /* 0x000000ffff148224 */ /* 0x000fe200078e0a14 */
[----:B------:R-:W-:Y:S01]  /*1910*/  IABS R25, R13 ;  /* 0x0000000d00197213 */ /* 0x000fe20000000000 */
[----:B------:R-:W-:Y:S01]  /*1920*/  @!P5 IMAD.IADD R22, R22, 0x1, -R8 ;  /* 0x000000011616d824 */ /* 0x000fe200078e0a08 */
[C---:B------:R-:W-:Y:S01]  /*1930*/  ISETP.GT.U32.AND P0, PT, R8.reuse, R24, PT ;  /* 0x000000180800720c */ /* 0x040fe20003f04070 */
[----:B------:R-:W-:Y:S01]  /*1940*/  IMAD R26, R8, R3, R9 ;  /* 0x00000003081a7224 */ /* 0x000fe200078e0209 */
[----:B------:R-:W-:Y:S01]  /*1950*/  STL [R1+0x1824], R19 ;  /* 0x0018241301007387 */ /* 0x000fe20000100800 */
[----:B------:R-:W-:Y:S01]  /*1960*/  @!P4 IMAD.MOV R22, RZ, RZ, -R22 ;  /* 0x000000ffff16c224 */ /* 0x000fe200078e0a16 */
[----:B-1----:R-:W-:Y:S01]  /*1970*/  IADD3 R188, R0, 0xf6, RZ ;  /* 0x000000f600bc7810 */ /* 0x002fe20007ffe0ff */
[----:B------:R-:W-:Y:S01]  /*1980*/  @!P2 IMAD.IADD R21, R21, 0x1, -R8 ;  /* 0x000000011515a824 */ /* 0x000fe200078e0a08 */
[----:B------:R-:W-:Y:S01]  /*1990*/  ISETP.GT.U32.AND P4, PT, R8, R26, PT ;  /* 0x0000001a0800720c */ /* 0x000fe20003f84070 */
[----:B------:R-:W-:Y:S01]  /*19a0*/  IMAD.HI.U32 R4, R2, R25, RZ ;  /* 0x0000001902047227 */ /* 0x000fe200078e00ff */
[----:B------:R-:W-:Y:S01]  /*19b0*/  ISETP.GE.AND P2, PT, R12, RZ, PT ;  /* 0x000000ff0c00720c */ /* 0x000fe20003f46270 */
[----:B------:R1:W-:Y:S01]  /*19c0*/  STL [R1+0x1828], R20 ;  /* 0x0018281401007387 */ /* 0x0003e20000100800 */
[----:B------:R-:W-:Y:S01]  /*19d0*/  @!P6 IADD3 R23, R23, -R8, RZ ;  /* 0x800000081717e210 */ /* 0x000fe20007ffe0ff */
[----:B------:R-:W-:Y:S01]  /*19e0*/  IMAD.MOV R4, RZ, RZ, -R4 ;  /* 0x000000ffff047224 */ /* 0x000fe200078e0a04 */
[----:B------:R-:W-:Y:S01]  /*19f0*/  ISETP.GE.AND P6, PT, R10, RZ, PT ;  /* 0x000000ff0a00720c */ /* 0x000fe20003fc6270 */
[C---:B------:R-:W-:Y:S01]  /*1a00*/  VIADD R10, R0.reuse, 0x19 ;  /* 0x00000019000a7836 */ /* 0x040fe20000000000 */
[----:B--2---:R-:W-:Y:S01]  /*1a10*/  IADD3 R18, R0, 0xf9, RZ ;  /* 0x000000f900127810 */ /* 0x004fe20007ffe0ff */
[----:B------:R-:W-:-:S02]  /*1a20*/  IMAD R25, R8, R4, R25 ;  /* 0x0000000408197224 */ /* 0x000fc400078e0219 */
[----:B------:R-:W-:Y:S01]  /*1a30*/  VIADD R4, R0, 0x18 ;  /* 0x0000001800047836 */ /* 0x000fe20000000000 */
[----:B------:R-:W-:Y:S01]  /*1a40*/  IABS R9, R10 ;  /* 0x0000000a00097213 */ /* 0x000fe20000000000 */
[--C-:B------:R-:W-:Y:S01]  /*1a50*/  @!P4 IMAD.IADD R26, R26, 0x1, -R8.reuse ;  /* 0x000000011a1ac824 */ /* 0x100fe200078e0a08 */
[----:B------:R-:W-:Y:S01]  /*1a60*/  ISETP.GT.U32.AND P5, PT, R8, R25, PT ;  /* 0x000000190800720c */ /* 0x000fe20003fa4070 */
[----:B------:R-:W-:Y:S01]  /*1a70*/  @!P2 IMAD.MOV R23, RZ, RZ, -R23 ;  /* 0x000000ffff17a224 */ /* 0x000fe200078e0a17 */
[----:B------:R-:W-:Y:S01]  /*1a80*/  IABS R27, R4 ;  /* 0x00000004001b7213 */ /* 0x000fe20000000000 */
[----:B------:R-:W-:Y:S01]  /*1a90*/  @!P0 IMAD.IADD R24, R24, 0x1, -R8 ;  /* 0x0000000118188824 */ /* 0x000fe200078e0a08 */
[----:B------:R-:W-:Y:S01]  /*1aa0*/  ISETP.GE.AND P2, PT, R4, RZ, PT ;  /* 0x000000ff0400720c */ /* 0x000fe20003f46270 */
[----:B------:R-:W-:Y:S01]  /*1ab0*/  IMAD.HI.U32 R4, R2, R9, RZ ;  /* 0x0000000902047227 */ /* 0x000fe200078e00ff */
[C---:B------:R-:W-:Y:S02]  /*1ac0*/  ISETP.GT.U32.AND P4, PT, R8.reuse, R26, PT ;  /* 0x0000001a0800720c */ /* 0x040fe40003f84070 */
[----:B------:R-:W-:Y:S01]  /*1ad0*/  ISETP.GT.U32.AND P0, PT, R8, R24, PT ;  /* 0x000000180800720c */ /* 0x000fe20003f04070 */
[----:B------:R-:W-:Y:S01]  /*1ae0*/  VIADD R11, R0, 0x1a ;  /* 0x0000001a000b7836 */ /* 0x000fe20000000000 */
[----:B------:R-:W-:Y:S01]  /*1af0*/  IADD3 R4, -R4, RZ, RZ ;  /* 0x000000ff04047210 */ /* 0x000fe20007ffe1ff */
[----:B------:R-:W-:-:S02]  /*1b00*/  IMAD.HI.U32 R3, R2, R27, RZ ;  /* 0x0000001b02037227 */ /* 0x000fc400078e00ff */
[----:B------:R-:W-:Y:S02]  /*1b10*/  @!P5 IADD3 R25, R25, -R8, RZ ;  /* 0x800000081919d210 */ /* 0x000fe40007ffe0ff */
[C---:B------:R-:W-:Y:S01]  /*1b20*/  IMAD R28, R8.reuse, R4, R9 ;  /* 0x00000004081c7224 */ /* 0x040fe200078e0209 */
[----:B------:R-:W-:Y:S01]  /*1b30*/  IABS R29, R11 ;  /* 0x0000000b001d7213 */ /* 0x000fe20000000000 */
[----:B------:R-:W-:Y:S01]  /*1b40*/  IMAD.MOV R3, RZ, RZ, -R3 ;  /* 0x000000ffff037224 */ /* 0x000fe200078e0a03 */
[----:B------:R-:W-:Y:S01]  /*1b50*/  ISETP.GT.U32.AND P5, PT, R8, R25, PT ;  /* 0x000000190800720c */ /* 0x000fe20003fa4070 */
[----:B------:R-:W-:Y:S01]  /*1b60*/  @!P3 IMAD.MOV R21, RZ, RZ, -R21 ;  /* 0x000000ffff15b224 */ /* 0x000fe200078e0a15 */
[----:B------:R-:W-:Y:S01]  /*1b70*/  @!P4 IADD3 R26, R26, -R8, RZ ;  /* 0x800000081a1ac210 */ /* 0x000fe20007ffe0ff */
[----:B------:R-:W-:Y:S01]  /*1b80*/  IMAD.HI.U32 R5, R2, R29, RZ ;  /* 0x0000001d02057227 */ /* 0x000fe200078e00ff */
[----:B------:R-:W-:Y:S02]  /*1b90*/  ISETP.GT.U32.AND P4, PT, R8, R28, PT ;  /* 0x0000001c0800720c */ /* 0x000fe40003f84070 */
[----:B------:R-:W-:Y:S01]  /*1ba0*/  ISETP.GE.AND P3, PT, R13, RZ, PT ;  /* 0x000000ff0d00720c */ /* 0x000fe20003f66270 */
[----:B------:R-:W-:Y:S01]  /*1bb0*/  @!P0 IMAD.IADD R24, R24, 0x1, -R8 ;  /* 0x0000000118188824 */ /* 0x000fe200078e0a08 */
[----:B------:R-:W-:Y:S01]  /*1bc0*/  ISETP.GE.AND P0, PT, R10, RZ, PT ;  /* 0x000000ff0a00720c */ /* 0x000fe20003f06270 */
[----:B------:R-:W-:Y:S01]  /*1bd0*/  IMAD R27, R8, R3, R27 ;  /* 0x00000003081b7224 */ /* 0x000fe200078e021b */
[C---:B------:R-:W-:Y:S01]  /*1be0*/  IADD3 R10, R0.reuse, 0x1c, RZ ;  /* 0x0000001c000a7810 */ /* 0x040fe20007ffe0ff */
[----:B------:R-:W-:Y:S01]  /*1bf0*/  IMAD.MOV R5, RZ, RZ, -R5 ;  /* 0x000000ffff057224 */ /* 0x000fe200078e0a05 */
[----:B------:R2:W-:Y:S01]  /*1c00*/  STL [R1+0x182c], R21 ;  /* 0x00182c1501007387 */ /* 0x0005e20000100800 */
[----:B------:R-:W-:Y:S01]  /*1c10*/  VIADD R3, R0, 0x1b ;  /* 0x0000001b00037836 */ /* 0x000fe20000000000 */
[----:B------:R-:W-:Y:S01]  /*1c20*/  IABS R31, R10 ;  /* 0x0000000a001f7213 */ /* 0x000fe20000000000 */
[----:B------:R-:W-:Y:S01]  /*1c30*/  @!P1 IMAD.MOV R24, RZ, RZ, -R24 ;  /* 0x000000ffff189224 */ /* 0x000fe200078e0a18 */
[C---:B------:R-:W-:Y:S01]  /*1c40*/  ISETP.GT.U32.AND P1, PT, R8.reuse, R27, PT ;  /* 0x0000001b0800720c */ /* 0x040fe20003f24070 */
[--C-:B------:R-:W-:Y:S01]  /*1c50*/  @!P5 IMAD.IADD R25, R25, 0x1, -R8.reuse ;  /* 0x000000011919d824 */ /* 0x100fe200078e0a08 */
[----:B------:R-:W-:Y:S01]  /*1c60*/  ISETP.GE.AND P5, PT, R11, RZ, PT ;  /* 0x000000ff0b00720c */ /* 0x000fe20003fa6270 */
[----:B------:R-:W-:Y:S01]  /*1c70*/  IMAD R29, R8, R5, R29 ;  /* 0x00000005081d7224 */ /* 0x000fe200078e021d */
[----:B------:R-:W-:Y:S01]  /*1c80*/  IABS R11, R3 ;  /* 0x00000003000b7213 */ /* 0x000fe20000000000 */
[----:B------:R-:W-:Y:S01]  /*1c90*/  @!P4 IMAD.IADD R28, R28, 0x1, -R8 ;  /* 0x000000011c1cc824 */ /* 0x000fe200078e0a08 */
[----:B------:R3:W-:Y:S01]  /*1ca0*/  STL [R1+0x1830], R22 ;  /* 0x0018301601007387 */ /* 0x0007e20000100800 */
[----:B------:R-:W-:Y:S01]  /*1cb0*/  @!P3 IMAD.MOV R25, RZ, RZ, -R25 ;  /* 0x000000ffff19b224 */ /* 0x000fe200078e0a19 */
[----:B------:R-:W-:Y:S01]  /*1cc0*/  ISETP.GE.AND P3, PT, R3, RZ, PT ;  /* 0x000000ff0300720c */ /* 0x000fe20003f66270 */
[----:B------:R-:W-:Y:S01]  /*1cd0*/  @!P6 IMAD.MOV R26, RZ, RZ, -R26 ;  /* 0x000000ffff1ae224 */ /* 0x000fe200078e0a1a */
[----:B------:R-:W-:Y:S01]  /*1ce0*/  ISETP.GT.U32.AND P4, PT, R8, R28, PT ;  /* 0x0000001c0800720c */ /* 0x000fe20003f84070 */
[----:B------:R-:W-:Y:S01]  /*1cf0*/  IMAD.HI.U32 R3, R2, R11, RZ ;  /* 0x0000000b02037227 */ /* 0x000fe200078e00ff */
[----:B------:R-:W-:Y:S01]  /*1d00*/  ISETP.GT.U32.AND P6, PT, R8, R29, PT ;  /* 0x0000001d0800720c */ /* 0x000fe20003fc4070 */
[----:B------:R4:W-:Y:S02]  /*1d10*/  STL [R1+0x1834], R23 ;  /* 0x0018341701007387 */ /* 0x0009e40000100800 */
[----:B------:R-:W-:-:S02]  /*1d20*/  IMAD.HI.U32 R4, R2, R31, RZ ;  /* 0x0000001f02047227 */ /* 0x000fc400078e00ff */
[----:B------:R4:W-:Y:S02]  /*1d30*/  STL [R1+0x1838], R24 ;  /* 0x0018381801007387 */ /* 0x0009e40000100800 */
[----:B------:R-:W-:Y:S02]  /*1d40*/  VIADD R12, R0, 0x1d ;  /* 0x0000001d000c7836 */ /* 0x000fe40000000000 */
[----:B------:R-:W-:Y:S01]  /*1d50*/  @!P1 IMAD.IADD R27, R27, 0x1, -R8 ;  /* 0x000000011b1b9824 */ /* 0x000fe200078e0a08 */
[----:B------:R4:W-:Y:S01]  /*1d60*/  STL [R1+0x1840], R25 ;  /* 0x0018401901007387 */ /* 0x0009e20000100800 */
[----:B------:R-:W-:Y:S01]  /*1d70*/  IMAD.MOV R3, RZ, RZ, -R3 ;  /* 0x000000ffff037224 */ /* 0x000fe200078e0a03 */
[----:B------:R-:W-:Y:S01]  /*1d80*/  IABS R13, R12 ;  /* 0x0000000c000d7213 */ /* 0x000fe20000000000 */
[----:B------:R-:W-:Y:S01]  /*1d90*/  IMAD.MOV R4, RZ, RZ, -R4 ;  /* 0x000000ffff047224 */ /* 0x000fe200078e0a04 */
[C---:B------:R-:W-:Y:S01]  /*1da0*/  ISETP.GT.U32.AND P1, PT, R8.reuse, R27, PT ;  /* 0x0000001b0800720c */ /* 0x040fe20003f24070 */
[----:B------:R-:W-:-:S02]  /*1db0*/  IMAD R30, R8, R3, R11 ;  /* 0x00000003081e7224 */ /* 0x000fc400078e020b */
[----:B------:R-:W-:Y:S02]  /*1dc0*/  IMAD R31, R8, R4, R31 ;  /* 0x00000004081f7224 */ /* 0x000fe400078e021f */
[----:B------:R-:W-:-:S04]  /*1dd0*/  IMAD.HI.U32 R5, R2, R13, RZ ;  /* 0x0000000d02057227 */ /* 0x000fc800078e00ff */
[--C-:B------:R-:W-:Y:S01]  /*1de0*/  @!P4 IMAD.IADD R28, R28, 0x1, -R8.reuse ;  /* 0x000000011c1cc824 */ /* 0x100fe200078e0a08 */
[C---:B------:R-:W-:Y:S01]  /*1df0*/  ISETP.GT.U32.AND P4, PT, R8.reuse, R30, PT ;  /* 0x0000001e0800720c */ /* 0x040fe20003f84070 */
[--C-:B------:R-:W-:Y:S01]  /*1e00*/  @!P6 IMAD.IADD R29, R29, 0x1, -R8.reuse ;  /* 0x000000011d1de824 */ /* 0x100fe200078e0a08 */
[----:B------:R-:W-:Y:S01]  /*1e10*/  ISETP.GT.U32.AND P6, PT, R8, R31, PT ;  /* 0x0000001f0800720c */ /* 0x000fe20003fc4070 */
[----:B------:R-:W-:Y:S01]  /*1e20*/  VIADD R14, R0, 0x1e ;  /* 0x0000001e000e7836 */ /* 0x000fe20000000000 */
[----:B------:R-:W-:Y:S01]  /*1e30*/  IADD3 R5, -R5, RZ, RZ ;  /* 0x000000ff05057210 */ /* 0x000fe20007ffe1ff */
[----:B------:R-:W-:Y:S01]  /*1e40*/  @!P1 IMAD.IADD R27, R27, 0x1, -R8 ;  /* 0x000000011b1b9824 */ /* 0x000fe200078e0a08 */
[----:B------:R-:W-:Y:S01]  /*1e50*/  ISETP.GE.AND P1, PT, R10, RZ, PT ;  /* 0x000000ff0a00720c */ /* 0x000fe20003f26270 */
[----:B------:R-:W-:Y:S01]  /*1e60*/  VIADD R10, R0, 0x1f ;  /* 0x0000001f000a7836 */ /* 0x000fe20000000000 */
[----:B------:R-:W-:Y:S01]  /*1e70*/  IABS R33, R14 ;  /* 0x0000000e00217213 */ /* 0x000fe20000000000 */
[----:B------:R-:W-:Y:S01]  /*1e80*/  IMAD R32, R8, R5, R13 ;  /* 0x0000000508207224 */ /* 0x000fe200078e020d */
[----:B------:R-:W-:Y:S01]  /*1e90*/  IADD3 R13, R0, 0x20, RZ ;  /* 0x00000020000d7810 */ /* 0x000fe20007ffe0ff */
[----:B------:R-:W-:Y:S01]  /*1ea0*/  @!P2 IMAD.MOV R27, RZ, RZ, -R27 ;  /* 0x000000ffff1ba224 */ /* 0x000fe200078e0a1b */
[----:B------:R-:W-:Y:S01]  /*1eb0*/  IABS R5, R10 ;  /* 0x0000000a00057213 */ /* 0x000fe20000000000 */
[----:B------:R-:W-:Y:S01]  /*1ec0*/  IMAD.HI.U32 R9, R2, R33, RZ ;  /* 0x0000002102097227 */ /* 0x000fe200078e00ff */
[----:B------:R-:W-:-:S02]  /*1ed0*/  @!P4 IADD3 R30, R30, -R8, RZ ;  /* 0x800000081e1ec210 */ /* 0x000fc40007ffe0ff */
[----:B------:R-:W-:Y:S01]  /*1ee0*/  IABS R35, R13 ;  /* 0x0000000d00237213 */ /* 0x000fe20000000000 */
[----:B------:R-:W-:Y:S01]  /*1ef0*/  @!P6 IMAD.IADD R31, R31, 0x1, -R8 ;  /* 0x000000011f1fe824 */ /* 0x000fe200078e0a08 */
[C---:B------:R-:W-:Y:S01]  /*1f00*/  ISETP.GT.U32.AND P4, PT, R8.reuse, R29, PT ;  /* 0x0000001d0800720c */ /* 0x040fe20003f84070 */
[----:B------:R-:W-:Y:S01]  /*1f10*/  IMAD.MOV R9, RZ, RZ, -R9 ;  /* 0x000000ffff097224 */ /* 0x000fe200078e0a09 */
[----:B------:R-:W-:Y:S01]  /*1f20*/  ISETP.GT.U32.AND P2, PT, R8, R30, PT ;  /* 0x0000001e0800720c */ /* 0x000fe20003f44070 */
[----:B------:R-:W-:Y:S01]  /*1f30*/  IMAD.HI.U32 R4, R2, R35, RZ ;  /* 0x0000002302047227 */ /* 0x000fe200078e00ff */
[----:B------:R-:W-:Y:S02]  /*1f40*/  ISETP.GT.U32.AND P6, PT, R8, R31, PT ;  /* 0x0000001f0800720c */ /* 0x000fe40003fc4070 */
[----:B------:R-:W-:Y:S01]  /*1f50*/  @!P0 IADD3 R28, -R28, RZ, RZ ;  /* 0x000000ff1c1c8210 */ /* 0x000fe20007ffe1ff */
[----:B------:R-:W-:Y:S01]  /*1f60*/  IMAD.HI.U32 R3, R2, R5, RZ ;  /* 0x0000000502037227 */ /* 0x000fe200078e00ff */
[----:B------:R-:W-:-:S03]  /*1f70*/  ISETP.GT.U32.AND P0, PT, R8, R32, PT ;  /* 0x000000200800720c */ /* 0x000fc60003f04070 */
[C---:B------:R-:W-:Y:S02]  /*1f80*/  IMAD R33, R8.reuse, R9, R33 ;  /* 0x0000000908217224 */ /* 0x040fe400078e0221 */
[----:B------:R-:W-:Y:S02]  /*1f90*/  IMAD.MOV R9, RZ, RZ, -R4 ;  /* 0x000000ffff097224 */ /* 0x000fe400078e0a04 */
[----:B------:R-:W-:Y:S02]  /*1fa0*/  IMAD.MOV R3, RZ, RZ, -R3 ;  /* 0x000000ffff037224 */ /* 0x000fe400078e0a03 */
[----:B------:R-:W-:Y:S01]  /*1fb0*/  @!P4 IMAD.IADD R29, R29, 0x1, -R8 ;  /* 0x000000011d1dc824 */ /* 0x000fe200078e0a08 */
[C---:B------:R-:W-:Y:S01]  /*1fc0*/  ISETP.GT.U32.AND P4, PT, R8.reuse, R33, PT ;  /* 0x000000210800720c */ /* 0x040fe20003f84070 */
[C---:B------:R-:W-:Y:S01]  /*1fd0*/  IMAD R35, R8.reuse, R9, R35 ;  /* 0x0000000908237224 */ /* 0x040fe200078e0223 */
[----:B------:R-:W-:Y:S01]  /*1fe0*/  @!P6 IADD3 R31, R31, -R8, RZ ;  /* 0x800000081f1fe210 */ /* 0x000fe20007ffe0ff */
[----:B------:R-:W-:-:S02]  /*1ff0*/  IMAD R34, R8, R3, R5 ;  /* 0x0000000308227224 */ /* 0x000fc400078e0205 */
[--C-:B------:R-:W-:Y:S01]  /*2000*/  @!P2 IMAD.IADD R30, R30, 0x1, -R8.reuse ;  /* 0x000000011e1ea824 */ /* 0x100fe200078e0a08 */
[----:B------:R-:W-:Y:S01]  /*2010*/  ISETP.GT.U32.AND P6, PT, R8, R35, PT ;  /* 0x000000230800720c */ /* 0x000fe20003fc4070 */
[----:B------:R-:W-:Y:S01]  /*2020*/  VIADD R16, R0, 0x22 ;  /* 0x0000002200107836 */ /* 0x000fe20000000000 */
[----:B------:R-:W-:Y:S01]  /*2030*/  ISETP.GT.U32.AND P2, PT, R8, R34, PT ;  /* 0x000000220800720c */ /* 0x000fe20003f44070 */
[----:B------:R-:W-:Y:S02]  /*2040*/  VIADD R15, R0, 0x21 ;  /* 0x00000021000f7836 */ /* 0x000fe40000000000 */
[--C-:B------:R-:W-:Y:S01]  /*2050*/  @!P0 IMAD.IADD R32, R32, 0x1, -R8.reuse ;  /* 0x0000000120208824 */ /* 0x100fe200078e0a08 */
[----:B------:R-:W-:Y:S01]  /*2060*/  IABS R37, R16 ;  /* 0x0000001000257213 */ /* 0x000fe20000000000 */
[----:B------:R-:W-:Y:S01]  /*2070*/  @!P4 IMAD.IADD R33, R33, 0x1, -R8 ;  /* 0x000000012121c824 */ /* 0x000fe200078e0a08 */
[----:B------:R-:W-:Y:S01]  /*2080*/  IABS R11, R15 ;  /* 0x0000000f000b7213 */ /* 0x000fe20000000000 */
[----:B------:R-:W-:Y:S01]  /*2090*/  VIADD R9, R0, 0x23 ;  /* 0x0000002300097836 */ /* 0x000fe20000000000 */
[----:B------:R-:W-:Y:S01]  /*20a0*/  ISETP.GE.AND P4, PT, R14, RZ, PT ;  /* 0x000000ff0e00720c */ /* 0x000fe20003f86270 */
[----:B------:R-:W-:Y:S01]  /*20b0*/  IMAD.HI.U32 R4, R2, R37, RZ ;  /* 0x0000002502047227 */ /* 0x000fe200078e00ff */
[----:B------:R-:W-:-:S02]  /*20c0*/  ISETP.GE.AND P0, PT, R12, RZ, PT ;  /* 0x000000ff0c00720c */ /* 0x000fc40003f06270 */
[----:B------:R-:W-:Y:S01]  /*20d0*/  IABS R5, R9 ;  /* 0x0000000900057213 */ /* 0x000fe20000000000 */
[----:B------:R-:W-:Y:S01]  /*20e0*/  @!P6 IMAD.IADD R35, R35, 0x1, -R8 ;  /* 0x000000012323e824 */ /* 0x000fe200078e0a08 */
[----:B------:R-:W-:Y:S01]  /*20f0*/  ISETP.GT.U32.AND P6, PT, R8, R33, PT ;  /* 0x000000210800720c */ /* 0x000fe20003fc4070 */
[----:B------:R-:W-:Y:S01]  /*2100*/  IMAD.HI.U32 R3, R2, R11, RZ ;  /* 0x0000000b02037227 */ /* 0x000fe200078e00ff */
[----:B------:R-:W-:Y:S02]  /*2110*/  @!P2 IADD3 R34, R34, -R8, RZ ;  /* 0x800000082222a210 */ /* 0x000fe40007ffe0ff */
[C---:B------:R-:W-:Y:S01]  /*2120*/  ISETP.GT.U32.AND P2, PT, R8.reuse, R32, PT ;  /* 0x000000200800720c */ /* 0x040fe20003f44070 */
[----:B------:R-:W-:Y:S02]  /*2130*/  IMAD.MOV R4, RZ, RZ, -R4 ;  /* 0x000000ffff047224 */ /* 0x000fe400078e0a04 */
[----:B------:R-:W-:Y:S01]  /*2140*/  @!P5 IMAD.MOV R29, RZ, RZ, -R29 ;  /* 0x000000ffff1dd224 */ /* 0x000fe200078e0a1d */
[----:B------:R-:W-:Y:S01]  /*2150*/  ISETP.GT.U32.AND P5, PT, R8, R34, PT ;  /* 0x000000220800720c */ /* 0x000fe20003fa4070 */
[----:B------:R-:W-:-:S02]  /*2160*/  IMAD.MOV R3, RZ, RZ, -R3 ;  /* 0x000000ffff037224 */ /* 0x000fc400078e0a03 */
[C---:B------:R-:W-:Y:S02]  /*2170*/  IMAD R37, R8.reuse, R4, R37 ;  /* 0x0000000408257224 */ /* 0x040fe400078e0225 */
[----:B------:R-:W-:Y:S02]  /*2180*/  IMAD R36, R8, R3, R11 ;  /* 0x0000000308247224 */ /* 0x000fe400078e020b */
[----:B------:R-:W-:Y:S02]  /*2190*/  VIADD R11, R0, 0x24 ;  /* 0x00000024000b7836 */ /* 0x000fe40000000000 */
[----:B------:R-:W-:Y:S01]  /*21a0*/  @!P6 IMAD.IADD R33, R33, 0x1, -R8 ;  /* 0x000000012121e824 */ /* 0x000fe200078e0a08 */
[----:B------:R-:W-:Y:S01]  /*21b0*/  ISETP.GT.U32.AND P6, PT, R8, R37, PT ;  /* 0x000000250800720c */ /* 0x000fe20003fc4070 */
[----:B------:R-:W-:Y:S01]  /*21c0*/  @!P3 IMAD.MOV R30, RZ, RZ, -R30 ;  /* 0x000000ffff1eb224 */ /* 0x000fe200078e0a1e */
[----:B------:R-:W-:Y:S01]  /*21d0*/  @!P2 IADD3 R32, R32, -R8, RZ ;  /* 0x800000082020a210 */ /* 0x000fe20007ffe0ff */
[----:B------:R-:W-:Y:S01]  /*21e0*/  IMAD.HI.U32 R3, R2, R5, RZ ;  /* 0x0000000502037227 */ /* 0x000fe200078e00ff */
[----:B------:R-:W-:-:S02]  /*21f0*/  ISETP.GT.U32.AND P3, PT, R8, R35, PT ;  /* 0x000000230800720c */ /* 0x000fc40003f64070 */
[----:B------:R-:W-:Y:S01]  /*2200*/  IABS R39, R11 ;  /* 0x0000000b00277213 */ /* 0x000fe20000000000 */
[----:B------:R-:W-:Y:S01]  /*2210*/  @!P5 IMAD.IADD R34, R34, 0x1, -R8 ;  /* 0x000000012222d824 */ /* 0x000fe200078e0a08 */
[----:B------:R-:W-:Y:S01]  /*2220*/  ISETP.GE.AND P2, PT, R10, RZ, PT ;  /* 0x000000ff0a00720c */ /* 0x000fe20003f46270 */
[----:B------:R-:W-:Y:S01]  /*2230*/  @!P1 IMAD.MOV R31, RZ, RZ, -R31 ;  /* 0x000000ffff1f9224 */ /* 0x000fe200078e0a1f */
[----:B------:R-:W-:Y:S01]  /*2240*/  ISETP.GE.AND P5, PT, R13, RZ, PT ;  /* 0x000000ff0d00720c */ /* 0x000fe20003fa6270 */
[----:B------:R-:W-:Y:S01]  /*2250*/  IMAD.HI.U32 R4, R2, R39, RZ ;  /* 0x0000002702047227 */ /* 0x000fe200078e00ff */
[----:B------:R-:W-:Y:S02]  /*2260*/  IADD3 R3, -R3, RZ, RZ ;  /* 0x000000ff03037210 */ /* 0x000fe40007ffe1ff */
[C---:B------:R-:W-:Y:S01]  /*2270*/  ISETP.GT.U32.AND P1, PT, R8.reuse, R36, PT ;  /* 0x000000240800720c */ /* 0x040fe20003f24070 */
[----:B------:R-:W-:Y:S02]  /*2280*/  IMAD.MOV R4, RZ, RZ, -R4 ;  /* 0x000000ffff047224 */ /* 0x000fe400078e0a04 */
[----:B------:R-:W-:-:S02]  /*2290*/  IMAD R38, R8, R3, R5 ;  /* 0x0000000308267224 */ /* 0x000fc400078e0205 */
[--C-:B------:R-:W-:Y:S01]  /*22a0*/  @!P6 IMAD.IADD R37, R37, 0x1, -R8.reuse ;  /* 0x000000012525e824 */ /* 0x100fe200078e0a08 */
[----:B------:R-:W-:Y:S01]  /*22b0*/  ISETP.GE.AND P6, PT, R9, RZ, PT ;  /* 0x000000ff0900720c */ /* 0x000fe20003fc6270 */
[--C-:B------:R-:W-:Y:S01]  /*22c0*/  @!P3 IMAD.IADD R35, R35, 0x1, -R8.reuse ;  /* 0x000000012323b824 */ /* 0x100fe200078e0a08 */
[----:B------:R-:W-:Y:S01]  /*22d0*/  @!P2 IADD3 R34, -R34, RZ, RZ ;  /* 0x000000ff2222a210 */ /* 0x000fe20007ffe1ff */
[C---:B------:R-:W-:Y:S01]  /*22e0*/  IMAD R39, R8.reuse, R4, R39 ;  /* 0x0000000408277224 */ /* 0x040fe200078e0227 */
[C---:B------:R-:W-:Y:S01]  /*22f0*/  ISETP.GT.U32.AND P2, PT, R8.reuse, R38, PT ;  /* 0x000000260800720c */ /* 0x040fe20003f44070 */
[----:B------:R-:W-:Y:S01]  /*2300*/  @!P4 IMAD.MOV R33, RZ, RZ, -R33 ;  /* 0x000000ffff21c224 */ /* 0x000fe200078e0a21 */
[C---:B------:R-:W-:Y:S01]  /*2310*/  ISETP.GT.U32.AND P4, PT, R8.reuse, R37, PT ;  /* 0x000000250800720c */ /* 0x040fe20003f84070 */
[----:B------:R-:W-:Y:S01]  /*2320*/  @!P5 IMAD.MOV R35, RZ, RZ, -R35 ;  /* 0x000000ffff23d224 */ /* 0x000fe200078e0a23 */
[----:B------:R-:W-:Y:S01]  /*2330*/  ISETP.GT.U32.AND P5, PT, R8, R39, PT ;  /* 0x000000270800720c */ /* 0x000fe20003fa4070 */
[----:B------:R-:W-:Y:S01]  /*2340*/  VIADD R3, R0, 0x25 ;  /* 0x0000002500037836 */ /* 0x000fe20000000000 */
[----:B------:R-:W-:Y:S01]  /*2350*/  ISETP.GE.AND P3, PT, R15, RZ, PT ;  /* 0x000000ff0f00720c */ /* 0x000fe20003f66270 */
[----:B------:R-:W-:Y:S01]  /*2360*/  @!P1 IMAD.IADD R36, R36, 0x1, -R8 ;  /* 0x0000000124249824 */ /* 0x000fe200078e0a08 */
[----:B------:R-:W-:Y:S01]  /*2370*/  ISETP.GE.AND P1, PT, R16, RZ, PT ;  /* 0x000000ff1000720c */ /* 0x000fe20003f26270 */
[----:B------:R-:W-:Y:S01]  /*2380*/  @!P0 IMAD.MOV R32, RZ, RZ, -R32 ;  /* 0x000000ffff208224 */ /* 0x000fe200078e0a20 */
[----:B------:R-:W-:Y:S01]  /*2390*/  IABS R5, R3 ;  /* 0x0000000300057213 */ /* 0x000fe20000000000 */
[----:B------:R-:W-:Y:S01]  /*23a0*/  VIADD R4, R0, 0x26 ;  /* 0x0000002600047836 */ /* 0x000fe20000000000 */
[----:B------:R-:W-:Y:S01]  /*23b0*/  ISETP.GT.U32.AND P0, PT, R8, R36, PT ;  /* 0x000000240800720c */ /* 0x000fe20003f04070 */
[----:B------:R-:W-:-:S02]  /*23c0*/  @!P2 IMAD.IADD R38, R38, 0x1, -R8 ;  /* 0x000000012626a824 */ /* 0x000fc400078e0a08 */
[----:B------:R-:W-:Y:S01]  /*23d0*/  @!P4 IADD3 R37, R37, -R8, RZ ;  /* 0x800000082525c210 */ /* 0x000fe20007ffe0ff */
[----:B------:R-:W-:Y:S01]  /*23e0*/  VIADD R9, R0, 0x27 ;  /* 0x0000002700097836 */ /* 0x000fe20000000000 */
[----:B------:R-:W-:Y:S01]  /*23f0*/  ISETP.GE.AND P4, PT, R3, RZ, PT ;  /* 0x000000ff0300720c */ /* 0x000fe20003f86270 */
[----:B------:R-:W-:Y:S01]  /*2400*/  IMAD.HI.U32 R3, R2, R5, RZ ;  /* 0x0000000502037227 */ /* 0x000fe200078e00ff */
[----:B------:R-:W-:Y:S02]  /*2410*/  IABS R41, R4 ;  /* 0x0000000400297213 */ /* 0x000fe40000000000 */
[----:B------:R-:W-:Y:S01]  /*2420*/  ISETP.GE.AND P2, PT, R4, RZ, PT ;  /* 0x000000ff0400720c */ /* 0x000fe20003f46270 */
[----:B------:R-:W-:Y:S01]  /*2430*/  @!P5 IMAD.IADD R39, R39, 0x1, -R8 ;  /* 0x000000012727d824 */ /* 0x000fe200078e0a08 */
[----:B------:R-:W-:Y:S01]  /*2440*/  ISETP.GT.U32.AND P5, PT, R8, R38, PT ;  /* 0x000000260800720c */ /* 0x000fe20003fa4070 */
[----:B------:R-:W-:Y:S01]  /*2450*/  IMAD.HI.U32 R4, R2, R41, RZ ;  /* 0x0000002902047227 */ /* 0x000fe200078e00ff */
[----:B------:R-:W-:-:S03]  /*2460*/  IADD3 R3, -R3, RZ, RZ ;  /* 0x000000ff03037210 */ /* 0x000fc60007ffe1ff */
[----:B------:R-:W-:Y:S01]  /*2470*/  @!P0 IMAD.IADD R36, R36, 0x1, -R8 ;  /* 0x0000000124248824 */ /* 0x000fe200078e0a08 */
[----:B------:R-:W-:Y:S01]  /*2480*/  ISETP.GE.AND P0, PT, R11, RZ, PT ;  /* 0x000000ff0b00720c */ /* 0x000fe20003f06270 */
[----:B------:R-:W-:Y:S01]  /*2490*/  IMAD R40, R8, R3, R5 ;  /* 0x0000000308287224 */ /* 0x000fe200078e0205 */
[----:B------:R-:W-:Y:S01]  /*24a0*/  IADD3 R11, R0, 0x2b, RZ ;  /* 0x0000002b000b7810 */ /* 0x000fe20007ffe0ff */
[----:B------:R-:W-:Y:S01]  /*24b0*/  @!P3 IMAD.MOV R36, RZ, RZ, -R36 ;  /* 0x000000ffff24b224 */ /* 0x000fe200078e0a24 */
[----:B------:R-:W-:Y:S01]  /*24c0*/  ISETP.GT.U32.AND P3, PT, R8, R39, PT ;  /* 0x000000270800720c */ /* 0x000fe20003f64070 */
[----:B------:R-:W-:Y:S02]  /*24d0*/  IMAD.MOV R4, RZ, RZ, -R4 ;  /* 0x000000ffff047224 */ /* 0x000fe400078e0a04 */
[----:B------:R-:W-:Y:S01]  /*24e0*/  @!P5 IADD3 R38, R38, -R8, RZ ;  /* 0x800000082626d210 */ /* 0x000fe20007ffe0ff */
[----:B------:R-:W-:Y:S01]  /*24f0*/  @!P1 IMAD.MOV R37, RZ, RZ, -R37 ;  /* 0x000000ffff259224 */ /* 0x000fe200078e0a25 */
[C---:B------:R-:W-:Y:S01]  /*2500*/  ISETP.GT.U32.AND P5, PT, R8.reuse, R40, PT ;  /* 0x000000280800720c */ /* 0x040fe20003fa4070 */
[----:B------:R-:W-:Y:S01]  /*2510*/  IMAD R41, R8, R4, R41 ;  /* 0x0000000408297224 */ /* 0x000fe200078e0229 */
[----:B------:R-:W-:Y:S01]  /*2520*/  ISETP.GE.AND P1, PT, R9, RZ, PT ;  /* 0x000000ff0900720c */ /* 0x000fe20003f26270 */
[C---:B------:R-:W-:Y:S01]  /*2530*/  VIADD R3, R0.reuse, 0x28 ;  /* 0x0000002800037836 */ /* 0x040fe20000000000 */
[----:B------:R-:W-:Y:S01]  /*2540*/  IABS R9, R9 ;  /* 0x0000000900097213 */ /* 0x000fe20000000000 */
[----:B------:R-:W-:Y:S01]  /*2550*/  VIADD R4, R0, 0x29 ;  /* 0x0000002900047836 */ /* 0x000fe20000000000 */
[----:B------:R-:W-:Y:S01]  /*2560*/  @!P6 IADD3 R38, -R38, RZ, RZ ;  /* 0x000000ff2626e210 */ /* 0x000fe20007ffe1ff */
[----:B------:R-:W-:Y:S01]  /*2570*/  VIADD R10, R0, 0x2a ;  /* 0x0000002a000a7836 */ /* 0x000fe20000000000 */
[----:B------:R-:W-:Y:S01]  /*2580*/  ISETP.GT.U32.AND P6, PT, R8, R41, PT ;  /* 0x000000290800720c */ /* 0x000fe20003fc4070 */
[----:B------:R-:W-:Y:S01]  /*2590*/  IMAD.MOV.U32 R5, RZ, RZ, R9 ;  /* 0x000000ffff057224 */ /* 0x000fe200078e0009 */
[----:B------:R-:W-:Y:S01]  /*25a0*/  IABS R43, R3 ;  /* 0x00000003002b7213 */ /* 0x000fe20000000000 */
[--C-:B------:R-:W-:Y:S01]  /*25b0*/  @!P3 IMAD.IADD R39, R39, 0x1, -R8.reuse ;  /* 0x000000012727b824 */ /* 0x100fe200078e0a08 */
[----:B------:R-:W-:Y:S01]  /*25c0*/  ISETP.GE.AND P3, PT, R3, RZ, PT ;  /* 0x000000ff0300720c */ /* 0x000fe20003f66270 */
[----:B------:R-:W-:Y:S01]  /*25d0*/  @!P5 IMAD.IADD R40, R40, 0x1, -R8 ;  /* 0x000000012828d824 */ /* 0x000fe200078e0a08 */
[----:B------:R-:W-:Y:S01]  /*25e0*/  IABS R45, R10 ;  /* 0x0000000a002d7213 */ /* 0x000fe20000000000 */
[----:B------:R-:W-:Y:S01]  /*25f0*/  IMAD.HI.U32 R3, R2, R5, RZ ;  /* 0x0000000502037227 */ /* 0x000fe200078e00ff */
[----:B------:R-:W-:-:S02]  /*2600*/  IABS R9, R11 ;  /* 0x0000000b00097213 */ /* 0x000fc40000000000 */
[----:B------:R-:W-:Y:S01]  /*2610*/  ISETP.GT.U32.AND P5, PT, R8, R40, PT ;  /* 0x000000280800720c */ /* 0x000fe20003fa4070 */
[----:B------:R-:W-:Y:S01]  /*2620*/  @!P0 IMAD.MOV R39, RZ, RZ, -R39 ;  /* 0x000000ffff278224 */ /* 0x000fe200078e0a27 */
[----:B------:R-:W-:Y:S01]  /*2630*/  ISETP.GE.AND P0, PT, R4, RZ, PT ;  /* 0x000000ff0400720c */ /* 0x000fe20003f06270 */
[----:B------:R-:W-:Y:S01]  /*2640*/  IMAD.MOV R42, RZ, RZ, -R3 ;  /* 0x000000ffff2a7224 */ /* 0x000fe200078e0a03 */
[----:B------:R-:W-:Y:S01]  /*2650*/  IABS R4, R4 ;  /* 0x0000000400047213 */ /* 0x000fe20000000000 */
[----:B------:R-:W-:-:S04]  /*2660*/  IMAD.HI.U32 R3, R2, R43, RZ ;  /* 0x0000002b02037227 */ /* 0x000fc800078e00ff */
[----:B------:R-:W-:Y:S02]  /*2670*/  @!P6 IMAD.IADD R41, R41, 0x1, -R8 ;  /* 0x000000012929e824 */ /* 0x000fe400078e0a08 */
[C---:B------:R-:W-:Y:S02]  /*2680*/  IMAD R42, R8.reuse, R42, R5 ;  /* 0x0000002a082a7224 */ /* 0x040fe400078e0205 */
[----:B------:R-:W-:Y:S01]  /*2690*/  IMAD.MOV R3, RZ, RZ, -R3 ;  /* 0x000000ffff037224 */ /* 0x000fe200078e0a03 */
[C---:B------:R-:W-:Y:S01]  /*26a0*/  ISETP.GT.U32.AND P6, PT, R8.reuse, R41, PT ;  /* 0x000000290800720c */ /* 0x040fe20003fc4070 */
[----:B------:R-:W-:Y:S02]  /*26b0*/  IMAD.MOV.U32 R5, RZ, RZ, R4 ;  /* 0x000000ffff057224 */ /* 0x000fe400078e0004 */
[----:B------:R-:W-:Y:S02]  /*26c0*/  IMAD R43, R8, R3, R43 ;  /* 0x00000003082b7224 */ /* 0x000fe400078e022b */
[----:B------:R-:W-:-:S04]  /*26d0*/  IMAD.HI.U32 R3, R2, R5, RZ ;  /* 0x0000000502037227 */ /* 0x000fc800078e00ff */
[----:B------:R-:W-:Y:S01]  /*26e0*/  @!P5 IMAD.IADD R40, R40, 0x1, -R8 ;  /* 0x000000012828d824 */ /* 0x000fe200078e0a08 */
[----:B------:R-:W-:Y:S01]  /*26f0*/  ISETP.GT.U32.AND P5, PT, R8, R42, PT ;  /* 0x0000002a0800720c */ /* 0x000fe20003fa4070 */
[----:B------:R-:W-:-:S03]  /*2700*/  IMAD.HI.U32 R4, R2, R45, RZ ;  /* 0x0000002d02047227 */ /* 0x000fc600078e00ff */
[----:B------:R-:W-:Y:S01]  /*2710*/  @!P4 IADD3 R40, -R40, RZ, RZ ;  /* 0x000000ff2828c210 */ /* 0x000fe20007ffe1ff */
[----:B------:R-:W-:Y:S01]  /*2720*/  IMAD.MOV R3, RZ, RZ, -R3 ;  /* 0x000000ffff037224 */ /* 0x000fe200078e0a03 */
[C---:B------:R-:W-:Y:S01]  /*2730*/  ISETP.GT.U32.AND P4, PT, R8.reuse, R43, PT ;  /* 0x0000002b0800720c */ /* 0x040fe20003f84070 */
[----:B------:R-:W-:Y:S02]  /*2740*/  IMAD.MOV R4, RZ, RZ, -R4 ;  /* 0x000000ffff047224 */ /* 0x000fe400078e0a04 */
[C---:B------:R-:W-:Y:S02]  /*2750*/  IMAD R44, R8.reuse, R3, R5 ;  /* 0x00000003082c7224 */ /* 0x040fe400078e0205 */
[C---:B------:R-:W-:Y:S02]  /*2760*/  IMAD R45, R8.reuse, R4, R45 ;  /* 0x00000004082d7224 */ /* 0x040fe400078e022d */
[----:B------:R-:W-:Y:S01]  /*2770*/  @!P6 IMAD.IADD R41, R41, 0x1, -R8 ;  /* 0x000000012929e824 */ /* 0x000fe200078e0a08 */
[----:B------:R-:W-:Y:S01]  /*2780*/  ISETP.GT.U32.AND P6, PT, R8, R44, PT ;  /* 0x0000002c0800720c */ /* 0x000fe20003fc4070 */
[----:B------:R-:W-:Y:S01]  /*2790*/  VIADD R12, R0, 0x2c ;  /* 0x0000002c000c7836 */ /* 0x000fe20000000000 */
[----:B------:R-:W-:Y:S01]  /*27a0*/  @!P5 IADD3 R42, R42, -R8, RZ ;  /* 0x800000082a2ad210 */ /* 0x000fe20007ffe0ff */
[----:B------:R-:W-:Y:S01]  /*27b0*/  IMAD.HI.U32 R3, R2, R9, RZ ;  /* 0x0000000902037227 */ /* 0x000fe200078e00ff */
[----:B------:R-:W-:-:S02]  /*27c0*/  ISETP.GT.U32.AND P5, PT, R8, R45, PT ;  /* 0x0000002d0800720c */ /* 0x000fc40003fa4070 */
[----:B------:R-:W-:Y:S01]  /*27d0*/  IABS R47, R12 ;  /* 0x0000000c002f7213 */ /* 0x000fe20000000000 */
[----:B------:R-:W-:Y:S01]  /*27e0*/  IMAD.MOV R3, RZ, RZ, -R3 ;  /* 0x000000ffff037224 */ /* 0x000fe200078e0a03 */
[----:B------:R-:W-:Y:S01]  /*27f0*/  @!P2 IADD3 R41, -R41, RZ, RZ ;  /* 0x000000ff2929a210 */ /* 0x000fe20007ffe1ff */
[--C-:B------:R-:W-:Y:S01]  /*2800*/  @!P4 IMAD.IADD R43, R43, 0x1, -R8.reuse ;  /* 0x000000012b2bc824 */ /* 0x100fe200078e0a08 */
[C---:B------:R-:W-:Y:S01]  /*2810*/  ISETP.GT.U32.AND P4, PT, R8.reuse, R42, PT ;  /* 0x0000002a0800720c */ /* 0x040fe20003f84070 */
[----:B------:R-:W-:Y:S02]  /*2820*/  IMAD R46, R8, R3, R9 ;  /* 0x00000003082e7224 */ /* 0x000fe400078e0209 */
[----:B------:R-:W-:Y:S01]  /*2830*/  @!P6 IMAD.IADD R44, R44, 0x1, -R8 ;  /* 0x000000012c2ce824 */ /* 0x000fe200078e0a08 */
[----:B------:R-:W-:Y:S01]  /*2840*/  ISETP.GT.U32.AND P6, PT, R8, R43, PT ;  /* 0x0000002b0800720c */ /* 0x000fe20003fc4070 */
[----:B------:R-:W-:-:S04]  /*2850*/  IMAD.HI.U32 R3, R2, R47, RZ ;  /* 0x0000002f02037227 */ /* 0x000fc800078e00ff */
[--C-:B------:R-:W-:Y:S01]  /*2860*/  @!P5 IMAD.IADD R45, R45, 0x1, -R8.reuse ;  /* 0x000000012d2dd824 */ /* 0x100fe200078e0a08 */
[----:B------:R-:W-:Y:S01]  /*2870*/  ISETP.GT.U32.AND P5, PT, R8, R44, PT ;  /* 0x0000002c0800720c */ /* 0x000fe20003fa4070 */
[----:B------:R-:W-:Y:S02]  /*2880*/  IMAD.MOV R3, RZ, RZ, -R3 ;  /* 0x000000ffff037224 */ /* 0x000fe400078e0a03 */
[----:B------:R-:W-:Y:S01]  /*2890*/  VIADD R13, R0, 0x2d ;  /* 0x0000002d000d7836 */ /* 0x000fe20000000000 */
[C---:B------:R-:W-:Y:S01]  /*28a0*/  ISETP.GT.U32.AND P2, PT, R8.reuse, R45, PT ;  /* 0x0000002d0800720c */ /* 0x040fe20003f44070 */
[----:B------:R-:W-:Y:S02]  /*28b0*/  IMAD R47, R8, R3, R47 ;  /* 0x00000003082f7224 */ /* 0x000fe400078e022f */
[----:B------:R-:W-:Y:S01]  /*28c0*/  @!P6 IMAD.IADD R43, R43, 0x1, -R8 ;  /* 0x000000012b2be824 */ /* 0x000fe200078e0a08 */
[----:B------:R-:W-:Y:S01]  /*28d0*/  IABS R5, R13 ;  /* 0x0000000d00057213 */ /* 0x000fe20000000000 */
[----:B------:R-:W-:Y:S01]  /*28e0*/  VIADD R14, R0, 0x2e ;  /* 0x0000002e000e7836 */ /* 0x000fe20000000000 */
[----:B------:R-:W-:Y:S01]  /*28f0*/  ISETP.GE.AND P6, PT, R10, RZ, PT ;  /* 0x000000ff0a00720c */ /* 0x000fe20003fc6270 */
[----:B------:R-:W-:-:S02]  /*2900*/  VIADD R10, R0, 0x2f ;  /* 0x0000002f000a7836 */ /* 0x000fc40000000000 */
[----:B------:R-:W-:Y:S01]  /*2910*/  @!P5 IADD3 R44, R44, -R8, RZ ;  /* 0x800000082c2cd210 */ /* 0x000fe20007ffe0ff */
[----:B------:R-:W-:Y:S01]  /*2920*/  IMAD.HI.U32 R3, R2, R5, RZ ;  /* 0x0000000502037227 */ /* 0x000fe200078e00ff */
[----:B------:R-:W-:Y:S02]  /*2930*/  ISETP.GT.U32.AND P5, PT, R8, R47, PT ;  /* 0x0000002f0800720c */ /* 0x000fe40003fa4070 */
[----:B------:R-:W-:Y:S01]  /*2940*/  IABS R9, R10 ;  /* 0x0000000a00097213 */ /* 0x000fe20000000000 */
[----:B------:R-:W-:Y:S01]  /*2950*/  IMAD.MOV R3, RZ, RZ, -R3 ;  /* 0x000000ffff037224 */ /* 0x000fe200078e0a03 */
[----:B------:R-:W-:Y:S01]  /*2960*/  IABS R51, R14 ;  /* 0x0000000e00337213 */ /* 0x000fe20000000000 */
[----:B------:R-:W-:Y:S01]  /*2970*/  @!P4 IMAD.IADD R42, R42, 0x1, -R8 ;  /* 0x000000012a2ac824 */ /* 0x000fe200078e0a08 */
[C---:B------:R-:W-:Y:S01]  /*2980*/  ISETP.GT.U32.AND P4, PT, R8.reuse, R46, PT ;  /* 0x0000002e0800720c */ /* 0x040fe20003f84070 */
[----:B------:R-:W-:Y:S01]  /*2990*/  IMAD R50, R8, R3, R5 ;  /* 0x0000000308327224 */ /* 0x000fe200078e0205 */
[----:B------:R-:W-:Y:S01]  /*29a0*/  @!P0 IADD3 R44, -R44, RZ, RZ ;  /* 0x000000ff2c2c8210 */ /* 0x000fe20007ffe1ff */
[----:B------:R-:W-:Y:S01]  /*29b0*/  IMAD.HI.U32 R3, R2, R9, RZ ;  /* 0x0000000902037227 */ /* 0x000fe200078e00ff */
[----:B------:R-:W-:-:S02]  /*29c0*/  ISETP.GE.AND P0, PT, R13, RZ, PT ;  /* 0x000000ff0d00720c */ /* 0x000fc40003f06270 */
[----:B------:R-:W-:Y:S01]  /*29d0*/  IADD3 R13, R0, 0x33, RZ ;  /* 0x00000033000d7810 */ /* 0x000fe20007ffe0ff */
[----:B------:R-:W-:Y:S02]  /*29e0*/  @!P5 IMAD.IADD R47, R47, 0x1, -R8 ;  /* 0x000000012f2fd824 */ /* 0x000fe400078e0a08 */
[----:B------:R-:W-:Y:S02]  /*29f0*/  IMAD.MOV R3, RZ, RZ, -R3 ;  /* 0x000000ffff037224 */ /* 0x000fe400078e0a03 */
[----:B------:R-:W-:Y:S01]  /*2a00*/  IMAD.HI.U32 R4, R2, R51, RZ ;  /* 0x0000003302047227 */ /* 0x000fe200078e00ff */
[----:B------:R-:W-:-:S03]  /*2a10*/  ISETP.GT.U32.AND P5, PT, R8, R47, PT ;  /* 0x0000002f0800720c */ /* 0x000fc60003fa4070 */
[C---:B------:R-:W-:Y:S01]  /*2a20*/  IMAD R52, R8.reuse, R3, R9 ;  /* 0x0000000308347224 */ /* 0x040fe200078e0209 */
[----:B------:R-:W-:Y:S01]  /*2a30*/  IABS R9, R13 ;  /* 0x0000000d00097213 */ /* 0x000fe20000000000 */
[----:B------:R-:W-:Y:S02]  /*2a40*/  IMAD.MOV R4, RZ, RZ, -R4 ;  /* 0x000000ffff047224 */ /* 0x000fe400078e0a04 */
[--C-:B------:R-:W-:Y:S01]  /*2a50*/  @!P2 IMAD.IADD R45, R45, 0x1, -R8.reuse ;  /* 0x000000012d2da824 */ /* 0x100fe200078e0a08 */
[----:B------:R-:W-:Y:S01]  /*2a60*/  ISETP.GE.AND P2, PT, R11, RZ, PT ;  /* 0x000000ff0b00720c */ /* 0x000fe20003f46270 */
[----:B------:R-:W-:Y:S01]  /*2a70*/  IMAD R51, R8, R4, R51 ;  /* 0x0000000408337224 */ /* 0x000fe200078e0233 */
[----:B------:R-:W-:Y:S01]  /*2a80*/  IADD3 R11, R0, 0x30, RZ ;  /* 0x00000030000b7810 */ /* 0x000fe20007ffe0ff */
[----:B------:R-:W-:Y:S01]  /*2a90*/  @!P3 IMAD.MOV R43, RZ, RZ, -R43 ;  /* 0x000000ffff2bb224 */ /* 0x000fe200078e0a2b */
[C---:B------:R-:W-:Y:S01]  /*2aa0*/  ISETP.GT.U32.AND P3, PT, R8.reuse, R50, PT ;  /* 0x000000320800720c */ /* 0x040fe20003f64070 */
[--C-:B------:R-:W-:Y:S01]  /*2ab0*/  @!P5 IMAD.IADD R47, R47, 0x1, -R8.reuse ;  /* 0x000000012f2fd824 */ /* 0x100fe200078e0a08 */
[----:B------:R-:W-:Y:S01]  /*2ac0*/  ISETP.GT.U32.AND P5, PT, R8, R52, PT ;  /* 0x000000340800720c */ /* 0x000fe20003fa4070 */
[----:B------:R-:W-:Y:S01]  /*2ad0*/  @!P4 IMAD.IADD R46, R46, 0x1, -R8 ;  /* 0x000000012e2ec824 */ /* 0x000fe200078e0a08 */
[----:B------:R-:W-:Y:S01]  /*2ae0*/  ISETP.GE.AND P4, PT, R12, RZ, PT ;  /* 0x000000ff0c00720c */ /* 0x000fe20003f86270 */
[----:B------:R-:W-:Y:S01]  /*2af0*/  @!P6 IMAD.MOV R45, RZ, RZ, -R45 ;  /* 0x000000ffff2de224 */ /* 0x000fe200078e0a2d */
[C---:B------:R-:W-:Y:S01]  /*2b00*/  ISETP.GT.U32.AND P6, PT, R8.reuse, R51, PT ;  /* 0x000000330800720c */ /* 0x040fe20003fc4070 */
[----:B------:R-:W-:Y:S01]  /*2b10*/  @!P1 IMAD.MOV R42, RZ, RZ, -R42 ;  /* 0x000000ffff2a9224 */ /* 0x000fe200078e0a2a */
[----:B------:R-:W-:Y:S01]  /*2b20*/  ISETP.GT.U32.AND P1, PT, R8, R46, PT ;  /* 0x0000002e0800720c */ /* 0x000fe20003f24070 */
[C---:B------:R-:W-:Y:S01]  /*2b30*/  VIADD R12, R0.reuse, 0x31 ;  /* 0x00000031000c7836 */ /* 0x040fe20000000000 */
[----:B------:R-:W-:Y:S01]  /*2b40*/  IABS R53, R11 ;  /* 0x0000000b00357213 */ /* 0x000fe20000000000 */
[----:B------:R-:W-:-:S02]  /*2b50*/  VIADD R15, R0, 0x4c ;  /* 0x0000004c000f7836 */ /* 0x000fc40000000000 */
[----:B------:R-:W-:Y:S01]  /*2b60*/  @!P3 IADD3 R50, R50, -R8, RZ ;  /* 0x800000083232b210 */ /* 0x000fe20007ffe0ff */
[----:B------:R-:W-:Y:S01]  /*2b70*/  VIADD R245, R0, 0xed ;  /* 0x000000ed00f57836 */ /* 0x000fe20000000000 */
[----:B------:R-:W-:Y:S01]  /*2b80*/  IABS R5, R12 ;  /* 0x0000000c00057213 */ /* 0x000fe20000000000 */
[----:B------:R-:W-:Y:S01]  /*2b90*/  @!P5 IMAD.IADD R52, R52, 0x1, -R8 ;  /* 0x000000013434d824 */ /* 0x000fe200078e0a08 */
[----:B------:R-:W-:Y:S01]  /*2ba0*/  ISETP.GE.AND P3, PT, R10, RZ, PT ;  /* 0x000000ff0a00720c */ /* 0x000fe20003f66270 */
[----:B------:R-:W-:Y:S01]  /*2bb0*/  IMAD.HI.U32 R3, R2, R53, RZ ;  /* 0x0000003502037227 */ /* 0x000fe200078e00ff */
[----:B------:R-:W-:Y:S02]  /*2bc0*/  IABS R83, R15 ;  /* 0x0000000f00537213 */ /* 0x000fe40000000000 */
[----:B------:R-:W-:Y:S01]  /*2bd0*/  ISETP.GT.U32.AND P5, PT, R8, R52, PT ;  /* 0x000000340800720c */ /* 0x000fe20003fa4070 */
[----:B------:R-:W-:Y:S02]  /*2be0*/  IMAD.MOV R4, RZ, RZ, -R3 ;  /* 0x000000ffff047224 */ /* 0x000fe400078e0a03 */
[----:B------:R-:W-:-:S04]  /*2bf0*/  IMAD.HI.U32 R3, R2, R5, RZ ;  /* 0x0000000502037227 */ /* 0x000fc800078e00ff */
[--C-:B------:R-:W-:Y:S01]  /*2c00*/  @!P6 IMAD.IADD R51, R51, 0x1, -R8.reuse ;  /* 0x000000013333e824 */ /* 0x100fe200078e0a08 */
[----:B------:R-:W-:Y:S01]  /*2c10*/  ISETP.GT.U32.AND P6, PT, R8, R50, PT ;  /* 0x000000320800720c */ /* 0x000fe20003fc4070 */
[----:B------:R-:W-:Y:S01]  /*2c20*/  @!P1 IMAD.IADD R46, R46, 0x1, -R8 ;  /* 0x000000012e2e9824 */ /* 0x000fe200078e0a08 */
[----:B------:R-:W-:Y:S01]  /*2c30*/  ISETP.GE.AND P1, PT, R14, RZ, PT ;  /* 0x000000ff0e00720c */ /* 0x000fe20003f26270 */
[----:B------:R-:W-:Y:S02]  /*2c40*/  IMAD.MOV R3, RZ, RZ, -R3 ;  /* 0x000000ffff037224 */ /* 0x000fe400078e0a03 */
[----:B------:R-:W-:Y:S01]  /*2c50*/  @!P2 IMAD.MOV R46, RZ, RZ, -R46 ;  /* 0x000000ffff2ea224 */ /* 0x000fe200078e0a2e */
[C---:B------:R-:W-:Y:S01]  /*2c60*/  ISETP.GT.U32.AND P2, PT, R8.reuse, R51, PT ;  /* 0x000000330800720c */ /* 0x040fe20003f44070 */
[C---:B------:R-:W-:Y:S02]  /*2c70*/  IMAD R56, R8.reuse, R3, R5 ;  /* 0x0000000308387224 */ /* 0x040fe400078e0205 */
[----:B------:R-:W-:-:S02]  /*2c80*/  IMAD R53, R8, R4, R53 ;  /* 0x0000000408357224 */ /* 0x000fc400078e0235 */
[----:B------:R-:W-:Y:S02]  /*2c90*/  VIADD R10, R0, 0x32 ;  /* 0x00000032000a7836 */ /* 0x000fe40000000000 */
[--C-:B------:R-:W-:Y:S01]  /*2ca0*/  @!P5 IMAD.IADD R52, R52, 0x1, -R8.reuse ;  /* 0x000000013434d824 */ /* 0x100fe200078e0a08 */
[----:B------:R-:W-:Y:S01]  /*2cb0*/  ISETP.GT.U32.AND P5, PT, R8, R56, PT ;  /* 0x000000380800720c */ /* 0x000fe20003fa4070 */
[--C-:B------:R-:W-:Y:S01]  /*2cc0*/  @!P6 IMAD.IADD R50, R50, 0x1, -R8.reuse ;  /* 0x000000013232e824 */ /* 0x100fe200078e0a08 */
[----:B------:R-:W-:Y:S01]  /*2cd0*/  ISETP.GT.U32.AND P6, PT, R8, R53, PT ;  /* 0x000000350800720c */ /* 0x000fe20003fc4070 */
[----:B------:R-:W-:Y:S01]  /*2ce0*/  @!P4 IMAD.MOV R47, RZ, RZ, -R47 ;  /* 0x000000ffff2fc224 */ /* 0x000fe200078e0a2f */
[----:B------:R-:W-:Y:S01]  /*2cf0*/  IABS R57, R10 ;  /* 0x0000000a00397213 */ /* 0x000fe20000000000 */
[----:B------:R-:W-:Y:S01]  /*2d00*/  @!P2 IMAD.IADD R51, R51, 0x1, -R8 ;  /* 0x000000013333a824 */ /* 0x000fe200078e0a08 */
[----:B------:R-:W-:Y:S01]  /*2d10*/  ISETP.GE.AND P2, PT, R11, RZ, PT ;  /* 0x000000ff0b00720c */ /* 0x000fe20003f46270 */
[----:B------:R-:W-:Y:S01]  /*2d20*/  IMAD.HI.U32 R4, R2, R9, RZ ;  /* 0x0000000902047227 */ /* 0x000fe200078e00ff */
[----:B------:R-:W-:-:S02]  /*2d30*/  IADD3 R11, R0, 0x34, RZ ;  /* 0x00000034000b7810 */ /* 0x000fc40007ffe0ff */
[----:B------:R-:W-:Y:S01]  /*2d40*/  @!P1 IADD3 R51, -R51, RZ, RZ ;  /* 0x000000ff33339210 */ /* 0x000fe20007ffe1ff */
[----:B------:R-:W-:Y:S01]  /*2d50*/  IMAD.HI.U32 R3, R2, R57, RZ ;  /* 0x0000003902037227 */ /* 0x000fe200078e00ff */
[----:B------:R-:W-:Y:S02]  /*2d60*/  IABS R59, R11 ;  /* 0x0000000b003b7213 */ /* 0x000fe40000000000 */
[----:B------:R-:W-:Y:S01]  /*2d70*/  ISETP.GE.AND P1, PT, R10, RZ, PT ;  /* 0x000000ff0a00720c */ /* 0x000fe20003f26270 */
[----:B------:R-:W-:Y:S01]  /*2d80*/  IMAD.MOV R3, RZ, RZ, -R3 ;  /* 0x000000ffff037224 */ /* 0x000fe200078e0a03 */
[----:B------:R-:W-:Y:S01]  /*2d90*/  IADD3 R10, R0, 0x38, RZ ;  /* 0x00000038000a7810 */ /* 0x000fe20007ffe0ff */
[--C-:B------:R-:W-:Y:S02]  /*2da0*/  @!P5 IMAD.IADD R56, R56, 0x1, -R8.reuse ;  /* 0x000000013838d824 */ /* 0x100fe400078e0a08 */
[----:B------:R-:W-:Y:S01]  /*2db0*/  @!P6 IMAD.IADD R53, R53, 0x1, -R8 ;  /* 0x000000013535e824 */ /* 0x000fe200078e0a08 */
[----:B------:R-:W-:Y:S01]  /*2dc0*/  ISETP.GE.AND P6, PT, R12, RZ, PT ;  /* 0x000000ff0c00720c */ /* 0x000fe20003fc6270 */
[C---:B------:R-:W-:Y:S01]  /*2dd0*/  IMAD R57, R8.reuse, R3, R57 ;  /* 0x0000000308397224 */ /* 0x040fe200078e0239 */
[----:B------:R-:W-:Y:S01]  /*2de0*/  ISETP.GT.U32.AND P5, PT, R8, R56, PT ;  /* 0x000000380800720c */ /* 0x000fe20003fa4070 */
[----:B------:R-:W-:Y:S01]  /*2df0*/  IMAD.HI.U32 R3, R2, R59, RZ ;  /* 0x0000003b02037227 */ /* 0x000fe200078e00ff */
[----:B------:R-:W-:-:S02]  /*2e00*/  ISETP.GT.U32.AND P4, PT, R8, R53, PT ;  /* 0x000000350800720c */ /* 0x000fc40003f84070 */
[----:B------:R-:W-:Y:S01]  /*2e10*/  IADD3 R12, R0, 0x35, RZ ;  /* 0x00000035000c7810 */ /* 0x000fe20007ffe0ff */
[----:B------:R-:W-:Y:S01]  /*2e20*/  @!P0 IMAD.MOV R50, RZ, RZ, -R50 ;  /* 0x000000ffff328224 */ /* 0x000fe200078e0a32 */
[C---:B------:R-:W-:Y:S01]  /*2e30*/  ISETP.GT.U32.AND P0, PT, R8.reuse, R57, PT ;  /* 0x000000390800720c */ /* 0x040fe20003f04070 */
[----:B------:R-:W-:Y:S01]  /*2e40*/  IMAD.MOV R3, RZ, RZ, -R3 ;  /* 0x000000ffff037224 */ /* 0x000fe200078e0a03 */
[----:B------:R-:W-:Y:S01]  /*2e50*/  IABS R5, R12 ;  /* 0x0000000c00057213 */ /* 0x000fe20000000000 */
[----:B------:R-:W-:Y:S01]  /*2e60*/  IMAD.MOV R4, RZ, RZ, -R4 ;  /* 0x000000ffff047224 */ /* 0x000fe200078e0a04 */
[----:B------:R-:W-:Y:S01]  /*2e70*/  IABS R63, R10 ;  /* 0x0000000a003f7213 */ /* 0x000fe20000000000 */
[C---:B------:R-:W-:Y:S02]  /*2e80*/  IMAD R59, R8.reuse, R3, R59 ;  /* 0x00000003083b7224 */ /* 0x040fe400078e023b */
[----:B------:R-:W-:Y:S02]  /*2e90*/  IMAD R58, R8, R4, R9 ;  /* 0x00000004083a7224 */ /* 0x000fe400078e0209 */
[----:B------:R-:W-:Y:S01]  /*2ea0*/  @!P5 IMAD.IADD R56, R56, 0x1, -R8 ;  /* 0x000000013838d824 */ /* 0x000fe200078e0a08 */
[C---:B------:R-:W-:Y:S01]  /*2eb0*/  ISETP.GT.U32.AND P5, PT, R8.reuse, R59, PT ;  /* 0x0000003b0800720c */ /* 0x040fe20003fa4070 */
[----:B------:R-:W-:Y:S01]  /*2ec0*/  @!P3 IMAD.MOV R52, RZ, RZ, -R52 ;  /* 0x000000ffff34b224 */ /* 0x000fe200078e0a34 */
[----:B------:R-:W-:Y:S01]  /*2ed0*/  ISETP.GT.U32.AND P3, PT, R8, R58, PT ;  /* 0x0000003a0800720c */ /* 0x000fe20003f64070 */
[----:B------:R-:W-:Y:S01]  /*2ee0*/  @!P4 IMAD.IADD R53, R53, 0x1, -R8 ;  /* 0x000000013535c824 */ /* 0x000fe200078e0a08 */
[----:B------:R-:W-:Y:S01]  /*2ef0*/  @!P0 IADD3 R57, R57, -R8, RZ ;  /* 0x8000000839398210 */ /* 0x000fe20007ffe0ff */
[----:B------:R-:W-:Y:S01]  /*2f00*/  VIADD R4, R0, 0x36 ;  /* 0x0000003600047836 */ /* 0x000fe20000000000 */
[----:B------:R-:W-:Y:S01]  /*2f10*/  ISETP.GE.AND P0, PT, R11, RZ, PT ;  /* 0x000000ff0b00720c */ /* 0x000fe20003f06270 */
[----:B------:R-:W-:Y:S01]  /*2f20*/  @!P2 IMAD.MOV R53, RZ, RZ, -R53 ;  /* 0x000000ffff35a224 */ /* 0x000fe200078e0a35 */
[----:B------:R-:W-:Y:S01]  /*2f30*/  ISETP.GT.U32.AND P2, PT, R8, R57, PT ;  /* 0x000000390800720c */ /* 0x000fe20003f44070 */
[----:B------:R-:W-:Y:S01]  /*2f40*/  IMAD.HI.U32 R3, R2, R5, RZ ;  /* 0x0000000502037227 */ /* 0x000fe200078e00ff */
[----:B------:R-:W-:-:S02]  /*2f50*/  IABS R61, R4 ;  /* 0x00000004003d7213 */ /* 0x000fc40000000000 */
[----:B------:R-:W-:Y:S01]  /*2f60*/  ISETP.GE.AND P4, PT, R13, RZ, PT ;  /* 0x000000ff0d00720c */ /* 0x000fe20003f86270 */
[----:B------:R-:W-:Y:S01]  /*2f70*/  IMAD.MOV R3, RZ, RZ, -R3 ;  /* 0x000000ffff037224 */ /* 0x000fe200078e0a03 */
[----:B------:R-:W-:Y:S01]  /*2f80*/  @!P5 IADD3 R59, R59, -R8, RZ ;  /* 0x800000083b3bd210 */ /* 0x000fe20007ffe0ff */
[----:B------:R-:W-:Y:S02]  /*2f90*/  @!P3 IMAD.IADD R58, R58, 0x1, -R8 ;  /* 0x000000013a3ab824 */ /* 0x000fe400078e0a08 */
[C---:B------:R-:W-:Y:S01]  /*2fa0*/  IMAD R60, R8.reuse, R3, R5 ;  /* 0x00000003083c7224 */ /* 0x040fe200078e0205 */
[----:B------:R-:W-:Y:S01]  /*2fb0*/  ISETP.GT.U32.AND P5, PT, R8, R59, PT ;  /* 0x0000003b0800720c */ /* 0x000fe20003fa4070 */
[----:B------:R-:W-:Y:S01]  /*2fc0*/  IMAD.HI.U32 R3, R2, R61, RZ ;  /* 0x0000003d02037227 */ /* 0x000fe200078e00ff */
[----:B------:R-:W-:-:S03]  /*2fd0*/  ISETP.GT.U32.AND P3, PT, R8, R58, PT ;  /* 0x0000003a0800720c */ /* 0x000fc60003f64070 */
[--C-:B------:R-:W-:Y:S01]  /*2fe0*/  @!P2 IMAD.IADD R57, R57, 0x1, -R8.reuse ;  /* 0x000000013939a824 */ /* 0x100fe200078e0a08 */
[----:B------:R-:W-:Y:S01]  /*2ff0*/  ISETP.GT.U32.AND P2, PT, R8, R60, PT ;  /* 0x0000003c0800720c */ /* 0x000fe20003f44070 */
[C---:B------:R-:W-:Y:S02]  /*3000*/  VIADD R9, R0.reuse, 0x37 ;  /* 0x0000003700097836 */ /* 0x040fe40000000000 */
[----:B------:R-:W-:Y:S01]  /*3010*/  IMAD.MOV R3, RZ, RZ, -R3 ;  /* 0x000000ffff037224 */ /* 0x000fe200078e0a03 */
[----:B------:R-:W-:Y:S01]  /*3020*/  @!P1 IADD3 R57, -R57, RZ, RZ ;  /* 0x000000ff39399210 */ /* 0x000fe20007ffe1ff */
[----:B------:R-:W-:Y:S01]  /*3030*/  VIADD R11, R0, 0x39 ;  /* 0x00000039000b7836 */ /* 0x000fe20000000000 */
[----:B------:R-:W-:Y:S01]  /*3040*/  IABS R5, R9 ;  /* 0x0000000900057213 */ /* 0x000fe20000000000 */
[----:B------:R-:W-:Y:S02]  /*3050*/  IMAD R61, R8, R3, R61 ;  /* 0x00000003083d7224 */ /* 0x000fe400078e023d */
[----:B------:R-:W-:-:S02]  /*3060*/  @!P5 IMAD.IADD R59, R59, 0x1, -R8 ;  /* 0x000000013b3bd824 */ /* 0x000fc400078e0a08 */
[----:B------:R-:W-:Y:S01]  /*3070*/  IMAD.HI.U32 R3, R2, R5, RZ ;  /* 0x0000000502037227 */ /* 0x000fe200078e00ff */
[----:B------:R-:W-:-:S03]  /*3080*/  ISETP.GT.U32.AND P5, PT, R8, R61, PT ;  /* 0x0000003d0800720c */ /* 0x000fc60003fa4070 */
[--C-:B------:R-:W-:Y:S01]  /*3090*/  @!P3 IMAD.IADD R58, R58, 0x1, -R8.reuse ;  /* 0x000000013a3ab824 */ /* 0x100fe200078e0a08 */
[----:B------:R-:W-:Y:S01]  /*30a0*/  ISETP.GE.AND P3, PT, R4, RZ, PT ;  /* 0x000000ff0400720c */ /* 0x000fe20003f66270 */
[----:B------:R-:W-:Y:S01]  /*30b0*/  @!P2 IMAD.IADD R60, R60, 0x1, -R8 ;  /* 0x000000013c3ca824 */ /* 0x000fe200078e0a08 */
[----:B------:R-:W-:Y:S01]  /*30c0*/  IABS R4, R11 ;  /* 0x0000000b00047213 */ /* 0x000fe20000000000 */
[----:B------:R-:W-:Y:S01]  /*30d0*/  IMAD.MOV R3, RZ, RZ, -R3 ;  /* 0x000000ffff037224 */ /* 0x000fe200078e0a03 */
[----:B------:R-:W-:Y:S01]  /*30e0*/  ISETP.GE.AND P2, PT, R9, RZ, PT ;  /* 0x000000ff0900720c */ /* 0x000fe20003f46270 */
[----:B------:R-:W-:Y:S01]  /*30f0*/  @!P6 IMAD.MOV R56, RZ, RZ, -R56 ;  /* 0x000000ffff38e224 */ /* 0x000fe200078e0a38 */
[C---:B------:R-:W-:Y:S01]  /*3100*/  ISETP.GT.U32.AND P1, PT, R8.reuse, R60, PT ;  /* 0x0000003c0800720c */ /* 0x040fe20003f24070 */
[----:B------:R-:W-:Y:S01]  /*3110*/  IMAD R62, R8, R3, R5 ;  /* 0x00000003083e7224 */ /* 0x000fe200078e0205 */
[----:B------:R-:W-:Y:S01]  /*3120*/  ISETP.GE.AND P6, PT, R12, RZ, PT ;  /* 0x000000ff0c00720c */ /* 0x000fe20003fc6270 */
[----:B------:R-:W-:-:S02]  /*3130*/  IMAD.MOV.U32 R5, RZ, RZ, R4 ;  /* 0x000000ffff057224 */ /* 0x000fc400078e0004 */
[----:B------:R-:W-:Y:S02]  /*3140*/  @!P5 IMAD.IADD R61, R61, 0x1, -R8 ;  /* 0x000000013d3dd824 */ /* 0x000fe400078e0a08 */
[----:B------:R-:W-:-:S03]  /*3150*/  IMAD.HI.U32 R4, R2, R5, RZ ;  /* 0x0000000502047227 */ /* 0x000fc600078e00ff */
[C---:B------:R-:W-:Y:S01]  /*3160*/  ISETP.GT.U32.AND P5, PT, R8.reuse, R61, PT ;  /* 0x0000003d0800720c */ /* 0x040fe20003fa4070 */
[----:B------:R-:W-:Y:S01]  /*3170*/  @!P4 IMAD.MOV R58, RZ, RZ, -R58 ;  /* 0x000000ffff3ac224 */ /* 0x000fe200078e0a3a */
[----:B------:R-:W-:Y:S01]  /*3180*/  ISETP.GT.U32.AND P4, PT, R8, R62, PT ;  /* 0x0000003e0800720c */ /* 0x000fe20003f84070 */
[----:B------:R-:W-:-:S04]  /*3190*/  IMAD.HI.U32 R3, R2, R63, RZ ;  /* 0x0000003f02037227 */ /* 0x000fc800078e00ff */
[----:B------:R-:W-:Y:S01]  /*31a0*/  IMAD.MOV R4, RZ, RZ, -R4 ;  /* 0x000000ffff047224 */ /* 0x000fe200078e0a04 */
[----:B------:R-:W-:Y:S01]  /*31b0*/  IADD3 R3, -R3, RZ, RZ ;  /* 0x000000ff03037210 */ /* 0x000fe20007ffe1ff */
[----:B------:R-:W-:Y:S01]  /*31c0*/  @!P1 IMAD.IADD R60, R60, 0x1, -R8 ;  /* 0x000000013c3c9824 */ /* 0x000fe200078e0a08 */
[----:B------:R-:W-:Y:S01]  /*31d0*/  ISETP.GE.AND P1, PT, R11, RZ, PT ;  /* 0x000000ff0b00720c */ /* 0x000fe20003f26270 */
[C---:B------:R-:W-:Y:S02]  /*31e0*/  IMAD R64, R8.reuse, R4, R5 ;  /* 0x0000000408407224 */ /* 0x040fe400078e0205 */
[----:B------:R-:W-:Y:S01]  /*31f0*/  @!P6 IMAD.MOV R60, RZ, RZ, -R60 ;  /* 0x000000ffff3ce224 */ /* 0x000fe200078e0a3c */
[----:B------:R-:W-:Y:S01]  /*3200*/  @!P5 IADD3 R61, R61, -R8, RZ ;  /* 0x800000083d3dd210 */ /* 0x000fe20007ffe0ff */
[C---:B------:R-:W-:Y:S01]  /*3210*/  IMAD R63, R8.reuse, R3, R63 ;  /* 0x00000003083f7224 */ /* 0x040fe200078e023f */
[----:B------:R-:W-:Y:S01]  /*3220*/  ISETP.GT.U32.AND P6, PT, R8, R64, PT ;  /* 0x000000400800720c */ /* 0x000fe20003fc4070 */
[----:B------:R-:W-:-:S02]  /*3230*/  @!P4 IMAD.IADD R62, R62, 0x1, -R8 ;  /* 0x000000013e3ec824 */ /* 0x000fc400078e0a08 */
[----:B------:R-:W-:Y:S01]  /*3240*/  VIADD R11, R0, 0x3c ;  /* 0x0000003c000b7836 */ /* 0x000fe20000000000 */
[C---:B------:R-:W-:Y:S01]  /*3250*/  ISETP.GT.U32.AND P5, PT, R8.reuse, R63, PT ;  /* 0x0000003f0800720c */ /* 0x040fe20003fa4070 */
[----:B------:R-:W-:Y:S01]  /*3260*/  @!P0 IMAD.MOV R59, RZ, RZ, -R59 ;  /* 0x000000ffff3b8224 */ /* 0x000fe200078e0a3b */
[----:B------:R-:W-:Y:S01]  /*3270*/  ISETP.GT.U32.AND P4, PT, R8, R62, PT ;  /* 0x0000003e0800720c */ /* 0x000fe20003f84070 */
[----:B------:R-:W-:Y:S01]  /*3280*/  VIADD R4, R0, 0x3b ;  /* 0x0000003b00047836 */ /* 0x000fe20000000000 */
[----:B------:R-:W-:Y:S01]  /*3290*/  ISETP.GE.AND P0, PT, R10, RZ, PT ;  /* 0x000000ff0a00720c */ /* 0x000fe20003f06270 */
[----:B------:R-:W-:Y:S01]  /*32a0*/  VIADD R10, R0, 0x3a ;  /* 0x0000003a000a7836 */ /* 0x000fe20000000000 */
[----:B------:R-:W-:Y:S01]  /*32b0*/  IABS R67, R11 ;  /* 0x0000000b00437213 */ /* 0x000fe20000000000 */
[----:B------:R-:W-:Y:S01]  /*32c0*/  @!P3 IMAD.MOV R61, RZ, RZ, -R61 ;  /* 0x000000ffff3db224 */ /* 0x000fe200078e0a3d */
[----:B------:R-:W-:Y:S01]  /*32d0*/  IABS R9, R4 ;  /* 0x0000000400097213 */ /* 0x000fe20000000000 */
[--C-:B------:R-:W-:Y:S01]  /*32e0*/  @!P6 IMAD.IADD R64, R64, 0x1, -R8.reuse ;  /* 0x000000014040e824 */ /* 0x100fe200078e0a08 */
[----:B------:R-:W-:Y:S01]  /*32f0*/  IABS R65, R10 ;  /* 0x0000000a00417213 */ /* 0x000fe20000000000 */
[----:B------:R-:W-:Y:S01]  /*3300*/  VIADD R12, R0, 0x40 ;  /* 0x00000040000c7836 */ /* 0x000fe20000000000 */
[----:B------:R-:W-:Y:S01]  /*3310*/  ISETP.GE.AND P3, PT, R10, RZ, PT ;  /* 0x000000ff0a00720c */ /* 0x000fe20003f66270 */
[----:B------:R-:W-:Y:S01]  /*3320*/  VIADD R10, R0, 0x3e ;  /* 0x0000003e000a7836 */ /* 0x000fe20000000000 */
[----:B------:R-:W-:Y:S01]  /*3330*/  ISETP.GT.U32.AND P6, PT, R8, R64, PT ;  /* 0x000000400800720c */ /* 0x000fe20003fc4070 */
[----:B------:R-:W-:Y:S01]  /*3340*/  @!P4 IMAD.IADD R62, R62, 0x1, -R8 ;  /* 0x000000013e3ec824 */ /* 0x000fe200078e0a08 */
[----:B------:R-:W-:Y:S01]  /*3350*/  @!P5 IADD3 R63, R63, -R8, RZ ;  /* 0x800000083f3fd210 */ /* 0x000fe20007ffe0ff */
[----:B------:R-:W-:Y:S01]  /*3360*/  IMAD.HI.U32 R3, R2, R65, RZ ;  /* 0x0000004102037227 */ /* 0x000fe200078e00ff */
[----:B------:R-:W-:-:S02]  /*3370*/  ISETP.GE.AND P4, PT, R4, RZ, PT ;  /* 0x000000ff0400720c */ /* 0x000fc40003f86270 */
[----:B------:R-:W-:Y:S01]  /*3380*/  ISETP.GT.U32.AND P5, PT, R8, R63, PT ;  /* 0x0000003f0800720c */ /* 0x000fe20003fa4070 */
[----:B------:R-:W-:Y:S01]  /*3390*/  IMAD.HI.U32 R4, R2, R67, RZ ;  /* 0x0000004302047227 */ /* 0x000fe200078e00ff */
[----:B------:R-:W-:Y:S02]  /*33a0*/  IABS R69, R10 ;  /* 0x0000000a00457213 */ /* 0x000fe40000000000 */
[----:B------:R-:W-:Y:S01]  /*33b0*/  IABS R71, R12 ;  /* 0x0000000c00477213 */ /* 0x000fe20000000000 */
[----:B------:R-:W-:Y:S01]  /*33c0*/  IMAD.MOV R5, RZ, RZ, -R3 ;  /* 0x000000ffff057224 */ /* 0x000fe200078e0a03 */
[----:B------:R-:W-:Y:S01]  /*33d0*/  IADD3 R4, -R4, RZ, RZ ;  /* 0x000000ff04047210 */ /* 0x000fe20007ffe1ff */
[----:B------:R-:W-:Y:S02]  /*33e0*/  @!P6 IMAD.IADD R64, R64, 0x1, -R8 ;  /* 0x000000014040e824 */ /* 0x000fe400078e0a08 */
[C---:B------:R-:W-:Y:S02]  /*33f0*/  IMAD R65, R8.reuse, R5, R65 ;  /* 0x0000000508417224 */ /* 0x040fe400078e0241 */
[----:B------:R-:W-:-:S02]  /*3400*/  IMAD R67, R8, R4, R67 ;  /* 0x0000000408437224 */ /* 0x000fc400078e0243 */
[----:B------:R-:W-:-:S04]  /*3410*/  IMAD.HI.U32 R3, R2, R9, RZ ;  /* 0x0000000902037227 */ /* 0x000fc800078e00ff */
[----:B------:R-:W-:Y:S01]  /*3420*/  @!P1 IMAD.MOV R64, RZ, RZ, -R64 ;  /* 0x000000ffff409224 */ /* 0x000fe200078e0a40 */
[C---:B------:R-:W-:Y:S01]  /*3430*/  ISETP.GT.U32.AND P1, PT, R8.reuse, R67, PT ;  /* 0x000000430800720c */ /* 0x040fe20003f24070 */
[----:B------:R-:W-:Y:S01]  /*3440*/  @!P5 IMAD.IADD R63, R63, 0x1, -R8 ;  /* 0x000000013f3fd824 */ /* 0x000fe200078e0a08 */
[C---:B------:R-:W-:Y:S01]  /*3450*/  ISETP.GT.U32.AND P5, PT, R8.reuse, R65, PT ;  /* 0x000000410800720c */ /* 0x040fe20003fa4070 */
[----:B------:R-:W-:Y:S02]  /*3460*/  IMAD.MOV R3, RZ, RZ, -R3 ;  /* 0x000000ffff037224 */ /* 0x000fe400078e0a03 */
[----:B------:R-:W-:Y:S02]  /*3470*/  @!P0 IMAD.MOV R63, RZ, RZ, -R63 ;  /* 0x000000ffff3f8224 */ /* 0x000fe400078e0a3f */
[----:B------:R-:W-:Y:S02]  /*3480*/  IMAD R66, R8, R3, R9 ;  /* 0x0000000308427224 */ /* 0x000fe400078e0209 */
[----:B------:R-:W-:-:S02]  /*3490*/  VIADD R3, R0, 0x3d ;  /* 0x0000003d00037836 */ /* 0x000fc40000000000 */
[----:B------:R-:W-:Y:S01]  /*34a0*/  @!P2 IMAD.MOV R62, RZ, RZ, -R62 ;  /* 0x000000ffff3ea224 */ /* 0x000fe200078e0a3e */
[----:B------:R-:W-:Y:S01]  /*34b0*/  ISETP.GT.U32.AND P0, PT, R8, R66, PT ;  /* 0x000000420800720c */ /* 0x000fe20003f04070 */
[--C-:B------:R-:W-:Y:S01]  /*34c0*/  @!P1 IMAD.IADD R67, R67, 0x1, -R8.reuse ;  /* 0x0000000143439824 */ /* 0x100fe200078e0a08 */
[----:B------:R-:W-:Y:S01]  /*34d0*/  ISETP.GE.AND P2, PT, R11, RZ, PT ;  /* 0x000000ff0b00720c */ /* 0x000fe20003f46270 */
[----:B------:R-:W-:Y:S01]  /*34e0*/  @!P5 IMAD.IADD R65, R65, 0x1, -R8 ;  /* 0x000000014141d824 */ /* 0x000fe200078e0a08 */
[----:B------:R-:W-:Y:S01]  /*34f0*/  IABS R5, R3 ;  /* 0x0000000300057213 */ /* 0x000fe20000000000 */
[----:B------:R-:W-:Y:S01]  /*3500*/  IMAD.HI.U32 R4, R2, R69, RZ ;  /* 0x0000004502047227 */ /* 0x000fe200078e00ff */
[----:B------:R-:W-:Y:S02]  /*3510*/  IADD3 R11, R0, 0x3f, RZ ;  /* 0x0000003f000b7810 */ /* 0x000fe40007ffe0ff */
[C---:B------:R-:W-:Y:S01]  /*3520*/  ISETP.GT.U32.AND P1, PT, R8.reuse, R67, PT ;  /* 0x000000430800720c */ /* 0x040fe20003f24070 */
[----:B------:R-:W-:Y:S01]  /*3530*/  IMAD.MOV R4, RZ, RZ, -R4 ;  /* 0x000000ffff047224 */ /* 0x000fe200078e0a04 */
[----:B------:R-:W-:Y:S01]  /*3540*/  ISETP.GT.U32.AND P5, PT, R8, R65, PT ;  /* 0x000000410800720c */ /* 0x000fe20003fa4070 */
[----:B------:R-:W-:Y:S01]  /*3550*/  VIADD R13, R0, 0x4a ;  /* 0x0000004a000d7836 */ /* 0x000fe20000000000 */
[----:B------:R-:W-:Y:S01]  /*3560*/  ISETP.GE.AND P6, PT, R3, RZ, PT ;  /* 0x000000ff0300720c */ /* 0x000fe20003fc6270 */
[----:B------:R-:W-:Y:S01]  /*3570*/  IMAD.HI.U32 R3, R2, R5, RZ ;  /* 0x0000000502037227 */ /* 0x000fe200078e00ff */
[----:B------:R-:W-:-:S02]  /*3580*/  IABS R9, R11 ;  /* 0x0000000b00097213 */ /* 0x000fc40000000000 */
[----:B------:R-:W-:Y:S01]  /*3590*/  @!P0 IADD3 R66, R66, -R8, RZ ;  /* 0x8000000842428210 */ /* 0x000fe20007ffe0ff */
[----:B------:R-:W-:Y:S01]  /*35a0*/  IMAD R69, R8, R4, R69 ;  /* 0x0000000408457224 */ /* 0x000fe200078e0245 */
[----:B------:R-:W-:Y:S01]  /*35b0*/  IABS R81, R13 ;  /* 0x0000000d00517213 */ /* 0x000fe20000000000 */
[----:B------:R-:W-:Y:S01]  /*35c0*/  IMAD.HI.U32 R4, R2, R71, RZ ;  /* 0x0000004702047227 */ /* 0x000fe200078e00ff */
[----:B------:R-:W-:Y:S02]  /*35d0*/  ISETP.GT.U32.AND P0, PT, R8, R66, PT ;  /* 0x000000420800720c */ /* 0x000fe40003f04070 */
[----:B------:R-:W-:Y:S01]  /*35e0*/  @!P1 IADD3 R67, R67, -R8, RZ ;  /* 0x8000000843439210 */ /* 0x000fe20007ffe0ff */
[----:B------:R-:W-:Y:S02]  /*35f0*/  IMAD.MOV R68, RZ, RZ, -R3 ;  /* 0x000000ffff447224 */ /* 0x000fe400078e0a03 */
[----:B------:R-:W-:-:S04]  /*3600*/  IMAD.HI.U32 R3, R2, R9, RZ ;  /* 0x0000000902037227 */ /* 0x000fc800078e00ff */
[----:B------:R-:W-:Y:S01]  /*3610*/  IMAD.MOV R4, RZ, RZ, -R4 ;  /* 0x000000ffff047224 */ /* 0x000fe200078e0a04 */
[----:B------:R-:W-:Y:S01]  /*3620*/  IADD3 R3, -R3, RZ, RZ ;  /* 0x000000ff03037210 */ /* 0x000fe20007ffe1ff */
[----:B------:R-:W-:Y:S01]  /*3630*/  @!P5 IMAD.IADD R65, R65, 0x1, -R8 ;  /* 0x000000014141d824 */ /* 0x000fe200078e0a08 */
[----:B------:R-:W-:Y:S01]  /*3640*/  ISETP.GE.AND P5, PT, R10, RZ, PT ;  /* 0x000000ff0a00720c */ /* 0x000fe20003fa6270 */
[C---:B------:R-:W-:Y:S02]  /*3650*/  IMAD R71, R8.reuse, R4, R71 ;  /* 0x0000000408477224 */ /* 0x040fe400078e0247 */
[----:B------:R-:W-:Y:S01]  /*3660*/  @!P3 IMAD.MOV R65, RZ, RZ, -R65 ;  /* 0x000000ffff41b224 */ /* 0x000fe200078e0a41 */
[C---:B------:R-:W-:Y:S01]  /*3670*/  ISETP.GT.U32.AND P3, PT, R8.reuse, R69, PT ;  /* 0x000000450800720c */ /* 0x040fe20003f64070 */
[C---:B------:R-:W-:Y:S02]  /*3680*/  IMAD R70, R8.reuse, R3, R9 ;  /* 0x0000000308467224 */ /* 0x040fe400078e0209 */
[----:B------:R-:W-:Y:S01]  /*3690*/  @!P2 IMAD.MOV R67, RZ, RZ, -R67 ;  /* 0x000000ffff43a224 */ /* 0x000fe200078e0a43 */
[----:B------:R-:W-:Y:S01]  /*36a0*/  ISETP.GT.U32.AND P2, PT, R8, R71, PT ;  /* 0x000000470800720c */ /* 0x000fe20003f44070 */
[----:B------:R-:W-:Y:S01]  /*36b0*/  VIADD R9, R0, 0x41 ;  /* 0x0000004100097836 */ /* 0x000fe20000000000 */
[C---:B------:R-:W-:Y:S01]  /*36c0*/  ISETP.GT.U32.AND P1, PT, R8.reuse, R70, PT ;  /* 0x000000460800720c */ /* 0x040fe20003f24070 */
[----:B------:R-:W-:-:S02]  /*36d0*/  IMAD R68, R8, R68, R5 ;  /* 0x0000004408447224 */ /* 0x000fc400078e0205 */
[--C-:B------:R-:W-:Y:S01]  /*36e0*/  @!P0 IMAD.IADD R66, R66, 0x1, -R8.reuse ;  /* 0x0000000142428824 */ /* 0x100fe200078e0a08 */
[----:B------:R-:W-:Y:S01]  /*36f0*/  IABS R5, R9 ;  /* 0x0000000900057213 */ /* 0x000fe20000000000 */
[----:B------:R-:W-:Y:S01]  /*3700*/  VIADD R10, R0, 0x42 ;  /* 0x00000042000a7836 */ /* 0x000fe20000000000 */
[----:B------:R-:W-:Y:S01]  /*3710*/  ISETP.GT.U32.AND P0, PT, R8, R68, PT ;  /* 0x000000440800720c */ /* 0x000fe20003f04070 */
[--C-:B------:R-:W-:Y:S01]  /*3720*/  @!P3 IMAD.IADD R69, R69, 0x1, -R8.reuse ;  /* 0x000000014545b824 */ /* 0x100fe200078e0a08 */
[----:B------:R-:W-:Y:S01]  /*3730*/  @!P4 IADD3 R66, -R66, RZ, RZ ;  /* 0x000000ff4242c210 */ /* 0x000fe20007ffe1ff */
[----:B------:R-:W-:Y:S01]  /*3740*/  IMAD.HI.U32 R3, R2, R5, RZ ;  /* 0x0000000502037227 */ /* 0x000fe200078e00ff */
[----:B------:R-:W-:Y:S02]  /*3750*/  IABS R73, R10 ;  /* 0x0000000a00497213 */ /* 0x000fe40000000000 */
[----:B------:R-:W-:Y:S01]  /*3760*/  ISETP.GT.U32.AND P3, PT, R8, R69, PT ;  /* 0x000000450800720c */ /* 0x000fe20003f64070 */
[--C-:B------:R-:W-:Y:S01]  /*3770*/  @!P2 IMAD.IADD R71, R71, 0x1, -R8.reuse ;  /* 0x000000014747a824 */ /* 0x100fe200078e0a08 */
[----:B------:R-:W-:Y:S01]  /*3780*/  ISETP.GE.AND P4, PT, R11, RZ, PT ;  /* 0x000000ff0b00720c */ /* 0x000fe20003f86270 */
[----:B------:R-:W-:Y:S01]  /*3790*/  IMAD.MOV R3, RZ, RZ, -R3 ;  /* 0x000000ffff037224 */ /* 0x000fe200078e0a03 */
[----:B------:R-:W-:Y:S01]  /*37a0*/  @!P1 IADD3 R70, R70, -R8, RZ ;  /* 0x8000000846469210 */ /* 0x000fe20007ffe0ff */
[----:B------:R-:W-:Y:S01]  /*37b0*/  VIADD R11, R0, 0x43 ;  /* 0x00000043000b7836 */ /* 0x000fe20000000000 */
[C---:B------:R-:W-:Y:S01]  /*37c0*/  ISETP.GT.U32.AND P2, PT, R8.reuse, R71, PT ;  /* 0x000000470800720c */ /* 0x040fe20003f44070 */
[C---:B------:R-:W-:Y:S01]  /*37d0*/  IMAD R72, R8.reuse, R3, R5 ;  /* 0x0000000308487224 */ /* 0x040fe200078e0205 */
[----:B------:R-:W-:Y:S01]  /*37e0*/  ISETP.GT.U32.AND P1, PT, R8, R70, PT ;  /* 0x000000460800720c */ /* 0x000fe20003f24070 */
[----:B------:R-:W-:Y:S01]  /*37f0*/  @!P0 IMAD.IADD R68, R68, 0x1, -R8 ;  /* 0x0000000144448824 */ /* 0x000fe200078e0a08 */
[----:B------:R-:W-:Y:S01]  /*3800*/  IABS R4, R11 ;  /* 0x0000000b00047213 */ /* 0x000fe20000000000 */
[----:B------:R-:W-:-:S03]  /*3810*/  IMAD.HI.U32 R3, R2, R73, RZ ;  /* 0x0000004902037227 */ /* 0x000fc600078e00ff */
[C---:B------:R-:W-:Y:S01]  /*3820*/  ISETP.GT.U32.AND P0, PT, R8.reuse, R68, PT ;  /* 0x000000440800720c */ /* 0x040fe20003f04070 */
[----:B------:R-:W-:Y:S02]  /*3830*/  IMAD.MOV R3, RZ, RZ, -R3 ;  /* 0x000000ffff037224 */ /* 0x000fe400078e0a03 */
[----:B------:R-:W-:Y:S02]  /*3840*/  IMAD.MOV.U32 R5, RZ, RZ, R4 ;  /* 0x000000ffff057224 */ /* 0x000fe400078e0004 */
[----:B------:R-:W-:Y:S01]  /*3850*/  IMAD R73, R8, R3, R73 ;  /* 0x0000000308497224 */ /* 0x000fe200078e0249 */
[----:B------:R-:W-:Y:S01]  /*3860*/  IADD3 R3, R0, 0x44, RZ ;  /* 0x0000004400037810 */ /* 0x000fe20007ffe0ff */
[--C-:B------:R-:W-:Y:S01]  /*3870*/  @!P3 IMAD.IADD R69, R69, 0x1, -R8.reuse ;  /* 0x000000014545b824 */ /* 0x100fe200078e0a08 */
[C---:B------:R-:W-:Y:S01]  /*3880*/  ISETP.GT.U32.AND P3, PT, R8.reuse, R72, PT ;  /* 0x000000480800720c */ /* 0x040fe20003f64070 */
[----:B------:R-:W-:Y:S01]  /*3890*/  @!P2 IMAD.IADD R71, R71, 0x1, -R8 ;  /* 0x000000014747a824 */ /* 0x000fe200078e0a08 */
[----:B------:R-:W-:Y:S01]  /*38a0*/  ISETP.GT.U32.AND P2, PT, R8, R73, PT ;  /* 0x000000490800720c */ /* 0x000fe20003f44070 */
[----:B------:R-:W-:Y:S01]  /*38b0*/  IMAD.HI.U32 R4, R2, R5, RZ ;  /* 0x0000000502047227 */ /* 0x000fe200078e00ff */
[----:B------:R-:W-:-:S02]  /*38c0*/  IABS R75, R3 ;  /* 0x00000003004b7213 */ /* 0x000fc40000000000 */
[----:B------:R-:W-:Y:S01]  /*38d0*/  @!P5 IADD3 R69, -R69, RZ, RZ ;  /* 0x000000ff4545d210 */ /* 0x000fe20007ffe1ff */
[----:B------:R-:W-:Y:S01]  /*38e0*/  @!P0 IMAD.IADD R68, R68, 0x1, -R8 ;  /* 0x0000000144448824 */ /* 0x000fe200078e0a08 */
[----:B------:R-:W-:Y:S01]  /*38f0*/  ISETP.GE.AND P0, PT, R12, RZ, PT ;  /* 0x000000ff0c00720c */ /* 0x000fe20003f06270 */
[----:B------:R-:W-:Y:S01]  /*3900*/  IMAD.MOV R4, RZ, RZ, -R4 ;  /* 0x000000ffff047224 */ /* 0x000fe200078e0a04 */
[----:B------:R-:W-:Y:S01]  /*3910*/  ISETP.GE.AND P5, PT, R10, RZ, PT ;  /* 0x000000ff0a00720c */ /* 0x000fe20003fa6270 */
[--C-:B------:R-:W-:Y:S01]  /*3920*/  @!P1 IMAD.IADD R70, R70, 0x1, -R8.reuse ;  /* 0x0000000146469824 */ /* 0x100fe200078e0a08 */
[----:B------:R-:W-:Y:S01]  /*3930*/  ISETP.GE.AND P1, PT, R11, RZ, PT ;  /* 0x000000ff0b00720c */ /* 0x000fe20003f26270 */
[----:B------:R-:W-:Y:S01]  /*3940*/  IMAD R74, R8, R4, R5 ;  /* 0x00000004084a7224 */ /* 0x000fe200078e0205 */
[C---:B------:R-:W-:Y:S01]  /*3950*/  IADD3 R12, R0.reuse, 0x49, RZ ;  /* 0x00000049000c7810 */ /* 0x040fe20007ffe0ff */
[----:B------:R-:W-:Y:S02]  /*3960*/  VIADD R4, R0, 0x45 ;  /* 0x0000004500047836 */ /* 0x000fe40000000000 */
[----:B------:R-:W-:-:S02]  /*3970*/  @!P3 IMAD.IADD R72, R72, 0x1, -R8 ;  /* 0x000000014848b824 */ /* 0x000fc400078e0a08 */
[----:B------:R-:W-:Y:S01]  /*3980*/  @!P2 IMAD.IADD R73, R73, 0x1, -R8 ;  /* 0x000000014949a824 */ /* 0x000fe200078e0a08 */
[----:B------:R-:W-:Y:S01]  /*3990*/  IABS R5, R4 ;  /* 0x0000000400057213 */ /* 0x000fe20000000000 */
[----:B------:R-:W-:Y:S01]  /*39a0*/  @!P4 IMAD.MOV R70, RZ, RZ, -R70 ;  /* 0x000000ffff46c224 */ /* 0x000fe200078e0a46 */
[----:B------:R-:W-:Y:S01]  /*39b0*/  ISETP.GT.U32.AND P3, PT, R8, R72, PT ;  /* 0x000000480800720c */ /* 0x000fe20003f64070 */
[----:B------:R-:W-:Y:S01]  /*39c0*/  @!P0 IMAD.MOV R71, RZ, RZ, -R71 ;  /* 0x000000ffff478224 */ /* 0x000fe200078e0a47 */
[----:B------:R-:W-:Y:S01]  /*39d0*/  ISETP.GE.AND P4, PT, R3, RZ, PT ;  /* 0x000000ff0300720c */ /* 0x000fe20003f86270 */
[----:B------:R-:W-:Y:S01]  /*39e0*/  IMAD.HI.U32 R3, R2, R75, RZ ;  /* 0x0000004b02037227 */ /* 0x000fe200078e00ff */
[----:B------:R-:W-:Y:S02]  /*39f0*/  ISETP.GT.U32.AND P2, PT, R8, R73, PT ;  /* 0x000000490800720c */ /* 0x000fe40003f44070 */
[----:B------:R-:W-:Y:S01]  /*3a00*/  ISETP.GE.AND P0, PT, R4, RZ, PT ;  /* 0x000000ff0400720c */ /* 0x000fe20003f06270 */
[----:B------:R-:W-:Y:S01]  /*3a10*/  @!P6 IMAD.MOV R68, RZ, RZ, -R68 ;  /* 0x000000ffff44e224 */ /* 0x000fe200078e0a44 */
[----:B------:R-:W-:Y:S01]  /*3a20*/  ISETP.GE.AND P6, PT, R9, RZ, PT ;  /* 0x000000ff0900720c */ /* 0x000fe20003fc6270 */
[----:B------:R-:W-:-:S04]  /*3a30*/  IMAD.HI.U32 R4, R2, R5, RZ ;  /* 0x0000000502047227 */ /* 0x000fc800078e00ff */
[----:B------:R-:W-:Y:S01]  /*3a40*/  IMAD.MOV R3, RZ, RZ, -R3 ;  /* 0x000000ffff037224 */ /* 0x000fe200078e0a03 */
[----:B------:R-:W-:Y:S01]  /*3a50*/  IADD3 R4, -R4, RZ, RZ ;  /* 0x000000ff04047210 */ /* 0x000fe20007ffe1ff */
[----:B------:R-:W-:Y:S01]  /*3a60*/  VIADD R10, R0, 0x46 ;  /* 0x00000046000a7836 */ /* 0x000fe20000000000 */
[----:B------:R-:W-:Y:S01]  /*3a70*/  @!P3 IADD3 R72, R72, -R8, RZ ;  /* 0x800000084848b210 */ /* 0x000fe20007ffe0ff */
[C---:B------:R-:W-:Y:S01]  /*3a80*/  IMAD R75, R8.reuse, R3, R75 ;  /* 0x00000003084b7224 */ /* 0x040fe200078e024b */
[C---:B------:R-:W-:Y:S01]  /*3a90*/  ISETP.GT.U32.AND P3, PT, R8.reuse, R74, PT ;  /* 0x0000004a0800720c */ /* 0x040fe20003f64070 */
[C---:B------:R-:W-:Y:S01]  /*3aa0*/  IMAD R76, R8.reuse, R4, R5 ;  /* 0x00000004084c7224 */ /* 0x040fe200078e0205 */
[----:B------:R-:W-:Y:S01]  /*3ab0*/  IABS R77, R10 ;  /* 0x0000000a004d7213 */ /* 0x000fe20000000000 */
[----:B------:R-:W-:Y:S01]  /*3ac0*/  @!P2 IMAD.IADD R73, R73, 0x1, -R8 ;  /* 0x000000014949a824 */ /* 0x000fe200078e0a08 */
[----:B------:R-:W-:Y:S01]  /*3ad0*/  ISETP.GT.U32.AND P2, PT, R8, R75, PT ;  /* 0x0000004b0800720c */ /* 0x000fe20003f44070 */
[----:B------:R-:W-:Y:S01]  /*3ae0*/  VIADD R11, R0, 0x47 ;  /* 0x00000047000b7836 */ /* 0x000fe20000000000 */
[----:B------:R-:W-:Y:S01]  /*3af0*/  @!P6 IADD3 R72, -R72, RZ, RZ ;  /* 0x000000ff4848e210 */ /* 0x000fe20007ffe1ff */
[----:B------:R-:W-:Y:S01]  /*3b00*/  IMAD.HI.U32 R3, R2, R77, RZ ;  /* 0x0000004d02037227 */ /* 0x000fe200078e00ff */
[----:B------:R-:W-:-:S02]  /*3b10*/  ISETP.GT.U32.AND P6, PT, R8, R76, PT ;  /* 0x0000004c0800720c */ /* 0x000fc40003fc4070 */
[----:B------:R-:W-:Y:S01]  /*3b20*/  IABS R9, R11 ;  /* 0x0000000b00097213 */ /* 0x000fe20000000000 */
[----:B------:R-:W-:Y:S01]  /*3b30*/  @!P5 IMAD.MOV R73, RZ, RZ, -R73 ;  /* 0x000000ffff49d224 */ /* 0x000fe200078e0a49 */
[----:B------:R-:W-:Y:S01]  /*3b40*/  ISETP.GE.AND P5, PT, R10, RZ, PT ;  /* 0x000000ff0a00720c */ /* 0x000fe20003fa6270 */
[----:B------:R-:W-:Y:S02]  /*3b50*/  VIADD R10, R0, 0x48 ;  /* 0x00000048000a7836 */ /* 0x000fe40000000000 */
[----:B------:R-:W-:-:S03]  /*3b60*/  IMAD.HI.U32 R4, R2, R9, RZ ;  /* 0x0000000902047227 */ /* 0x000fc600078e00ff */
[----:B------:R-:W-:Y:S01]  /*3b70*/  IABS R79, R10 ;  /* 0x0000000a004f7213 */ /* 0x000fe20000000000 */
[--C-:B------:R-:W-:Y:S02]  /*3b80*/  @!P2 IMAD.IADD R75, R75, 0x1, -R8.reuse ;  /* 0x000000014b4ba824 */ /* 0x100fe400078e0a08 */
[----:B------:R-:W-:Y:S02]  /*3b90*/  @!P6 IMAD.IADD R76, R76, 0x1, -R8 ;  /* 0x000000014c4ce824 */ /* 0x000fe400078e0a08 */
[----:B------:R-:W-:Y:S01]  /*3ba0*/  IMAD.MOV R3, RZ, RZ, -R3 ;  /* 0x000000ffff037224 */ /* 0x000fe200078e0a03 */
[C---:B------:R-:W-:Y:S01]  /*3bb0*/  ISETP.GT.U32.AND P2, PT, R8.reuse, R75, PT ;  /* 0x0000004b0800720c */ /* 0x040fe20003f44070 */
[----:B------:R-:W-:Y:S01]  /*3bc0*/  IMAD.MOV R4, RZ, RZ, -R4 ;  /* 0x000000ffff047224 */ /* 0x000fe200078e0a04 */
[C---:B------:R-:W-:Y:S01]  /*3bd0*/  ISETP.GT.U32.AND P6, PT, R8.reuse, R76, PT ;  /* 0x0000004c0800720c */ /* 0x040fe20003fc4070 */
[C---:B------:R-:W-:Y:S02]  /*3be0*/  IMAD R77, R8.reuse, R3, R77 ;  /* 0x00000003084d7224 */ /* 0x040fe400078e024d */
[----:B------:R-:W-:Y:S01]  /*3bf0*/  IMAD R78, R8, R4, R9 ;  /* 0x00000004084e7224 */ /* 0x000fe200078e0209 */
[----:B------:R-:W-:Y:S01]  /*3c00*/  IABS R9, R12 ;  /* 0x0000000c00097213 */ /* 0x000fe20000000000 */
[----:B------:R-:W-:-:S04]  /*3c10*/  IMAD.HI.U32 R3, R2, R79, RZ ;  /* 0x0000004f02037227 */ /* 0x000fc800078e00ff */
[--C-:B------:R-:W-:Y:S02]  /*3c20*/  @!P3 IMAD.IADD R74, R74, 0x1, -R8.reuse ;  /* 0x000000014a4ab824 */ /* 0x100fe400078e0a08 */
[----:B------:R-:W-:Y:S01]  /*3c30*/  @!P2 IADD3 R75, R75, -R8, RZ ;  /* 0x800000084b4ba210 */ /* 0x000fe20007ffe0ff */
[----:B------:R-:W-:Y:S01]  /*3c40*/  IMAD.MOV R5, RZ, RZ, -R3 ;  /* 0x000000ffff057224 */ /* 0x000fe200078e0a03 */
[----:B------:R-:W-:Y:S01]  /*3c50*/  ISETP.GT.U32.AND P2, PT, R8, R77, PT ;  /* 0x0000004d0800720c */ /* 0x000fe20003f44070 */
[----:B------:R-:W-:Y:S01]  /*3c60*/  @!P6 IMAD.IADD R76, R76, 0x1, -R8 ;  /* 0x000000014c4ce824 */ /* 0x000fe200078e0a08 */
[----:B------:R-:W-:Y:S01]  /*3c70*/  ISETP.GT.U32.AND P6, PT, R8, R78, PT ;  /* 0x0000004e0800720c */ /* 0x000fe20003fc4070 */
[----:B------:R-:W-:Y:S01]  /*3c80*/  IMAD.HI.U32 R3, R2, R9, RZ ;  /* 0x0000000902037227 */ /* 0x000fe200078e00ff */
[----:B------:R-:W-:Y:S02]  /*3c90*/  ISETP.GT.U32.AND P3, PT, R8, R74, PT ;  /* 0x0000004a0800720c */ /* 0x000fe40003f64070 */
[----:B------:R-:W-:Y:S01]  /*3ca0*/  @!P0 IADD3 R76, -R76, RZ, RZ ;  /* 0x000000ff4c4c8210 */ /* 0x000fe20007ffe1ff */
[----:B------:R-:W-:-:S02]  /*3cb0*/  IMAD R79, R8, R5, R79 ;  /* 0x00000005084f7224 */ /* 0x000fc400078e024f */
[----:B------:R-:W-:Y:S02]  /*3cc0*/  IMAD.MOV R80, RZ, RZ, -R3 ;  /* 0x000000ffff507224 */ /* 0x000fe400078e0a03 */
[----:B------:R-:W-:Y:S02]  /*3cd0*/  IMAD.HI.U32 R4, R2, R81, RZ ;  /* 0x0000005102047227 */ /* 0x000fe400078e00ff */
[----:B------:R-:W-:Y:S02]  /*3ce0*/  @!P2 IADD3 R77, R77, -R8, RZ ;  /* 0x800000084d4da210 */ /* 0x000fe40007ffe0ff */
[C---:B------:R-:W-:Y:S01]  /*3cf0*/  IMAD R80, R8.reuse, R80, R9 ;  /* 0x0000005008507224 */ /* 0x040fe200078e0209 */
[----:B------:R-:W-:Y:S01]  /*3d00*/  ISETP.GT.U32.AND P2, PT, R8, R79, PT ;  /* 0x0000004f0800720c */ /* 0x000fe20003f44070 */
[----:B------:R-:W-:Y:S02]  /*3d10*/  @!P6 IMAD.IADD R78, R78, 0x1, -R8 ;  /* 0x000000014e4ee824 */ /* 0x000fe400078e0a08 */
[----:B------:R-:W-:Y:S01]  /*3d20*/  VIADD R14, R0, 0x4b ;  /* 0x0000004b000e7836 */ /* 0x000fe20000000000 */
[----:B------:R-:W-:Y:S01]  /*3d30*/  ISETP.GT.U32.AND P6, PT, R8, R80, PT ;  /* 0x000000500800720c */ /* 0x000fe20003fc4070 */
[----:B------:R-:W-:-:S02]  /*3d40*/  IMAD.MOV R4, RZ, RZ, -R4 ;  /* 0x000000ffff047224 */ /* 0x000fc400078e0a04 */
[----:B------:R-:W-:Y:S01]  /*3d50*/  @!P3 IMAD.IADD R74, R74, 0x1, -R8 ;  /* 0x000000014a4ab824 */ /* 0x000fe200078e0a08 */
[----:B------:R-:W-:Y:S01]  /*3d60*/  ISETP.GE.AND P3, PT, R11, RZ, PT ;  /* 0x000000ff0b00720c */ /* 0x000fe20003f66270 */
[----:B------:R-:W-:Y:S01]  /*3d70*/  IMAD R81, R8, R4, R81 ;  /* 0x0000000408517224 */ /* 0x000fe200078e0251 */
[----:B------:R-:W-:Y:S01]  /*3d80*/  IABS R11, R14 ;  /* 0x0000000e000b7213 */ /* 0x000fe20000000000 */
[----:B------:R-:W-:-:S03]  /*3d90*/  IMAD.HI.U32 R3, R2, R83, RZ ;  /* 0x0000005302037227 */ /* 0x000fc600078e00ff */
[C---:B------:R-:W-:Y:S01]  /*3da0*/  ISETP.GT.U32.AND P0, PT, R8.reuse, R81, PT ;  /* 0x000000510800720c */ /* 0x040fe20003f04070 */
[----:B------:R-:W-:Y:S01]  /*3db0*/  @!P2 IMAD.IADD R79, R79, 0x1, -R8 ;  /* 0x000000014f4fa824 */ /* 0x000fe200078e0a08 */
[----:B------:R-:W-:Y:S01]  /*3dc0*/  ISETP.GT.U32.AND P2, PT, R8, R77, PT ;  /* 0x0000004d0800720c */ /* 0x000fe20003f44070 */
[----:B------:R-:W-:-:S04]  /*3dd0*/  IMAD.HI.U32 R5, R2, R11, RZ ;  /* 0x0000000b02057227 */ /* 0x000fc800078e00ff */
[----:B------:R-:W-:Y:S01]  /*3de0*/  @!P6 IMAD.IADD R80, R80, 0x1, -R8 ;  /* 0x000000015050e824 */ /* 0x000fe200078e0a08 */
[C---:B------:R-:W-:Y:S01]  /*3df0*/  ISETP.GT.U32.AND P6, PT, R8.reuse, R79, PT ;  /* 0x0000004f0800720c */ /* 0x040fe20003fc4070 */
[----:B------:R-:W-:Y:S02]  /*3e00*/  IMAD.MOV R5, RZ, RZ, -R5 ;  /* 0x000000ffff057224 */ /* 0x000fe400078e0a05 */
[----:B------:R-:W-:Y:S01]  /*3e10*/  @!P1 IMAD.MOV R74, RZ, RZ, -R74 ;  /* 0x000000ffff4a9224 */ /* 0x000fe200078e0a4a */
[C---:B------:R-:W-:Y:S01]  /*3e20*/  ISETP.GT.U32.AND P1, PT, R8.reuse, R78, PT ;  /* 0x0000004e0800720c */ /* 0x040fe20003f24070 */
[----:B------:R-:W-:Y:S02]  /*3e30*/  IMAD.MOV R3, RZ, RZ, -R3 ;  /* 0x000000ffff037224 */ /* 0x000fe400078e0a03 */
[----:B------:R-:W-:Y:S01]  /*3e40*/  IMAD R82, R8, R5, R11 ;  /* 0x0000000508527224 */ /* 0x000fe200078e020b */
[----:B------:R-:W-:Y:S01]  /*3e50*/  IADD3 R11, R0, 0x4e, RZ ;  /* 0x0000004e000b7810 */ /* 0x000fe20007ffe0ff */
[----:B------:R-:W-:Y:S01]  /*3e60*/  @!P4 IMAD.MOV R75, RZ, RZ, -R75 ;  /* 0x000000ffff4bc224 */ /* 0x000fe200078e0a4b */
[----:B------:R-:W-:Y:S01]  /*3e70*/  ISETP.GT.U32.AND P4, PT, R8, R80, PT ;  /* 0x000000500800720c */ /* 0x000fe20003f84070 */
[----:B------:R-:W-:Y:S01]  /*3e80*/  VIADD R9, R0, 0x4d ;  /* 0x0000004d00097836 */ /* 0x000fe20000000000 */
[----:B------:R-:W-:Y:S01]  /*3e90*/  IABS R85, R11 ;  /* 0x0000000b00557213 */ /* 0x000fe20000000000 */
[----:B------:R-:W-:-:S02]  /*3ea0*/  IMAD R83, R8, R3, R83 ;  /* 0x0000000308537224 */ /* 0x000fc400078e0253 */
[--C-:B------:R-:W-:Y:S01]  /*3eb0*/  @!P2 IMAD.IADD R77, R77, 0x1, -R8.reuse ;  /* 0x000000014d4da824 */ /* 0x100fe200078e0a08 */
[----:B------:R-:W-:Y:S01]  /*3ec0*/  IABS R5, R9 ;  /* 0x0000000900057213 */ /* 0x000fe20000000000 */
[--C-:B------:R-:W-:Y:S01]  /*3ed0*/  @!P0 IMAD.IADD R81, R81, 0x1, -R8.reuse ;  /* 0x0000000151518824 */ /* 0x100fe200078e0a08 */
[C---:B------:R-:W-:Y:S01]  /*3ee0*/  ISETP.GT.U32.AND P2, PT, R8.reuse, R82, PT ;  /* 0x000000520800720c */ /* 0x040fe20003f44070 */
[----:B------:R-:W-:Y:S01]  /*3ef0*/  @!P6 IMAD.IADD R79, R79, 0x1, -R8 ;  /* 0x000000014f4fe824 */ /* 0x000fe200078e0a08 */
[C---:B------:R-:W-:Y:S01]  /*3f00*/  ISETP.GT.U32.AND P6, PT, R8.reuse, R83, PT ;  /* 0x000000530800720c */ /* 0x040fe20003fc4070 */
[----:B------:R-:W-:Y:S01]  /*3f10*/  @!P5 IMAD.MOV R77, RZ, RZ, -R77 ;  /* 0x000000ffff4dd224 */ /* 0x000fe200078e0a4d */
[----:B------:R-:W-:Y:S01]  /*3f20*/  ISETP.GT.U32.AND P5, PT, R8, R81, PT ;  /* 0x000000510800720c */ /* 0x000fe20003fa4070 */
[----:B------:R-:W-:Y:S01]  /*3f30*/  IMAD.HI.U32 R4, R2, R85, RZ ;  /* 0x0000005502047227 */ /* 0x000fe200078e00ff */
[----:B------:R-:W-:-:S03]  /*3f40*/  ISETP.GE.AND P0, PT, R13, RZ, PT ;  /* 0x000000ff0d00720c */ /* 0x000fc60003f06270 */
[----:B------:R-:W-:Y:S01]  /*3f50*/  @!P1 IMAD.IADD R78, R78, 0x1, -R8 ;  /* 0x000000014e4e9824 */ /* 0x000fe200078e0a08 */
[----:B------:R-:W-:Y:S01]  /*3f60*/  ISETP.GE.AND P1, PT, R10, RZ, PT ;  /* 0x000000ff0a00720c */ /* 0x000fe20003f26270 */
[----:B------:R-:W-:-:S04]  /*3f70*/  IMAD.HI.U32 R3, R2, R5, RZ ;  /* 0x0000000502037227 */ /* 0x000fc800078e00ff */
[----:B------:R-:W-:Y:S01]  /*3f80*/  IMAD.MOV R4, RZ, RZ, -R4 ;  /* 0x000000ffff047224 */ /* 0x000fe200078e0a04 */
[----:B------:R-:W-:Y:S01]  /*3f90*/  IADD3 R3, -R3, RZ, RZ ;  /* 0x000000ff03037210 */ /* 0x000fe20007ffe1ff */
[--C-:B------:R-:W-:Y:S01]  /*3fa0*/  @!P4 IMAD.IADD R80, R80, 0x1, -R8.reuse ;  /* 0x000000015050c824 */ /* 0x100fe200078e0a08 */
[----:B------:R-:W-:Y:S01]  /*3fb0*/  ISETP.GE.AND P4, PT, R12, RZ, PT ;  /* 0x000000ff0c00720c */ /* 0x000fe20003f86270 */
[----:B------:R-:W-:Y:S01]  /*3fc0*/  IMAD R85, R8, R4, R85 ;  /* 0x0000000408557224 */ /* 0x000fe200078e0255 */
[----:B------:R-:W-:Y:S01]  /*3fd0*/  @!P6 IADD3 R83, R83, -R8, RZ ;  /* 0x800000085353e210 */ /* 0x000fe20007ffe0ff */
[----:B------:R-:W-:Y:S02]  /*3fe0*/  VIADD R4, R0, 0x4f ;  /* 0x0000004f00047836 */ /* 0x000fe40000000000 */
[C---:B------:R-:W-:Y:S01]  /*3ff0*/  IMAD R84, R8.reuse, R3, R5 ;  /* 0x0000000308547224 */ /* 0x040fe200078e0205 */
[C---:B------:R-:W-:Y:S01]  /*4000*/  ISETP.GT.U32.AND P6, PT, R8.reuse, R83, PT ;  /* 0x000000530800720c */ /* 0x040fe20003fc4070 */
[--C-:B------:R-:W-:Y:S01]  /*4010*/  @!P5 IMAD.IADD R81, R81, 0x1, -R8.reuse ;  /* 0x000000015151d824 */ /* 0x100fe200078e0a08 */
[----:B------:R-:W-:Y:S01]  /*4020*/  ISETP.GT.U32.AND P5, PT, R8, R85, PT ;  /* 0x000000550800720c */ /* 0x000fe20003fa4070 */
[----:B------:R-:W-:Y:S01]  /*4030*/  @!P1 IMAD.MOV R79, RZ, RZ, -R79 ;  /* 0x000000ffff4f9224 */ /* 0x000fe200078e0a4f */
[----:B------:R-:W-:Y:S01]  /*4040*/  IABS R5, R4 ;  /* 0x0000000400057213 */ /* 0x000fe20000000000 */
[----:B------:R-:W-:Y:S01]  /*4050*/  VIADD R10, R0, 0x50 ;  /* 0x00000050000a7836 */ /* 0x000fe20000000000 */
[----:B------:R-:W-:Y:S01]  /*4060*/  ISETP.GT.U32.AND P1, PT, R8, R84, PT ;  /* 0x000000540800720c */ /* 0x000fe20003f24070 */
[----:B------:R-:W-:Y:S01]  /*4070*/  @!P2 IMAD.IADD R82, R82, 0x1, -R8 ;  /* 0x000000015252a824 */ /* 0x000fe200078e0a08 */
[----:B------:R-:W-:Y:S01]  /*4080*/  @!P4 IADD3 R80, -R80, RZ, RZ ;  /* 0x000000ff5050c210 */ /* 0x000fe20007ffe1ff */
[----:B------:R-:W-:Y:S01]  /*4090*/  IMAD.HI.U32 R3, R2, R5, RZ ;  /* 0x0000000502037227 */ /* 0x000fe200078e00ff */
[----:B------:R-:W-:-:S02]  /*40a0*/  ISETP.GE.AND P4, PT, R15, RZ, PT ;  /* 0x000000ff0f00720c */ /* 0x000fc40003f86270 */
[----:B------:R-:W-:Y:S01]  /*40b0*/  IABS R87, R10 ;  /* 0x0000000a00577213 */ /* 0x000fe20000000000 */
[----:B------:R-:W-:Y:S01]  /*40c0*/  @!P3 IMAD.MOV R78, RZ, RZ, -R78 ;  /* 0x000000ffff4eb224 */ /* 0x000fe200078e0a4e */
[----:B------:R-:W-:Y:S01]  /*40d0*/  IADD3 R3, -R3, RZ, RZ ;  /* 0x000000ff03037210 */ /* 0x000fe20007ffe1ff */
[--C-:B------:R-:W-:Y:S01]  /*40e0*/  @!P5 IMAD.IADD R85, R85, 0x1, -R8.reuse ;  /* 0x000000015555d824 */ /* 0x100fe200078e0a08 */
[----:B------:R-:W-:Y:S01]  /*40f0*/  ISETP.GT.U32.AND P3, PT, R8, R82, PT ;  /* 0x000000520800720c */ /* 0x000fe20003f64070 */
[--C-:B------:R-:W-:Y:S01]  /*4100*/  @!P6 IMAD.IADD R83, R83, 0x1, -R8.reuse ;  /* 0x000000015353e824 */ /* 0x100fe200078e0a08 */
[----:B------:R-:W-:Y:S01]  /*4110*/  ISETP.GE.AND P2, PT, R14, RZ, PT ;  /* 0x000000ff0e00720c */ /* 0x000fe20003f46270 */
[C---:B------:R-:W-:Y:S01]  /*4120*/  IMAD R86, R8.reuse, R3, R5 ;  /* 0x0000000308567224 */ /* 0x040fe200078e0205 */
[----:B------:R-:W-:Y:S01]  /*4130*/  ISETP.GT.U32.AND P5, PT, R8, R85, PT ;  /* 0x000000550800720c */ /* 0x000fe20003fa4070 */
[----:B------:R-:W-:Y:S01]  /*4140*/  @!P1 IMAD.IADD R84, R84, 0x1, -R8 ;  /* 0x0000000154549824 */ /* 0x000fe200078e0a08 */
[----:B------:R-:W-:Y:S01]  /*4150*/  ISETP.GE.AND P1, PT, R4, RZ, PT ;  /* 0x000000ff0400720c */ /* 0x000fe20003f26270 */
[----:B------:R-:W-:Y:S01]  /*4160*/  IMAD.HI.U32 R4, R2, R87, RZ ;  /* 0x0000005702047227 */ /* 0x000fe200078e00ff */
[----:B------:R-:W-:-:S02]  /*4170*/  IADD3 R3, R0, 0x51, RZ ;  /* 0x0000005100037810 */ /* 0x000fc40007ffe0ff */
[----:B------:R-:W-:Y:S01]  /*4180*/  ISETP.GE.AND P6, PT, R11, RZ, PT ;  /* 0x000000ff0b00720c */ /* 0x000fe20003fc6270 */
[----:B------:R-:W-:Y:S01]  /*4190*/  @!P4 IMAD.MOV R83, RZ, RZ, -R83 ;  /* 0x000000ffff53c224 */ /* 0x000fe200078e0a53 */
[----:B------:R-:W-:Y:S01]  /*41a0*/  ISETP.GT.U32.AND P4, PT, R8, R86, PT ;  /* 0x000000560800720c */ /* 0x000fe20003f84070 */
[----:B------:R-:W-:Y:S02]  /*41b0*/  IMAD.MOV R4, RZ, RZ, -R4 ;  /* 0x000000ffff047224 */ /* 0x000fe400078e0a04 */
[----:B------:R-:W-:Y:S01]  /*41c0*/  @!P3 IMAD.IADD R82, R82, 0x1, -R8 ;  /* 0x000000015252b824 */ /* 0x000fe200078e0a08 */
[----:B------:R-:W-:Y:S01]  /*41d0*/  ISETP.GE.AND P3, PT, R9, RZ, PT ;  /* 0x000000ff0900720c */ /* 0x000fe20003f66270 */
[C---:B------:R-:W-:Y:S01]  /*41e0*/  IMAD R87, R8.reuse, R4, R87 ;  /* 0x0000000408577224 */ /* 0x040fe200078e0257 */
[----:B------:R-:W-:Y:S01]  /*41f0*/  @!P5 IADD3 R85, R85, -R8, RZ ;  /* 0x800000085555d210 */ /* 0x000fe20007ffe0ff */
[----:B------:R-:W-:Y:S01]  /*4200*/  @!P0 IMAD.MOV R81, RZ, RZ, -R81 ;  /* 0x000000ffff518224 */ /* 0x000fe200078e0a51 */
[C---:B------:R-:W-:Y:S01]  /*4210*/  ISETP.GT.U32.AND P0, PT, R8.reuse, R84, PT ;  /* 0x000000540800720c */ /* 0x040fe20003f04070 */
[----:B------:R-:W-:Y:S01]  /*4220*/  @!P2 IMAD.MOV R82, RZ, RZ, -R82 ;  /* 0x000000ffff52a224 */ /* 0x000fe200078e0a52 */
[----:B------:R-:W-:Y:S01]  /*4230*/  ISETP.GT.U32.AND P5, PT, R8, R87, PT ;  /* 0x000000570800720c */ /* 0x000fe20003fa4070 */
[----:B------:R-:W-:Y:S01]  /*4240*/  VIADD R4, R0, 0x52 ;  /* 0x0000005200047836 */ /* 0x000fe20000000000 */
[----:B------:R-:W-:Y:S01]  /*4250*/  ISETP.GE.AND P2, PT, R10, RZ, PT ;  /* 0x000000ff0a00720c */ /* 0x000fe20003f46270 */
[----:B------:R-:W-:Y:S01]  /*4260*/  VIADD R10, R0, 0x53 ;  /* 0x00000053000a7836 */ /* 0x000fe20000000000 */
[----:B------:R-:W-:Y:S01]  /*4270*/  IABS R9, R3 ;  /* 0x0000000300097213 */ /* 0x000fe20000000000 */
[--C-:B------:R-:W-:Y:S01]  /*4280*/  @!P4 IMAD.IADD R86, R86, 0x1, -R8.reuse ;  /* 0x000000015656c824 */ /* 0x100fe200078e0a08 */
[----:B------:R-:W-:Y:S01]  /*4290*/  IABS R89, R4 ;  /* 0x0000000400597213 */ /* 0x000fe20000000000 */
[C---:B------:R-:W-:Y:S01]  /*42a0*/  VIADD R12, R0.reuse, 0x56 ;  /* 0x00000056000c7836 */ /* 0x040fe20000000000 */
[----:B------:R-:W-:Y:S01]  /*42b0*/  IABS R11, R10 ;  /* 0x0000000a000b7213 */ /* 0x000fe20000000000 */
[----:B------:R-:W-:Y:S01]  /*42c0*/  VIADD R13, R0, 0x57 ;  /* 0x00000057000d7836 */ /* 0x000fe20000000000 */
[----:B------:R-:W-:Y:S01]  /*42d0*/  ISETP.GT.U32.AND P4, PT, R8, R86, PT ;  /* 0x000000560800720c */ /* 0x000fe20003f84070 */
[----:B------:R-:W-:Y:S01]  /*42e0*/  @!P0 IMAD.IADD R84, R84, 0x1, -R8 ;  /* 0x0000000154548824 */ /* 0x000fe200078e0a08 */
[----:B------:R-:W-:Y:S01]  /*42f0*/  ISETP.GE.AND P0, PT, R3, RZ, PT ;  /* 0x000000ff0300720c */ /* 0x000fe20003f06270 */
[----:B------:R-:W-:Y:S01]  /*4300*/  IMAD.HI.U32 R5, R2, R11, RZ ;  /* 0x0000000b02057227 */ /* 0x000fe200078e00ff */
[----:B------:R-:W-:-:S03]  /*4310*/  IABS R93, R12 ;  /* 0x0000000c005d7213 */ /* 0x000fc60000000000 */
[----:B------:R-:W-:-:S04]  /*4320*/  IMAD.HI.U32 R3, R2, R9, RZ ;  /* 0x0000000902037227 */ /* 0x000fc800078e00ff */
[----:B------:R-:W-:Y:S01]  /*4330*/  @!P5 IMAD.IADD R87, R87, 0x1, -R8 ;  /* 0x000000015757d824 */ /* 0x000fe200078e0a08 */
[----:B------:R-:W-:Y:S01]  /*4340*/  IADD3 R3, -R3, RZ, RZ ;  /* 0x000000ff03037210 */ /* 0x000fe20007ffe1ff */
[----:B------:R-:W-:Y:S02]  /*4350*/  IMAD.MOV R5, RZ, RZ, -R5 ;  /* 0x000000ffff057224 */ /* 0x000fe400078e0a05 */
[----:B------:R-:W-:Y:S01]  /*4360*/  @!P3 IMAD.MOV R84, RZ, RZ, -R84 ;  /* 0x000000ffff54b224 */ /* 0x000fe200078e0a54 */
[----:B------:R-:W-:Y:S01]  /*4370*/  ISETP.GE.AND P3, PT, R4, RZ, PT ;  /* 0x000000ff0400720c */ /* 0x000fe20003f66270 */
[----:B------:R-:W-:Y:S01]  /*4380*/  IMAD.HI.U32 R4, R2, R89, RZ ;  /* 0x0000005902047227 */ /* 0x000fe200078e00ff */
[----:B------:R-:W-:-:S03]  /*4390*/  ISETP.GT.U32.AND P5, PT, R8, R87, PT ;  /* 0x000000570800720c */ /* 0x000fc60003fa4070 */
[----:B------:R-:W-:Y:S02]  /*43a0*/  @!P4 IMAD.IADD R86, R86, 0x1, -R8 ;  /* 0x000000015656c824 */ /* 0x000fe400078e0a08 */
[C---:B------:R-:W-:Y:S01]  /*43b0*/  IMAD R90, R8.reuse, R5, R11 ;  /* 0x00000005085a7224 */ /* 0x040fe200078e020b */
[----:B------:R-:W-:Y:S01]  /*43c0*/  IABS R11, R13 ;  /* 0x0000000d000b7213 */ /* 0x000fe20000000000 */
[----:B------:R-:W-:Y:S02]  /*43d0*/  IMAD.MOV R4, RZ, RZ, -R4 ;  /* 0x000000ffff047224 */ /* 0x000fe400078e0a04 */
[C---:B------:R-:W-:Y:S02]  /*43e0*/  IMAD R88, R8.reuse, R3, R9 ;  /* 0x0000000308587224 */ /* 0x040fe400078e0209 */
[----:B------:R-:W-:Y:S01]  /*43f0*/  @!P1 IMAD.MOV R86, RZ, RZ, -R86 ;  /* 0x000000ffff569224 */ /* 0x000fe200078e0a56 */
[C---:B------:R-:W-:Y:S01]  /*4400*/  ISETP.GT.U32.AND P1, PT, R8.reuse, R90, PT ;  /* 0x0000005a0800720c */ /* 0x040fe20003f24070 */
[C---:B------:R-:W-:Y:S01]  /*4410*/  IMAD R89, R8.reuse, R4, R89 ;  /* 0x0000000408597224 */ /* 0x040fe200078e0259 */
[----:B------:R-:W-:Y:S01]  /*4420*/  ISETP.GT.U32.AND P4, PT, R8, R88, PT ;  /* 0x000000580800720c */ /* 0x000fe20003f84070 */
[----:B------:R-:W-:Y:S01]  /*4430*/  @!P6 IMAD.MOV R85, RZ, RZ, -R85 ;  /* 0x000000ffff55e224 */ /* 0x000fe200078e0a55 */
[----:B------:R-:W-:Y:S01]  /*4440*/  @!P5 IADD3 R87, R87, -R8, RZ ;  /* 0x800000085757d210 */ /* 0x000fe20007ffe0ff */
[----:B------:R-:W-:Y:S01]  /*4450*/  IMAD.HI.U32 R5, R2, R11, RZ ;  /* 0x0000000b02057227 */ /* 0x000fe200078e00ff */
[----:B------:R-:W-:-:S02]  /*4460*/  ISETP.GT.U32.AND P5, PT, R8, R89, PT ;  /* 0x000000590800720c */ /* 0x000fc40003fa4070 */
[----:B------:R-:W-:Y:S01]  /*4470*/  IADD3 R4, R0, 0x54, RZ ;  /* 0x0000005400047810 */ /* 0x000fe20007ffe0ff */
[----:B------:R-:W-:Y:S01]  /*4480*/  @!P2 IMAD.MOV R87, RZ, RZ, -R87 ;  /* 0x000000ffff57a224 */ /* 0x000fe200078e0a57 */
[----:B------:R-:W-:Y:S01]  /*4490*/  ISETP.GE.AND P6, PT, R10, RZ, PT ;  /* 0x000000ff0a00720c */ /* 0x000fe20003fc6270 */
[C---:B------:R-:W-:Y:S01]  /*44a0*/  VIADD R10, R0.reuse, 0x55 ;  /* 0x00000055000a7836 */ /* 0x040fe20000000000 */
[----:B------:R-:W-:Y:S01]  /*44b0*/  IABS R91, R4 ;  /* 0x00000004005b7213 */ /* 0x000fe20000000000 */
[----:B------:R-:W-:Y:S01]  /*44c0*/  VIADD R14, R0, 0x69 ;  /* 0x00000069000e7836 */ /* 0x000fe20000000000 */
[----:B------:R-:W-:Y:S01]  /*44d0*/  @!P1 IADD3 R90, R90, -R8, RZ ;  /* 0x800000085a5a9210 */ /* 0x000fe20007ffe0ff */
[----:B------:R-:W-:Y:S01]  /*44e0*/  @!P4 IMAD.IADD R88, R88, 0x1, -R8 ;  /* 0x000000015858c824 */ /* 0x000fe200078e0a08 */
[----:B------:R-:W-:Y:S01]  /*44f0*/  ISETP.GE.AND P2, PT, R4, RZ, PT ;  /* 0x000000ff0400720c */ /* 0x000fe20003f46270 */
[----:B------:R-:W-:Y:S01]  /*4500*/  IMAD.HI.U32 R4, R2, R93, RZ ;  /* 0x0000005d02047227 */ /* 0x000fe200078e00ff */
[----:B------:R-:W-:-:S02]  /*4510*/  ISETP.GT.U32.AND P1, PT, R8, R90, PT ;  /* 0x0000005a0800720c */ /* 0x000fc40003f24070 */
[----:B------:R-:W-:Y:S01]  /*4520*/  @!P5 IADD3 R89, R89, -R8, RZ ;  /* 0x800000085959d210 */ /* 0x000fe20007ffe0ff */
[----:B------:R-:W-:Y:S01]  /*4530*/  IMAD.HI.U32 R3, R2, R91, RZ ;  /* 0x0000005b02037227 */ /* 0x000fe200078e00ff */
[C---:B------:R-:W-:Y:S02]  /*4540*/  ISETP.GT.U32.AND P4, PT, R8.reuse, R88, PT ;  /* 0x000000580800720c */ /* 0x040fe40003f84070 */
[C---:B------:R-:W-:Y:S01]  /*4550*/  ISETP.GT.U32.AND P5, PT, R8.reuse, R89, PT ;  /* 0x000000590800720c */ /* 0x040fe20003fa4070 */
[----:B------:R-:W-:Y:S01]  /*4560*/  IMAD.MOV R4, RZ, RZ, -R4 ;  /* 0x000000ffff047224 */ /* 0x000fe200078e0a04 */
[----:B------:R-:W-:Y:S01]  /*4570*/  IABS R9, R10 ;  /* 0x0000000a00097213 */ /* 0x000fe20000000000 */
[----:B------:R-:W-:Y:S01]  /*4580*/  IMAD.MOV R3, RZ, RZ, -R3 ;  /* 0x000000ffff037224 */ /* 0x000fe200078e0a03 */
[----:B------:R-:W-:Y:S01]  /*4590*/  IADD3 R5, -R5, RZ, RZ ;  /* 0x000000ff05057210 */ /* 0x000fe20007ffe1ff */
[C---:B------:R-:W-:Y:S02]  /*45a0*/  IMAD R93, R8.reuse, R4, R93 ;  /* 0x00000004085d7224 */ /* 0x040fe400078e025d */
[----:B------:R-:W-:Y:S01]  /*45b0*/  IMAD R91, R8, R3, R91 ;  /* 0x00000003085b7224 */ /* 0x000fe200078e025b */
[----:B------:R-:W-:Y:S01]  /*45c0*/  @!P1 IADD3 R90, R90, -R8, RZ ;  /* 0x800000085a5a9210 */ /* 0x000fe20007ffe0ff */
[----:B------:R-:W-:Y:S01]  /*45d0*/  VIADD R4, R0, 0x58 ;  /* 0x0000005800047836 */ /* 0x000fe20000000000 */
[----:B------:R-:W-:Y:S01]  /*45e0*/  ISETP.GT.U32.AND P1, PT, R8, R93, PT ;  /* 0x0000005d0800720c */ /* 0x000fe20003f24070 */
[----:B------:R-:W-:-:S03]  /*45f0*/  IMAD.HI.U32 R3, R2, R9, RZ ;  /* 0x0000000902037227 */ /* 0x000fc600078e00ff */
[----:B------:R-:W-:Y:S01]  /*4600*/  IABS R95, R4 ;  /* 0x00000004005f7213 */ /* 0x000fe20000000000 */
[----:B------:R-:W-:Y:S02]  /*4610*/  IMAD R94, R8, R5, R11 ;  /* 0x00000005085e7224 */ /* 0x000fe400078e020b */
[----:B------:R-:W-:Y:S01]  /*4620*/  @!P4 IMAD.IADD R88, R88, 0x1, -R8 ;  /* 0x000000015858c824 */ /* 0x000fe200078e0a08 */
[C---:B------:R-:W-:Y:S01]  /*4630*/  ISETP.GT.U32.AND P4, PT, R8.reuse, R91, PT ;  /* 0x0000005b0800720c */ /* 0x040fe20003f84070 */
[----:B------:R-:W-:Y:S02]  /*4640*/  IMAD.MOV R3, RZ, RZ, -R3 ;  /* 0x000000ffff037224 */ /* 0x000fe400078e0a03 */
[----:B------:R-:W-:Y:S01]  /*4650*/  @!P6 IMAD.MOV R90, RZ, RZ, -R90 ;  /* 0x000000ffff5ae224 */ /* 0x000fe200078e0a5a */
[----:B------:R-:W-:Y:S01]  /*4660*/  ISETP.GT.U32.AND P6, PT, R8, R94, PT ;  /* 0x0000005e0800720c */ /* 0x000fe20003fc4070 */
[----:B------:R-:W-:Y:S01]  /*4670*/  @!P5 IMAD.IADD R89, R89, 0x1, -R8 ;  /* 0x000000015959d824 */ /* 0x000fe200078e0a08 */
[----:B------:R-:W-:Y:S01]  /*4680*/  ISETP.GE.AND P5, PT, R10, RZ, PT ;  /* 0x000000ff0a00720c */ /* 0x000fe20003fa6270 */
[----:B------:R-:W-:-:S02]  /*4690*/  IMAD R92, R8, R3, R9 ;  /* 0x00000003085c7224 */ /* 0x000fc400078e0209 */
[----:B------:R-:W-:Y:S02]  /*46a0*/  VIADD R10, R0, 0x59 ;  /* 0x00000059000a7836 */ /* 0x000fe40000000000 */
[----:B------:R-:W-:-:S03]  /*46b0*/  IMAD.HI.U32 R3, R2, R95, RZ ;  /* 0x0000005f02037227 */ /* 0x000fc600078e00ff */
[----:B------:R-:W-:Y:S01]  /*46c0*/  IABS R5, R10 ;  /* 0x0000000a00057213 */ /* 0x000fe20000000000 */
[----:B------:R-:W-:Y:S02]  /*46d0*/  IMAD.MOV R3, RZ, RZ, -R3 ;  /* 0x000000ffff037224 */ /* 0x000fe400078e0a03 */
[--C-:B------:R-:W-:Y:S01]  /*46e0*/  @!P1 IMAD.IADD R93, R93, 0x1, -R8.reuse ;  /* 0x000000015d5d9824 */ /* 0x100fe200078e0a08 */
[----:B------:R-:W-:Y:S01]  /*46f0*/  @!P6 IADD3 R94, R94, -R8, RZ ;  /* 0x800000085e5ee210 */ /* 0x000fe20007ffe0ff */
[----:B------:R-:W-:Y:S02]  /*4700*/  @!P4 IMAD.IADD R91, R91, 0x1, -R8 ;  /* 0x000000015b5bc824 */ /* 0x000fe400078e0a08 */
[C---:B------:R-:W-:Y:S01]  /*4710*/  IMAD R95, R8.reuse, R3, R95 ;  /* 0x00000003085f7224 */ /* 0x040fe200078e025f */
[----:B------:R-:W-:Y:S01]  /*4720*/  ISETP.GT.U32.AND P6, PT, R8, R93, PT ;  /* 0x0000005d0800720c */ /* 0x000fe20003fc4070 */
[----:B------:R-:W-:Y:S01]  /*4730*/  IMAD.HI.U32 R3, R2, R5, RZ ;  /* 0x0000000502037227 */ /* 0x000fe200078e00ff */
[----:B------:R-:W-:-:S03]  /*4740*/  ISETP.GT.U32.AND P4, PT, R8, R91, PT ;  /* 0x0000005b0800720c */ /* 0x000fc60003f84070 */
[----:B------:R-:W-:Y:S01]  /*4750*/  @!P0 IMAD.MOV R88, RZ, RZ, -R88 ;  /* 0x000000ffff588224 */ /* 0x000fe200078e0a58 */
[----:B------:R-:W-:Y:S01]  /*4760*/  ISETP.GT.U32.AND P0, PT, R8, R92, PT ;  /* 0x0000005c0800720c */ /* 0x000fe20003f04070 */
[----:B------:R-:W-:Y:S01]  /*4770*/  VIADD R11, R0, 0x5a ;  /* 0x0000005a000b7836 */ /* 0x000fe20000000000 */
[----:B------:R-:W-:Y:S01]  /*4780*/  IADD3 R3, -R3, RZ, RZ ;  /* 0x000000ff03037210 */ /* 0x000fe20007ffe1ff */
[----:B------:R-:W-:Y:S01]  /*4790*/  @!P3 IMAD.MOV R89, RZ, RZ, -R89 ;  /* 0x000000ffff59b224 */ /* 0x000fe200078e0a59 */
[----:B------:R-:W-:Y:S01]  /*47a0*/  ISETP.GE.AND P3, PT, R12, RZ, PT ;  /* 0x000000ff0c00720c */ /* 0x000fe20003f66270 */
[----:B------:R-:W-:Y:S01]  /*47b0*/  VIADD R12, R0, 0x5b ;  /* 0x0000005b000c7836 */ /* 0x000fe20000000000 */
[----:B------:R-:W-:Y:S01]  /*47c0*/  IABS R97, R11 ;  /* 0x0000000b00617213 */ /* 0x000fe20000000000 */
[----:B------:R-:W-:Y:S02]  /*47d0*/  IMAD R96, R8, R3, R5 ;  /* 0x0000000308607224 */ /* 0x000fe400078e0205 */
[----:B------:R-:W-:Y:S01]  /*47e0*/  @!P6 IMAD.IADD R93, R93, 0x1, -R8 ;  /* 0x000000015d5de824 */ /* 0x000fe200078e0a08 */
[----:B------:R-:W-:Y:S01]  /*47f0*/  @!P4 IADD3 R91, R91, -R8, RZ ;  /* 0x800000085b5bc210 */ /* 0x000fe20007ffe0ff */
[----:B------:R-:W-:Y:S01]  /*4800*/  IMAD.HI.U32 R3, R2, R97, RZ ;  /* 0x0000006102037227 */ /* 0x000fe200078e00ff */
[----:B------:R-:W-:-:S02]  /*4810*/  ISETP.GT.U32.AND P6, PT, R8, R96, PT ;  /* 0x000000600800720c */ /* 0x000fc40003fc4070 */
[----:B------:R-:W-:Y:S01]  /*4820*/  ISETP.GE.AND P4, PT, R13, RZ, PT ;  /* 0x000000ff0d00720c */ /* 0x000fe20003f86270 */
[----:B------:R-:W-:Y:S01]  /*4830*/  @!P0 IMAD.IADD R92, R92, 0x1, -R8 ;  /* 0x000000015c5c8824 */ /* 0x000fe200078e0a08 */
[----:B------:R-:W-:Y:S01]  /*4840*/  IABS R9, R12 ;  /* 0x0000000c00097213 */ /* 0x000fe20000000000 */
[----:B------:R-:W-:Y:S01]  /*4850*/  @!P2 IMAD.MOV R91, RZ, RZ, -R91 ;  /* 0x000000ffff5ba224 */ /* 0x000fe200078e0a5b */
[----:B------:R-:W-:Y:S01]  /*4860*/  ISETP.GT.U32.AND P2, PT, R8, R94, PT ;  /* 0x0000005e0800720c */ /* 0x000fe20003f44070 */
[----:B------:R-:W-:Y:S01]  /*4870*/  VIADD R13, R0, 0x5c ;  /* 0x0000005c000d7836 */ /* 0x000fe20000000000 */
[----:B------:R-:W-:Y:S01]  /*4880*/  ISETP.GT.U32.AND P1, PT, R8, R92, PT ;  /* 0x0000005c0800720c */ /* 0x000fe20003f24070 */
[----:B------:R-:W-:Y:S01]  /*4890*/  IMAD.MOV R3, RZ, RZ, -R3 ;  /* 0x000000ffff037224 */ /* 0x000fe200078e0a03 */
[----:B------:R-:W-:Y:S01]  /*48a0*/  ISETP.GE.AND P0, PT, R4, RZ, PT ;  /* 0x000000ff0400720c */ /* 0x000fe20003f06270 */
[----:B------:R-:W-:Y:S01]  /*48b0*/  IMAD.HI.U32 R4, R2, R9, RZ ;  /* 0x0000000902047227 */ /* 0x000fe200078e00ff */
[----:B------:R-:W-:-:S02]  /*48c0*/  IABS R99, R13 ;  /* 0x0000000d00637213 */ /* 0x000fc40000000000 */
[----:B------:R-:W-:Y:S01]  /*48d0*/  @!P6 IADD3 R96, R96, -R8, RZ ;  /* 0x800000086060e210 */ /* 0x000fe20007ffe0ff */
[----:B------:R-:W-:Y:S02]  /*48e0*/  IMAD.MOV R4, RZ, RZ, -R4 ;  /* 0x000000ffff047224 */ /* 0x000fe400078e0a04 */
[----:B------:R-:W-:Y:S01]  /*48f0*/  IMAD.HI.U32 R5, R2, R99, RZ ;  /* 0x0000006302057227 */ /* 0x000fe200078e00ff */
[----:B------:R-:W-:Y:S02]  /*4900*/  ISETP.GT.U32.AND P6, PT, R8, R96, PT ;  /* 0x000000600800720c */ /* 0x000fe40003fc4070 */
[----:B------:R-:W-:Y:S01]  /*4910*/  @!P2 IADD3 R94, R94, -R8, RZ ;  /* 0x800000085e5ea210 */ /* 0x000fe20007ffe0ff */
[----:B------:R-:W-:Y:S01]  /*4920*/  IMAD R97, R8, R3, R97 ;  /* 0x0000000308617224 */ /* 0x000fe200078e0261 */
[----:B------:R-:W-:Y:S01]  /*4930*/  ISETP.GE.AND P2, PT, R10, RZ, PT ;  /* 0x000000ff0a00720c */ /* 0x000fe20003f46270 */
[----:B------:R-:W-:Y:S01]  /*4940*/  @!P1 IMAD.IADD R92, R92, 0x1, -R8 ;  /* 0x000000015c5c9824 */ /* 0x000fe200078e0a08 */
[----:B------:R-:W-:Y:S01]  /*4950*/  ISETP.GT.U32.AND P1, PT, R8, R95, PT ;  /* 0x0000005f0800720c */ /* 0x000fe20003f24070 */
[----:B------:R-:W-:-:S02]  /*4960*/  IMAD.MOV R5, RZ, RZ, -R5 ;  /* 0x000000ffff057224 */ /* 0x000fc400078e0a05 */
[----:B------:R-:W-:Y:S01]  /*4970*/  IMAD R98, R8, R4, R9 ;  /* 0x0000000408627224 */ /* 0x000fe200078e0209 */
[----:B------:R-:W-:Y:S01]  /*4980*/  IADD3 R4, R0, 0x5d, RZ ;  /* 0x0000005d00047810 */ /* 0x000fe20007ffe0ff */
[----:B------:R-:W-:Y:S01]  /*4990*/  @!P3 IMAD.MOV R93, RZ, RZ, -R93 ;  /* 0x000000ffff5db224 */ /* 0x000fe200078e0a5d */
[C---:B------:R-:W-:Y:S01]  /*49a0*/  ISETP.GT.U32.AND P3, PT, R8.reuse, R97, PT ;  /* 0x000000610800720c */ /* 0x040fe20003f64070 */
[----:B------:R-:W-:Y:S01]  /*49b0*/  IMAD R99, R8, R5, R99 ;  /* 0x0000000508637224 */ /* 0x000fe200078e0263 */
[----:B------:R-:W-:Y:S01]  /*49c0*/  @!P6 IADD3 R96, R96, -R8, RZ ;  /* 0x800000086060e210 */ /* 0x000fe20007ffe0ff */
[----:B------:R-:W-:Y:S01]  /*49d0*/  @!P4 IMAD.MOV R94, RZ, RZ, -R94 ;  /* 0x000000ffff5ec224 */ /* 0x000fe200078e0a5e */
[----:B------:R-:W-:Y:S01]  /*49e0*/  ISETP.GT.U32.AND P4, PT, R8, R98, PT ;  /* 0x000000620800720c */ /* 0x000fe20003f84070 */
[----:B------:R-:W-:Y:S01]  /*49f0*/  VIADD R9, R0, 0x5e ;  /* 0x0000005e00097836 */ /* 0x000fe20000000000 */
[----:B------:R-:W-:Y:S01]  /*4a00*/  ISETP.GT.U32.AND P6, PT, R8, R99, PT ;  /* 0x000000630800720c */ /* 0x000fe20003fc4070 */
[----:B------:R-:W-:Y:S01]  /*4a10*/  @!P1 IMAD.IADD R95, R95, 0x1, -R8 ;  /* 0x000000015f5f9824 */ /* 0x000fe200078e0a08 */
[----:B------:R-:W-:Y:S01]  /*4a20*/  IABS R5, R4 ;  /* 0x0000000400057213 */ /* 0x000fe20000000000 */
[----:B------:R-:W-:Y:S01]  /*4a30*/  @!P5 IMAD.MOV R92, RZ, RZ, -R92 ;  /* 0x000000ffff5cd224 */ /* 0x000fe200078e0a5c */
[----:B------:R-:W-:Y:S01]  /*4a40*/  IABS R101, R9 ;  /* 0x0000000900657213 */ /* 0x000fe20000000000 */
[----:B------:R-:W-:Y:S01]  /*4a50*/  VIADD R10, R0, 0x5f ;  /* 0x0000005f000a7836 */ /* 0x000fe20000000000 */
[----:B------:R-:W-:Y:S01]  /*4a60*/  ISETP.GT.U32.AND P5, PT, R8, R95, PT ;  /* 0x0000005f0800720c */ /* 0x000fe20003fa4070 */
[----:B------:R-:W-:Y:S01]  /*4a70*/  @!P3 IMAD.IADD R97, R97, 0x1, -R8 ;  /* 0x000000016161b824 */ /* 0x000fe200078e0a08 */
[----:B------:R-:W-:Y:S01]  /*4a80*/  ISETP.GE.AND P1, PT, R11, RZ, PT ;  /* 0x000000ff0b00720c */ /* 0x000fe20003f26270 */
[----:B------:R-:W-:Y:S01]  /*4a90*/  IMAD.HI.U32 R3, R2, R5, RZ ;  /* 0x0000000502037227 */ /* 0x000fe200078e00ff */
[----:B------:R-:W-:-:S02]  /*4aa0*/  IADD3 R11, R0, 0x60, RZ ;  /* 0x00000060000b7810 */ /* 0x000fc40007ffe0ff */
[----:B------:R-:W-:Y:S01]  /*4ab0*/  ISETP.GE.AND P3, PT, R13, RZ, PT ;  /* 0x000000ff0d00720c */ /* 0x000fe20003f66270 */
[--C-:B------:R-:W-:Y:S01]  /*4ac0*/  @!P4 IMAD.IADD R98, R98, 0x1, -R8.reuse ;  /* 0x000000016262c824 */ /* 0x100fe200078e0a08 */
[----:B------:R-:W-:Y:S01]  /*4ad0*/  ISETP.GT.U32.AND P4, PT, R8, R97, PT ;  /* 0x000000610800720c */ /* 0x000fe20003f84070 */
[--C-:B------:R-:W-:Y:S01]  /*4ae0*/  @!P6 IMAD.IADD R99, R99, 0x1, -R8.reuse ;  /* 0x000000016363e824 */ /* 0x100fe200078e0a08 */
[----:B------:R-:W-:Y:S01]  /*4af0*/  IADD3 R100, -R3, RZ, RZ ;  /* 0x000000ff03647210 */ /* 0x000fe20007ffe1ff */
[----:B------:R-:W-:Y:S01]  /*4b00*/  IMAD.HI.U32 R3, R2, R101, RZ ;  /* 0x0000006502037227 */ /* 0x000fe200078e00ff */
[C---:B------:R-:W-:Y:S02]  /*4b10*/  ISETP.GT.U32.AND P6, PT, R8.reuse, R98, PT ;  /* 0x000000620800720c */ /* 0x040fe40003fc4070 */
[----:B------:R-:W-:Y:S01]  /*4b20*/  IABS R103, R11 ;  /* 0x0000000b00677213 */ /* 0x000fe20000000000 */
[----:B------:R-:W-:Y:S01]  /*4b30*/  IMAD R100, R8, R100, R5 ;  /* 0x0000006408647224 */ /* 0x000fe200078e0205 */
[----:B------:R-:W-:Y:S01]  /*4b40*/  IABS R5, R10 ;  /* 0x0000000a00057213 */ /* 0x000fe20000000000 */
[----:B------:R-:W-:Y:S01]  /*4b50*/  IMAD.MOV R3, RZ, RZ, -R3 ;  /* 0x000000ffff037224 */ /* 0x000fe200078e0a03 */
[----:B------:R-:W-:Y:S01]  /*4b60*/  IADD3 R13, R0, 0x68, RZ ;  /* 0x00000068000d7810 */ /* 0x000fe20007ffe0ff */
[--C-:B------:R-:W-:Y:S01]  /*4b70*/  @!P5 IMAD.IADD R95, R95, 0x1, -R8.reuse ;  /* 0x000000015f5fd824 */ /* 0x100fe200078e0a08 */
[----:B------:R-:W-:Y:S01]  /*4b80*/  ISETP.GE.AND P5, PT, R12, RZ, PT ;  /* 0x000000ff0c00720c */ /* 0x000fe20003fa6270 */
[--C-:B------:R-:W-:Y:S01]  /*4b90*/  @!P4 IMAD.IADD R97, R97, 0x1, -R8.reuse ;  /* 0x000000016161c824 */ /* 0x100fe200078e0a08 */
[C---:B------:R-:W-:Y:S01]  /*4ba0*/  ISETP.GT.U32.AND P4, PT, R8.reuse, R100, PT ;  /* 0x000000640800720c */ /* 0x040fe20003f84070 */
[C---:B------:R-:W-:Y:S01]  /*4bb0*/  IMAD R101, R8.reuse, R3, R101 ;  /* 0x0000000308657224 */ /* 0x040fe200078e0265 */
[----:B------:R-:W-:Y:S01]  /*4bc0*/  IABS R111, R13 ;  /* 0x0000000d006f7213 */ /* 0x000fe20000000000 */
[----:B------:R-:W-:Y:S01]  /*4bd0*/  @!P0 IMAD.MOV R95, RZ, RZ, -R95 ;  /* 0x000000ffff5f8224 */ /* 0x000fe200078e0a5f */
[----:B------:R-:W-:Y:S01]  /*4be0*/  ISETP.GT.U32.AND P0, PT, R8, R99, PT ;  /* 0x000000630800720c */ /* 0x000fe20003f04070 */
[----:B------:R-:W-:Y:S01]  /*4bf0*/  @!P6 IMAD.IADD R98, R98, 0x1, -R8 ;  /* 0x000000016262e824 */ /* 0x000fe200078e0a08 */
[----:B------:R-:W-:Y:S01]  /*4c00*/  ISETP.GT.U32.AND P6, PT, R8, R101, PT ;  /* 0x000000650800720c */ /* 0x000fe20003fc4070 */
[----:B------:R-:W-:-:S02]  /*4c10*/  VIADD R12, R0, 0x61 ;  /* 0x00000061000c7836 */ /* 0x000fc40000000000 */
[----:B------:R-:W-:Y:S02]  /*4c20*/  IMAD.HI.U32 R3, R2, R5, RZ ;  /* 0x0000000502037227 */ /* 0x000fe400078e00ff */
[----:B------:R-:W-:Y:S02]  /*4c30*/  @!P5 IADD3 R98, -R98, RZ, RZ ;  /* 0x000000ff6262d210 */ /* 0x000fe40007ffe1ff */
[--C-:B------:R-:W-:Y:S01]  /*4c40*/  @!P4 IMAD.IADD R100, R100, 0x1, -R8.reuse ;  /* 0x000000016464c824 */ /* 0x100fe200078e0a08 */
[----:B------:R-:W-:Y:S01]  /*4c50*/  ISETP.GE.AND P4, PT, R9, RZ, PT ;  /* 0x000000ff0900720c */ /* 0x000fe20003f86270 */
[----:B------:R-:W-:Y:S01]  /*4c60*/  IMAD.MOV R102, RZ, RZ, -R3 ;  /* 0x000000ffff667224 */ /* 0x000fe200078e0a03 */
[----:B------:R-:W-:Y:S01]  /*4c70*/  ISETP.GE.AND P5, PT, R10, RZ, PT ;  /* 0x000000ff0a00720c */ /* 0x000fe20003fa6270 */
[----:B------:R-:W-:Y:S01]  /*4c80*/  IMAD.HI.U32 R3, R2, R103, RZ ;  /* 0x0000006702037227 */ /* 0x000fe200078e00ff */
[----:B------:R-:W-:Y:S02]  /*4c90*/  @!P0 IADD3 R99, R99, -R8, RZ ;  /* 0x8000000863638210 */ /* 0x000fe40007ffe0ff */
[----:B------:R-:W-:Y:S01]  /*4ca0*/  ISETP.GE.AND P0, PT, R4, RZ, PT ;  /* 0x000000ff0400720c */ /* 0x000fe20003f06270 */
[----:B------:R-:W-:Y:S01]  /*4cb0*/  @!P6 IMAD.IADD R101, R101, 0x1, -R8 ;  /* 0x000000016565e824 */ /* 0x000fe200078e0a08 */
[----:B------:R-:W-:Y:S01]  /*4cc0*/  IABS R4, R12 ;  /* 0x0000000c00047213 */ /* 0x000fe20000000000 */
[C---:B------:R-:W-:Y:S01]  /*4cd0*/  IMAD R102, R8.reuse, R102, R5 ;  /* 0x0000006608667224 */ /* 0x040fe200078e0205 */
[----:B------:R-:W-:Y:S01]  /*4ce0*/  ISETP.GT.U32.AND P6, PT, R8, R100, PT ;  /* 0x000000640800720c */ /* 0x000fe20003fc4070 */
[----:B------:R-:W-:-:S02]  /*4cf0*/  @!P1 IMAD.MOV R97, RZ, RZ, -R97 ;  /* 0x000000ffff619224 */ /* 0x000fc400078e0a61 */
[----:B------:R-:W-:Y:S01]  /*4d00*/  IMAD.MOV.U32 R5, RZ, RZ, R4 ;  /* 0x000000ffff057224 */ /* 0x000fe200078e0004 */
[----:B------:R-:W-:Y:S01]  /*4d10*/  IADD3 R4, -R3, RZ, RZ ;  /* 0x000000ff03047210 */ /* 0x000fe20007ffe1ff */
[----:B------:R-:W-:Y:S01]  /*4d20*/  @!P2 IMAD.MOV R96, RZ, RZ, -R96 ;  /* 0x000000ffff60a224 */ /* 0x000fe200078e0a60 */
[----:B------:R-:W-:Y:S01]  /*4d30*/  ISETP.GT.U32.AND P1, PT, R8, R102, PT ;  /* 0x000000660800720c */ /* 0x000fe20003f24070 */
[----:B------:R-:W-:Y:S01]  /*4d40*/  IMAD.HI.U32 R3, R2, R5, RZ ;  /* 0x0000000502037227 */ /* 0x000fe200078e00ff */
[----:B------:R-:W-:-:S03]  /*4d50*/  ISETP.GT.U32.AND P2, PT, R8, R101, PT ;  /* 0x000000650800720c */ /* 0x000fc60003f44070 */
[----:B------:R-:W-:Y:S02]  /*4d60*/  IMAD R103, R8, R4, R103 ;  /* 0x0000000408677224 */ /* 0x000fe400078e0267 */
[----:B------:R-:W-:Y:S01]  /*4d70*/  @!P6 IADD3 R100, R100, -R8, RZ ;  /* 0x800000086464e210 */ /* 0x000fe20007ffe0ff */
[----:B------:R-:W-:Y:S02]  /*4d80*/  VIADD R4, R0, 0x62 ;  /* 0x0000006200047836 */ /* 0x000fe40000000000 */
[----:B------:R-:W-:Y:S01]  /*4d90*/  ISETP.GT.U32.AND P6, PT, R8, R103, PT ;  /* 0x000000670800720c */ /* 0x000fe20003fc4070 */
[----:B------:R-:W-:Y:S02]  /*4da0*/  IMAD.MOV R3, RZ, RZ, -R3 ;  /* 0x000000ffff037224 */ /* 0x000fe400078e0a03 */
[----:B------:R-:W-:Y:S01]  /*4db0*/  IABS R105, R4 ;  /* 0x0000000400697213 */ /* 0x000fe20000000000 */
[----:B------:R-:W-:Y:S01]  /*4dc0*/  @!P1 IMAD.IADD R102, R102, 0x1, -R8 ;  /* 0x0000000166669824 */ /* 0x000fe200078e0a08 */
[----:B------:R-:W-:Y:S01]  /*4dd0*/  ISETP.GE.AND P1, PT, R4, RZ, PT ;  /* 0x000000ff0400720c */ /* 0x000fe20003f26270 */
[----:B------:R-:W-:-:S02]  /*4de0*/  IMAD R104, R8, R3, R5 ;  /* 0x0000000308687224 */ /* 0x000fc400078e0205 */
[----:B------:R-:W-:-:S04]  /*4df0*/  IMAD.HI.U32 R3, R2, R105, RZ ;  /* 0x0000006902037227 */ /* 0x000fc800078e00ff */
[--C-:B------:R-:W-:Y:S01]  /*4e00*/  @!P2 IMAD.IADD R101, R101, 0x1, -R8.reuse ;  /* 0x000000016565a824 */ /* 0x100fe200078e0a08 */
[----:B------:R-:W-:Y:S01]  /*4e10*/  IADD3 R3, -R3, RZ, RZ ;  /* 0x000000ff03037210 */ /* 0x000fe20007ffe1ff */
[----:B------:R-:W-:Y:S01]  /*4e20*/  @!P6 IMAD.IADD R103, R103, 0x1, -R8 ;  /* 0x000000016767e824 */ /* 0x000fe200078e0a08 */
[C---:B------:R-:W-:Y:S01]  /*4e30*/  ISETP.GT.U32.AND P6, PT, R8.reuse, R102, PT ;  /* 0x000000660800720c */ /* 0x040fe20003fc4070 */
[----:B------:R-:W-:Y:S01]  /*4e40*/  @!P4 IMAD.MOV R101, RZ, RZ, -R101 ;  /* 0x000000ffff65c224 */ /* 0x000fe200078e0a65 */
[C---:B------:R-:W-:Y:S01]  /*4e50*/  ISETP.GT.U32.AND P4, PT, R8.reuse, R104, PT ;  /* 0x000000680800720c */ /* 0x040fe20003f84070 */
[----:B------:R-:W-:Y:S01]  /*4e60*/  IMAD R105, R8, R3, R105 ;  /* 0x0000000308697224 */ /* 0x000fe200078e0269 */
[----:B------:R-:W-:Y:S01]  /*4e70*/  ISETP.GE.AND P2, PT, R12, RZ, PT ;  /* 0x000000ff0c00720c */ /* 0x000fe20003f46270 */
[C---:B------:R-:W-:Y:S02]  /*4e80*/  VIADD R10, R0.reuse, 0x63 ;  /* 0x00000063000a7836 */ /* 0x040fe40000000000 */
[----:B------:R-:W-:Y:S01]  /*4e90*/  @!P3 IMAD.MOV R99, RZ, RZ, -R99 ;  /* 0x000000ffff63b224 */ /* 0x000fe200078e0a63 */
[----:B------:R-:W-:Y:S01]  /*4ea0*/  ISETP.GE.AND P3, PT, R11, RZ, PT ;  /* 0x000000ff0b00720c */ /* 0x000fe20003f66270 */
[----:B------:R-:W-:Y:S01]  /*4eb0*/  @!P0 IMAD.MOV R100, RZ, RZ, -R100 ;  /* 0x000000ffff648224 */ /* 0x000fe200078e0a64 */
[----:B------:R-:W-:Y:S01]  /*4ec0*/  IABS R5, R10 ;  /* 0x0000000a00057213 */ /* 0x000fe20000000000 */
[C---:B------:R-:W-:Y:S01]  /*4ed0*/  VIADD R12, R0.reuse, 0x65 ;  /* 0x00000065000c7836 */ /* 0x040fe20000000000 */
[----:B------:R-:W-:Y:S01]  /*4ee0*/  IADD3 R11, R0, 0x64, RZ ;  /* 0x00000064000b7810 */ /* 0x000fe20007ffe0ff */
[----:B------:R-:W-:Y:S01]  /*4ef0*/  @!P6 IMAD.IADD R102, R102, 0x1, -R8 ;  /* 0x000000016666e824 */ /* 0x000fe200078e0a08 */
[----:B------:R-:W-:Y:S01]  /*4f00*/  ISETP.GT.U32.AND P6, PT, R8, R105, PT ;  /* 0x000000690800720c */ /* 0x000fe20003fc4070 */
[----:B------:R-:W-:Y:S01]  /*4f10*/  IMAD.HI.U32 R3, R2, R5, RZ ;  /* 0x0000000502037227 */ /* 0x000fe200078e00ff */
[----:B------:R-:W-:-:S02]  /*4f20*/  ISETP.GT.U32.AND P0, PT, R8, R103, PT ;  /* 0x000000670800720c */ /* 0x000fc40003f04070 */
[----:B------:R-:W-:Y:S01]  /*4f30*/  IABS R107, R11 ;  /* 0x0000000b006b7213 */ /* 0x000fe20000000000 */
[----:B------:R-:W-:Y:S01]  /*4f40*/  @!P4 IMAD.IADD R104, R104, 0x1, -R8 ;  /* 0x000000016868c824 */ /* 0x000fe200078e0a08 */
[----:B------:R-:W-:Y:S01]  /*4f50*/  IADD3 R106, -R3, RZ, RZ ;  /* 0x000000ff036a7210 */ /* 0x000fe20007ffe1ff */
[----:B------:R-:W-:Y:S01]  /*4f60*/  @!P5 IMAD.MOV R102, RZ, RZ, -R102 ;  /* 0x000000ffff66d224 */ /* 0x000fe200078e0a66 */
[----:B------:R-:W-:Y:S01]  /*4f70*/  IABS R9, R12 ;  /* 0x0000000c00097213 */ /* 0x000fe20000000000 */
[----:B------:R-:W-:Y:S01]  /*4f80*/  IMAD.HI.U32 R4, R2, R107, RZ ;  /* 0x0000006b02047227 */ /* 0x000fe200078e00ff */
[----:B------:R-:W-:-:S03]  /*4f90*/  ISETP.GE.AND P4, PT, R11, RZ, PT ;  /* 0x000000ff0b00720c */ /* 0x000fc60003f86270 */
[----:B------:R-:W-:Y:S01]  /*4fa0*/  @!P6 IADD3 R105, R105, -R8, RZ ;  /* 0x800000086969e210 */ /* 0x000fe20007ffe0ff */
[----:B------:R-:W-:Y:S01]  /*4fb0*/  IMAD.MOV R4, RZ, RZ, -R4 ;  /* 0x000000ffff047224 */ /* 0x000fe200078e0a04 */
[C---:B------:R-:W-:Y:S01]  /*4fc0*/  ISETP.GT.U32.AND P6, PT, R8.reuse, R104, PT ;  /* 0x000000680800720c */ /* 0x040fe20003fc4070 */
[----:B------:R-:W-:Y:S01]  /*4fd0*/  @!P0 IMAD.IADD R103, R103, 0x1, -R8 ;  /* 0x0000000167678824 */ /* 0x000fe200078e0a08 */
[C---:B------:R-:W-:Y:S01]  /*4fe0*/  ISETP.GT.U32.AND P5, PT, R8.reuse, R105, PT ;  /* 0x000000690800720c */ /* 0x040fe20003fa4070 */
[----:B------:R-:W-:Y:S01]  /*4ff0*/  IMAD R106, R8, R106, R5 ;  /* 0x0000006a086a7224 */ /* 0x000fe200078e0205 */
[----:B------:R-:W-:Y:S01]  /*5000*/  ISETP.GE.AND P0, PT, R10, RZ, PT ;  /* 0x000000ff0a00720c */ /* 0x000fe20003f06270 */
[C---:B------:R-:W-:Y:S02]  /*5010*/  IMAD R107, R8.reuse, R4, R107 ;  /* 0x00000004086b7224 */ /* 0x040fe400078e026b */
[----:B------:R-:W-:Y:S01]  /*5020*/  @!P3 IMAD.MOV R103, RZ, RZ, -R103 ;  /* 0x000000ffff67b224 */ /* 0x000fe200078e0a67 */
[----:B------:R-:W-:Y:S01]  /*5030*/  ISETP.GT.U32.AND P3, PT, R8, R106, PT ;  /* 0x0000006a0800720c */ /* 0x000fe20003f64070 */
[----:B------:R-:W-:-:S04]  /*5040*/  IMAD.HI.U32 R3, R2, R9, RZ ;  /* 0x0000000902037227 */ /* 0x000fc800078e00ff */
[--C-:B------:R-:W-:Y:S01]  /*5050*/  @!P6 IMAD.IADD R104, R104, 0x1, -R8.reuse ;  /* 0x000000016868e824 */ /* 0x100fe200078e0a08 */
[----:B------:R-:W-:Y:S01]  /*5060*/  ISETP.GT.U32.AND P6, PT, R8, R107, PT ;  /* 0x0000006b0800720c */ /* 0x000fe20003fc4070 */
[----:B------:R-:W-:Y:S01]  /*5070*/  IMAD.MOV R3, RZ, RZ, -R3 ;  /* 0x000000ffff037224 */ /* 0x000fe200078e0a03 */
[----:B------:R-:W-:Y:S01]  /*5080*/  @!P5 IADD3 R105, R105, -R8, RZ ;  /* 0x800000086969d210 */ /* 0x000fe20007ffe0ff */
[----:B------:R-:W-:Y:S02]  /*5090*/  VIADD R10, R0, 0x66 ;  /* 0x00000066000a7836 */ /* 0x000fe40000000000 */
[----:B------:R-:W-:Y:S01]  /*50a0*/  IMAD R108, R8, R3, R9 ;  /* 0x00000003086c7224 */ /* 0x000fe200078e0209 */
[----:B------:R-:W-:Y:S01]  /*50b0*/  IABS R9, R14 ;  /* 0x0000000e00097213 */ /* 0x000fe20000000000 */
[--C-:B------:R-:W-:Y:S01]  /*50c0*/  @!P3 IMAD.IADD R106, R106, 0x1, -R8.reuse ;  /* 0x000000016a6ab824 */ /* 0x100fe200078e0a08 */
[----:B------:R-:W-:Y:S01]  /*50d0*/  IABS R109, R10 ;  /* 0x0000000a006d7213 */ /* 0x000fe20000000000 */
[----:B------:R-:W-:Y:S01]  /*50e0*/  VIADD R11, R0, 0x67 ;  /* 0x00000067000b7836 */ /* 0x000fe20000000000 */
[----:B------:R-:W-:Y:S01]  /*50f0*/  ISETP.GT.U32.AND P5, PT, R8, R108, PT ;  /* 0x0000006c0800720c */ /* 0x000fe20003fa4070 */
[----:B------:R-:W-:Y:S01]  /*5100*/  @!P1 IMAD.MOV R105, RZ, RZ, -R105 ;  /* 0x000000ffff699224 */ /* 0x000fe200078e0a69 */
[----:B------:R-:W-:Y:S01]  /*5110*/  ISETP.GE.AND P1, PT, R10, RZ, PT ;  /* 0x000000ff0a00720c */ /* 0x000fe20003f26270 */
[----:B------:R-:W-:Y:S01]  /*5120*/  @!P6 IMAD.IADD R107, R107, 0x1, -R8 ;  /* 0x000000016b6be824 */ /* 0x000fe200078e0a08 */
[----:B------:R-:W-:Y:S01]  /*5130*/  ISETP.GT.U32.AND P6, PT, R8, R106, PT ;  /* 0x0000006a0800720c */ /* 0x000fe20003fc4070 */
[----:B------:R-:W-:Y:S01]  /*5140*/  IMAD.HI.U32 R3, R2, R109, RZ ;  /* 0x0000006d02037227 */ /* 0x000fe200078e00ff */
[----:B------:R-:W-:-:S02]  /*5150*/  IABS R5, R11 ;  /* 0x0000000b00057213 */ /* 0x000fc40000000000 */
[----:B------:R-:W-:Y:S01]  /*5160*/  ISETP.GE.AND P3, PT, R12, RZ, PT ;  /* 0x000000ff0c00720c */ /* 0x000fe20003f66270 */
[----:B------:R-:W-:Y:S02]  /*5170*/  IMAD.MOV R3, RZ, RZ, -R3 ;  /* 0x000000ffff037224 */ /* 0x000fe400078e0a03 */
[----:B------:R-:W-:-:S04]  /*5180*/  IMAD.HI.U32 R4, R2, R5, RZ ;  /* 0x0000000502047227 */ /* 0x000fc800078e00ff */
[----:B------:R-:W-:Y:S01]  /*5190*/  IMAD R109, R8, R3, R109 ;  /* 0x00000003086d7224 */ /* 0x000fe200078e026d */
[----:B------:R-:W-:Y:S01]  /*51a0*/  IADD3 R4, -R4, RZ, RZ ;  /* 0x000000ff04047210 */ /* 0x000fe20007ffe1ff */
[----:B------:R-:W-:Y:S01]  /*51b0*/  @!P5 IMAD.IADD R108, R108, 0x1, -R8 ;  /* 0x000000016c6cd824 */ /* 0x000fe200078e0a08 */
[----:B------:R-:W-:Y:S01]  /*51c0*/  @!P6 IADD3 R106, R106, -R8, RZ ;  /* 0x800000086a6ae210 */ /* 0x000fe20007ffe0ff */
[----:B------:R-:W-:Y:S01]  /*51d0*/  VIADD R10, R0, 0x6a ;  /* 0x0000006a000a7836 */ /* 0x000fe20000000000 */
[C---:B------:R-:W-:Y:S01]  /*51e0*/  ISETP.GT.U32.AND P5, PT, R8.reuse, R107, PT ;  /* 0x0000006b0800720c */ /* 0x040fe20003fa4070 */
[C---:B------:R-:W-:Y:S01]  /*51f0*/  IMAD R110, R8.reuse, R4, R5 ;  /* 0x00000004086e7224 */ /* 0x040fe200078e0205 */
[----:B------:R-:W-:Y:S01]  /*5200*/  ISETP.GT.U32.AND P6, PT, R8, R109, PT ;  /* 0x0000006d0800720c */ /* 0x000fe20003fc4070 */
[----:B------:R-:W-:Y:S01]  /*5210*/  IMAD.HI.U32 R4, R2, R9, RZ ;  /* 0x0000000902047227 */ /* 0x000fe200078e00ff */
[----:B------:R-:W-:-:S03]  /*5220*/  IABS R113, R10 ;  /* 0x0000000a00717213 */ /* 0x000fc60000000000 */
[----:B------:R-:W-:Y:S02]  /*5230*/  IMAD.MOV R4, RZ, RZ, -R4 ;  /* 0x000000ffff047224 */ /* 0x000fe400078e0a04 */
[----:B------:R-:W-:Y:S02]  /*5240*/  @!P0 IMAD.MOV R106, RZ, RZ, -R106 ;  /* 0x000000ffff6a8224 */ /* 0x000fe400078e0a6a */
[----:B------:R-:W-:Y:S02]  /*5250*/  IMAD R112, R8, R4, R9 ;  /* 0x0000000408707224 */ /* 0x000fe400078e0209 */
[----:B------:R-:W-:Y:S01]  /*5260*/  @!P5 IADD3 R107, R107, -R8, RZ ;  /* 0x800000086b6bd210 */ /* 0x000fe20007ffe0ff */
[----:B------:R-:W-:Y:S01]  /*5270*/  IMAD.HI.U32 R3, R2, R111, RZ ;  /* 0x0000006f02037227 */ /* 0x000fe200078e00ff */
[----:B------:R-:W-:-:S03]  /*5280*/  ISETP.GT.U32.AND P5, PT, R8, R110, PT ;  /* 0x0000006e0800720c */ /* 0x000fc60003fa4070 */
[----:B------:R-:W-:Y:S02]  /*5290*/  @!P6 IMAD.IADD R109, R109, 0x1, -R8 ;  /* 0x000000016d6de824 */ /* 0x000fe400078e0a08 */
[----:B------:R-:W-:Y:S01]  /*52a0*/  @!P4 IMAD.MOV R107, RZ, RZ, -R107 ;  /* 0x000000ffff6bc224 */ /* 0x000fe200078e0a6b */
[C---:B------:R-:W-:Y:S01]  /*52b0*/  ISETP.GT.U32.AND P4, PT, R8.reuse, R112, PT ;  /* 0x000000700800720c */ /* 0x040fe20003f84070 */
[----:B------:R-:W-:Y:S01]  /*52c0*/  IMAD.MOV R3, RZ, RZ, -R3 ;  /* 0x000000ffff037224 */ /* 0x000fe200078e0a03 */
[----:B------:R-:W-:Y:S01]  /*52d0*/  ISETP.GT.U32.AND P0, PT, R8, R109, PT ;  /* 0x0000006d0800720c */ /* 0x000fe20003f04070 */
[----:B------:R-:W-:Y:S02]  /*52e0*/  VIADD R4, R0, 0x6b ;  /* 0x0000006b00047836 */ /* 0x000fe40000000000 */
[----:B------:R-:W-:Y:S02]  /*52f0*/  IMAD R111, R8, R3, R111 ;  /* 0x00000003086f7224 */ /* 0x000fe400078e026f */
[----:B------:R-:W-:Y:S01]  /*5300*/  IMAD.HI.U32 R3, R2, R113, RZ ;  /* 0x0000007102037227 */ /* 0x000fe200078e00ff */
[----:B------:R-:W-:-:S02]  /*5310*/  @!P5 IADD3 R110, R110, -R8, RZ ;  /* 0x800000086e6ed210 */ /* 0x000fc40007ffe0ff */
[----:B------:R-:W-:Y:S01]  /*5320*/  IABS R5, R4 ;  /* 0x0000000400057213 */ /* 0x000fe20000000000 */
[----:B------:R-:W-:Y:S01]  /*5330*/  IMAD.MOV R3, RZ, RZ, -R3 ;  /* 0x000000ffff037224 */ /* 0x000fe200078e0a03 */
[----:B------:R-:W-:Y:S01]  /*5340*/  ISETP.GT.U32.AND P5, PT, R8, R110, PT ;  /* 0x0000006e0800720c */ /* 0x000fe20003fa4070 */
[----:B------:R-:W-:Y:S01]  /*5350*/  @!P2 IMAD.MOV R104, RZ, RZ, -R104 ;  /* 0x000000ffff68a224 */ /* 0x000fe200078e0a68 */
[----:B------:R-:W-:Y:S01]  /*5360*/  @!P4 IADD3 R112, R112, -R8, RZ ;  /* 0x800000087070c210 */ /* 0x000fe20007ffe0ff */
[----:B------:R-:W-:Y:S01]  /*5370*/  @!P0 IMAD.IADD R109, R109, 0x1, -R8 ;  /* 0x000000016d6d8824 */ /* 0x000fe200078e0a08 */
[C---:B------:R-:W-:Y:S01]  /*5380*/  ISETP.GT.U32.AND P6, PT, R8.reuse, R111, PT ;  /* 0x0000006f0800720c */ /* 0x040fe20003fc4070 */
[C---:B------:R-:W-:Y:S01]  /*5390*/  IMAD R113, R8.reuse, R3, R113 ;  /* 0x0000000308717224 */ /* 0x040fe200078e0271 */
[C---:B------:R-:W-:Y:S01]  /*53a0*/  ISETP.GT.U32.AND P2, PT, R8.reuse, R108, PT ;  /* 0x0000006c0800720c */ /* 0x040fe20003f44070 */
[----:B------:R-:W-:Y:S01]  /*53b0*/  @!P1 IMAD.MOV R109, RZ, RZ, -R109 ;  /* 0x000000ffff6d9224 */ /* 0x000fe200078e0a6d */
[----:B------:R-:W-:Y:S01]  /*53c0*/  ISETP.GT.U32.AND P1, PT, R8, R112, PT ;  /* 0x000000700800720c */ /* 0x000fe20003f24070 */
[----:B------:R-:W-:Y:S01]  /*53d0*/  IMAD.HI.U32 R3, R2, R5, RZ ;  /* 0x0000000502037227 */ /* 0x000fe200078e00ff */
[----:B------:R-:W-:-:S02]  /*53e0*/  ISETP.GE.AND P0, PT, R14, RZ, PT ;  /* 0x000000ff0e00720c */ /* 0x000fc40003f06270 */
[----:B------:R-:W-:Y:S01]  /*53f0*/  ISETP.GE.AND P4, PT, R10, RZ, PT ;  /* 0x000000ff0a00720c */ /* 0x000fe20003f86270 */
[----:B------:R-:W-:Y:S01]  /*5400*/  IMAD.MOV R3, RZ, RZ, -R3 ;  /* 0x000000ffff037224 */ /* 0x000fe200078e0a03 */
[----:B------:R-:W-:Y:S01]  /*5410*/  IADD3 R10, R0, 0x6f, RZ ;  /* 0x0000006f000a7810 */ /* 0x000fe20007ffe0ff */
[--C-:B------:R-:W-:Y:S01]  /*5420*/  @!P5 IMAD.IADD R110, R110, 0x1, -R8.reuse ;  /* 0x000000016e6ed824 */ /* 0x100fe200078e0a08 */
[C---:B------:R-:W-:Y:S01]  /*5430*/  ISETP.GT.U32.AND P5, PT, R8.reuse, R113, PT ;  /* 0x000000710800720c */ /* 0x040fe20003fa4070 */
[----:B------:R-:W-:Y:S01]  /*5440*/  IMAD R114, R8, R3, R5 ;  /* 0x0000000308727224 */ /* 0x000fe200078e0205 */
[----:B------:R-:W-:Y:S01]  /*5450*/  @!P6 IADD3 R111, R111, -R8, RZ ;  /* 0x800000086f6fe210 */ /* 0x000fe20007ffe0ff */
[--C-:B------:R-:W-:Y:S01]  /*5460*/  @!P2 IMAD.IADD R108, R108, 0x1, -R8.reuse ;  /* 0x000000016c6ca824 */ /* 0x100fe200078e0a08 */
[----:B------:R-:W-:Y:S01]  /*5470*/  ISETP.GE.AND P2, PT, R11, RZ, PT ;  /* 0x000000ff0b00720c */ /* 0x000fe20003f46270 */
[----:B------:R-:W-:Y:S01]  /*5480*/  @!P1 IMAD.IADD R112, R112, 0x1, -R8 ;  /* 0x0000000170709824 */ /* 0x000fe200078e0a08 */
[C---:B------:R-:W-:Y:S01]  /*5490*/  ISETP.GT.U32.AND P1, PT, R8.reuse, R114, PT ;  /* 0x000000720800720c */ /* 0x040fe20003f24070 */
[----:B------:R-:W-:Y:S01]  /*54a0*/  @!P3 IMAD.MOV R108, RZ, RZ, -R108 ;  /* 0x000000ffff6cb224 */ /* 0x000fe200078e0a6c */
[----:B------:R-:W-:Y:S01]  /*54b0*/  ISETP.GT.U32.AND P6, PT, R8, R111, PT ;  /* 0x0000006f0800720c */ /* 0x000fe20003fc4070 */
[C---:B------:R-:W-:Y:S01]  /*54c0*/  VIADD R5, R0.reuse, 0x6e ;  /* 0x0000006e00057836 */ /* 0x040fe20000000000 */
[----:B------:R-:W-:Y:S01]  /*54d0*/  ISETP.GE.AND P3, PT, R13, RZ, PT ;  /* 0x000000ff0d00720c */ /* 0x000fe20003f66270 */
[C---:B------:R-:W-:Y:S01]  /*54e0*/  VIADD R13, R0.reuse, 0x73 ;  /* 0x00000073000d7836 */ /* 0x040fe20000000000 */
[C---:B------:R-:W-:Y:S01]  /*54f0*/  IADD3 R3, R0.reuse, 0x6c, RZ ;  /* 0x0000006c00037810 */ /* 0x040fe20007ffe0ff */
[----:B------:R-:W-:Y:S01]  /*5500*/  @!P5 IMAD.IADD R113, R113, 0x1, -R8 ;  /* 0x000000017171d824 */ /* 0x000fe200078e0a08 */
[----:B------:R-:W-:Y:S01]  /*5510*/  IABS R117, R5 ;  /* 0x0000000500757213 */ /* 0x000fe20000000000 */
[----:B------:R-:W-:Y:S01]  /*5520*/  VIADD R12, R0, 0x72 ;  /* 0x00000072000c7836 */ /* 0x000fe20000000000 */
[----:B------:R-:W-:Y:S01]  /*5530*/  IABS R115, R3 ;  /* 0x0000000300737213 */ /* 0x000fe20000000000 */
[----:B------:R-:W-:Y:S01]  /*5540*/  @!P2 IMAD.MOV R110, RZ, RZ, -R110 ;  /* 0x000000ffff6ea224 */ /* 0x000fe200078e0a6e */
[----:B------:R-:W-:Y:S01]  /*5550*/  ISETP.GT.U32.AND P5, PT, R8, R113, PT ;  /* 0x000000710800720c */ /* 0x000fe20003fa4070 */
[--C-:B------:R-:W-:Y:S01]  /*5560*/  @!P1 IMAD.IADD R114, R114, 0x1, -R8.reuse ;  /* 0x0000000172729824 */ /* 0x100fe200078e0a08 */
[----:B------:R-:W-:Y:S01]  /*5570*/  ISETP.GE.AND P2, PT, R3, RZ, PT ;  /* 0x000000ff0300720c */ /* 0x000fe20003f46270 */
[----:B------:R-:W-:Y:S01]  /*5580*/  @!P6 IMAD.IADD R111, R111, 0x1, -R8 ;  /* 0x000000016f6fe824 */ /* 0x000fe200078e0a08 */
[----:B------:R-:W-:Y:S01]  /*5590*/  ISETP.GE.AND P6, PT, R4, RZ, PT ;  /* 0x000000ff0400720c */ /* 0x000fe20003fc6270 */
[----:B------:R-:W-:Y:S01]  /*55a0*/  VIADD R4, R0, 0x6d ;  /* 0x0000006d00047836 */ /* 0x000fe20000000000 */
[----:B------:R-:W-:Y:S01]  /*55b0*/  ISETP.GT.U32.AND P1, PT, R8, R114, PT ;  /* 0x000000720800720c */ /* 0x000fe20003f24070 */
[----:B------:R-:W-:Y:S01]  /*55c0*/  IMAD.HI.U32 R3, R2, R115, RZ ;  /* 0x0000007302037227 */ /* 0x000fe200078e00ff */
[----:B------:R-:W-:-:S02]  /*55d0*/  @!P0 IADD3 R112, -R112, RZ, RZ ;  /* 0x000000ff70708210 */ /* 0x000fc40007ffe1ff */
[----:B------:R-:W-:Y:S01]  /*55e0*/  IABS R9, R4 ;  /* 0x0000000400097213 */ /* 0x000fe20000000000 */
[----:B------:R-:W-:Y:S01]  /*55f0*/  @!P3 IMAD.MOV R111, RZ, RZ, -R111 ;  /* 0x000000ffff6fb224 */ /* 0x000fe200078e0a6f */
[----:B------:R-:W-:Y:S01]  /*5600*/  ISETP.GE.AND P3, PT, R4, RZ, PT ;  /* 0x000000ff0400720c */ /* 0x000fe20003f66270 */
[----:B------:R-:W-:Y:S01]  /*5610*/  IMAD.HI.U32 R4, R2, R117, RZ ;  /* 0x0000007502047227 */ /* 0x000fe200078e00ff */
[----:B------:R-:W-:Y:S02]  /*5620*/  ISETP.GE.AND P0, PT, R5, RZ, PT ;  /* 0x000000ff0500720c */ /* 0x000fe40003f06270 */
[----:B------:R-:W-:Y:S01]  /*5630*/  IABS R11, R10 ;  /* 0x0000000a000b7213 */ /* 0x000fe20000000000 */
[----:B------:R-:W-:Y:S01]  /*5640*/  IMAD.MOV R5, RZ, RZ, -R3 ;  /* 0x000000ffff057224 */ /* 0x000fe200078e0a03 */
[----:B------:R-:W-:Y:S01]  /*5650*/  IABS R121, R12 ;  /* 0x0000000c00797213 */ /* 0x000fe20000000000 */
[----:B------:R-:W-:Y:S01]  /*5660*/  IMAD.MOV R4, RZ, RZ, -R4 ;  /* 0x000000ffff047224 */ /* 0x000fe200078e0a04 */
[----:B------:R-:W-:Y:S01]  /*5670*/  @!P1 IADD3 R114, R114, -R8, RZ ;  /* 0x8000000872729210 */ /* 0x000fe20007ffe0ff */
[----:B------:R-:W-:Y:S01]  /*5680*/  @!P5 IMAD.IADD R113, R113, 0x1, -R8 ;  /* 0x000000017171d824 */ /* 0x000fe200078e0a08 */
[----:B------:R-:W-:Y:S01]  /*5690*/  ISETP.GE.AND P5, PT, R10, RZ, PT ;  /* 0x000000ff0a00720c */ /* 0x000fe20003fa6270 */
[----:B------:R-:W-:-:S02]  /*56a0*/  IMAD R115, R8, R5, R115 ;  /* 0x0000000508737224 */ /* 0x000fc400078e0273 */
[----:B------:R-:W-:-:S04]  /*56b0*/  IMAD.HI.U32 R3, R2, R9, RZ ;  /* 0x0000000902037227 */ /* 0x000fc800078e00ff */
[C---:B------:R-:W-:Y:S01]  /*56c0*/  IMAD R117, R8.reuse, R4, R117 ;  /* 0x0000000408757224 */ /* 0x040fe200078e0275 */
[----:B------:R-:W-:Y:S01]  /*56d0*/  IADD3 R116, -R3, RZ, RZ ;  /* 0x000000ff03747210 */ /* 0x000fe20007ffe1ff */
[----:B------:R-:W-:Y:S01]  /*56e0*/  @!P4 IMAD.MOV R113, RZ, RZ, -R113 ;  /* 0x000000ffff71c224 */ /* 0x000fe200078e0a71 */
[----:B------:R-:W-:Y:S01]  /*56f0*/  ISETP.GT.U32.AND P4, PT, R8, R115, PT ;  /* 0x000000730800720c */ /* 0x000fe20003f84070 */
[----:B------:R-:W-:-:S04]  /*5700*/  IMAD.HI.U32 R3, R2, R11, RZ ;  /* 0x0000000b02037227 */ /* 0x000fc800078e00ff */
[----:B------:R-:W-:Y:S01]  /*5710*/  @!P6 IMAD.MOV R114, RZ, RZ, -R114 ;  /* 0x000000ffff72e224 */ /* 0x000fe200078e0a72 */
[C---:B------:R-:W-:Y:S01]  /*5720*/  ISETP.GT.U32.AND P6, PT, R8.reuse, R117, PT ;  /* 0x000000750800720c */ /* 0x040fe20003fc4070 */
[----:B------:R-:W-:Y:S02]  /*5730*/  IMAD.MOV R3, RZ, RZ, -R3 ;  /* 0x000000ffff037224 */ /* 0x000fe400078e0a03 */
[C---:B------:R-:W-:Y:S01]  /*5740*/  IMAD R116, R8.reuse, R116, R9 ;  /* 0x0000007408747224 */ /* 0x040fe200078e0209 */
[----:B------:R-:W-:Y:S01]  /*5750*/  IABS R9, R13 ;  /* 0x0000000d00097213 */ /* 0x000fe20000000000 */
[----:B------:R-:W-:Y:S02]  /*5760*/  IMAD R118, R8, R3, R11 ;  /* 0x0000000308767224 */ /* 0x000fe400078e020b */
[C---:B------:R-:W-:Y:S01]  /*5770*/  VIADD R11, R0.reuse, 0x71 ;  /* 0x00000071000b7836 */ /* 0x040fe20000000000 */
[----:B------:R-:W-:Y:S01]  /*5780*/  @!P4 IADD3 R115, R115, -R8, RZ ;  /* 0x800000087373c210 */ /* 0x000fe20007ffe0ff */
[----:B------:R-:W-:Y:S01]  /*5790*/  VIADD R10, R0, 0x70 ;  /* 0x00000070000a7836 */ /* 0x000fe20000000000 */
[----:B------:R-:W-:Y:S01]  /*57a0*/  ISETP.GT.U32.AND P1, PT, R8, R116, PT ;  /* 0x000000740800720c */ /* 0x000fe20003f24070 */
[C---:B------:R-:W-:Y:S01]  /*57b0*/  VIADD R14, R0.reuse, 0x81 ;  /* 0x00000081000e7836 */ /* 0x040fe20000000000 */
[----:B------:R-:W-:Y:S01]  /*57c0*/  IABS R5, R11 ;  /* 0x0000000b00057213 */ /* 0x000fe20000000000 */
[C---:B------:R-:W-:Y:S01]  /*57d0*/  VIADD R15, R0.reuse, 0x85 ;  /* 0x00000085000f7836 */ /* 0x040fe20000000000 */
[----:B------:R-:W-:Y:S01]  /*57e0*/  @!P6 IADD3 R117, R117, -R8, RZ ;  /* 0x800000087575e210 */ /* 0x000fe20007ffe0ff */
[----:B-1----:R-:W-:Y:S01]  /*57f0*/  VIADD R20, R0, 0xf5 ;  /* 0x000000f500147836 */ /* 0x002fe20000000000 */
[----:B------:R-:W-:Y:S01]  /*5800*/  ISETP.GT.U32.AND P4, PT, R8, R115, PT ;  /* 0x000000730800720c */ /* 0x000fe20003f84070 */
[----:B------:R-:W-:Y:S01]  /*5810*/  IMAD.HI.U32 R4, R2, R5, RZ ;  /* 0x0000000502047227 */ /* 0x000fe200078e00ff */
[----:B------:R-:W-:-:S02]  /*5820*/  ISETP.GT.U32.AND P6, PT, R8, R117, PT ;  /* 0x000000750800720c */ /* 0x000fc40003fc4070 */
[----:B------:R-:W-:Y:S01]  /*5830*/  IABS R119, R10 ;  /* 0x0000000a00777213 */ /* 0x000fe20000000000 */
[----:B------:R-:W-:Y:S02]  /*5840*/  IMAD.MOV R4, RZ, RZ, -R4 ;  /* 0x000000ffff047224 */ /* 0x000fe400078e0a04 */
[----:B------:R-:W-:Y:S02]  /*5850*/  @!P1 IMAD.IADD R116, R116, 0x1, -R8 ;  /* 0x0000000174749824 */ /* 0x000fe400078e0a08 */
[----:B------:R-:W-:Y:S01]  /*5860*/  IMAD R120, R8, R4, R5 ;  /* 0x0000000408787224 */ /* 0x000fe200078e0205 */
[----:B------:R-:W-:Y:S01]  /*5870*/  MOV R5, R9 ;  /* 0x0000000900057202 */ /* 0x000fe20000000f00 */
[----:B------:R-:W-:Y:S01]  /*5880*/  IMAD.HI.U32 R3, R2, R119, RZ ;  /* 0x0000007702037227 */ /* 0x000fe200078e00ff */
[----:B------:R-:W-:-:S03]  /*5890*/  ISETP.GT.U32.AND P1, PT, R8, R116, PT ;  /* 0x000000740800720c */ /* 0x000fc60003f24070 */
[--C-:B------:R-:W-:Y:S01]  /*58a0*/  @!P4 IMAD.IADD R115, R115, 0x1, -R8.reuse ;  /* 0x000000017373c824 */ /* 0x100fe200078e0a08 */
[C---:B------:R-:W-:Y:S01]  /*58b0*/  ISETP.GT.U32.AND P4, PT, R8.reuse, R118, PT ;  /* 0x000000760800720c */ /* 0x040fe20003f84070 */
[----:B------:R-:W-:Y:S01]  /*58c0*/  @!P6 IMAD.IADD R117, R117, 0x1, -R8 ;  /* 0x000000017575e824 */ /* 0x000fe200078e0a08 */
[----:B------:R-:W-:Y:S01]  /*58d0*/  ISETP.GT.U32.AND P6, PT, R8, R120, PT ;  /* 0x000000780800720c */ /* 0x000fe20003fc4070 */
[----:B------:R-:W-:Y:S02]  /*58e0*/  IMAD.MOV R3, RZ, RZ, -R3 ;  /* 0x000000ffff037224 */ /* 0x000fe400078e0a03 */
[----:B------:R-:W-:Y:S02]  /*58f0*/  VIADD R9, R0, 0x74 ;  /* 0x0000007400097836 */ /* 0x000fe40000000000 */
[----:B------:R-:W-:Y:S02]  /*5900*/  IMAD R119, R8, R3, R119 ;  /* 0x0000000308777224 */ /* 0x000fe400078e0277 */
[----:B------:R-:W-:Y:S01]  /*5910*/  IMAD.HI.U32 R3, R2, R121, RZ ;  /* 0x0000007902037227 */ /* 0x000fe200078e00ff */
[----:B------:R-:W-:-:S03]  /*5920*/  IABS R123, R9 ;  /* 0x00000009007b7213 */ /* 0x000fc60000000000 */
[----:B------:R-:W-:Y:S01]  /*5930*/  @!P4 IADD3 R118, R118, -R8, RZ ;  /* 0x800000087676c210 */ /* 0x000fe20007ffe0ff */
[----:B------:R-:W-:Y:S02]  /*5940*/  IMAD.MOV R3, RZ, RZ, -R3 ;  /* 0x000000ffff037224 */ /* 0x000fe400078e0a03 */
[--C-:B------:R-:W-:Y:S01]  /*5950*/  @!P1 IMAD.IADD R116, R116, 0x1, -R8.reuse ;  /* 0x0000000174749824 */ /* 0x100fe200078e0a08 */
[----:B------:R-:W-:Y:S01]  /*5960*/  ISETP.GT.U32.AND P4, PT, R8, R118, PT ;  /* 0x000000760800720c */ /* 0x000fe20003f84070 */
[----:B------:R-:W-:Y:S01]  /*5970*/  @!P6 IMAD.IADD R120, R120, 0x1, -R8 ;  /* 0x000000017878e824 */ /* 0x000fe200078e0a08 */
[C---:B------:R-:W-:Y:S01]  /*5980*/  ISETP.GT.U32.AND P1, PT, R8.reuse, R119, PT ;  /* 0x000000770800720c */ /* 0x040fe20003f24070 */
[----:B------:R-:W-:Y:S02]  /*5990*/  IMAD R121, R8, R3, R121 ;  /* 0x0000000308797224 */ /* 0x000fe400078e0279 */
[----:B------:R-:W-:-:S04]  /*59a0*/  IMAD.HI.U32 R3, R2, R123, RZ ;  /* 0x0000007b02037227 */ /* 0x000fc800078e00ff */
[----:B------:R-:W-:Y:S01]  /*59b0*/  @!P3 IMAD.MOV R116, RZ, RZ, -R116 ;  /* 0x000000ffff74b224 */ /* 0x000fe200078e0a74 */
[----:B------:R-:W-:Y:S01]  /*59c0*/  ISETP.GT.U32.AND P3, PT, R8, R120, PT ;  /* 0x000000780800720c */ /* 0x000fe20003f64070 */
[----:B------:R-:W-:Y:S01]  /*59d0*/  IMAD.HI.U32 R4, R2, R5, RZ ;  /* 0x0000000502047227 */ /* 0x000fe200078e00ff */
[----:B------:R-:W-:-:S03]  /*59e0*/  IADD3 R3, -R3, RZ, RZ ;  /* 0x000000ff03037210 */ /* 0x000fc60007ffe1ff */
[----:B------:R-:W-:Y:S01]  /*59f0*/  IMAD.MOV R4, RZ, RZ, -R4 ;  /* 0x000000ffff047224 */ /* 0x000fe200078e0a04 */
[----:B------:R-:W-:Y:S01]  /*5a00*/  @!P1 IADD3 R119, R119, -R8, RZ ;  /* 0x8000000877779210 */ /* 0x000fe20007ffe0ff */
[----:B------:R-:W-:Y:S01]  /*5a10*/  @!P4 IMAD.IADD R118, R118, 0x1, -R8 ;  /* 0x000000017676c824 */ /* 0x000fe200078e0a08 */
[C---:B------:R-:W-:Y:S01]  /*5a20*/  ISETP.GT.U32.AND P4, PT, R8.reuse, R121, PT ;  /* 0x000000790800720c */ /* 0x040fe20003f84070 */
[C---:B------:R-:W-:Y:S01]  /*5a30*/  IMAD R122, R8.reuse, R4, R5 ;  /* 0x00000004087a7224 */ /* 0x040fe200078e0205 */
[C---:B------:R-:W-:Y:S01]  /*5a40*/  ISETP.GT.U32.AND P6, PT, R8.reuse, R119, PT ;  /* 0x000000770800720c */ /* 0x040fe20003fc4070 */
[C---:B------:R-:W-:Y:S01]  /*5a50*/  IMAD R123, R8.reuse, R3, R123 ;  /* 0x00000003087b7224 */ /* 0x040fe200078e027b */
[----:B------:R-:W-:Y:S01]  /*5a60*/  ISETP.GE.AND P1, PT, R11, RZ, PT ;  /* 0x000000ff0b00720c */ /* 0x000fe20003f26270 */
[----:B------:R-:W-:Y:S01]  /*5a70*/  @!P5 IMAD.MOV R118, RZ, RZ, -R118 ;  /* 0x000000ffff76d224 */ /* 0x000fe200078e0a76 */
[----:B------:R-:W-:Y:S01]  /*5a80*/  ISETP.GT.U32.AND P5, PT, R8, R122, PT ;  /* 0x0000007a0800720c */ /* 0x000fe20003fa4070 */
[----:B------:R-:W-:Y:S01]  /*5a90*/  @!P3 IMAD.IADD R120, R120, 0x1, -R8 ;  /* 0x000000017878b824 */ /* 0x000fe200078e0a08 */
[----:B------:R-:W-:Y:S01]  /*5aa0*/  ISETP.GT.U32.AND P3, PT, R8, R123, PT ;  /* 0x0000007b0800720c */ /* 0x000fe20003f64070 */
[----:B------:R-:W-:-:S02]  /*5ab0*/  VIADD R4, R0, 0x75 ;  /* 0x0000007500047836 */ /* 0x000fc40000000000 */
[----:B------:R-:W-:Y:S01]  /*5ac0*/  @!P2 IMAD.MOV R115, RZ, RZ, -R115 ;  /* 0x000000ffff73a224 */ /* 0x000fe200078e0a73 */
[----:B------:R-:W-:Y:S01]  /*5ad0*/  ISETP.GE.AND P2, PT, R10, RZ, PT ;  /* 0x000000ff0a00720c */ /* 0x000fe20003f46270 */
[----:B------:R-:W-:Y:S01]  /*5ae0*/  VIADD R10, R0, 0x76 ;  /* 0x00000076000a7836 */ /* 0x000fe20000000000 */
[----:B------:R-:W-:Y:S01]  /*5af0*/  IABS R5, R4 ;  /* 0x0000000400057213 */ /* 0x000fe20000000000 */
[--C-:B------:R-:W-:Y:S01]  /*5b00*/  @!P4 IMAD.IADD R121, R121, 0x1, -R8.reuse ;  /* 0x000000017979c824 */ /* 0x100fe200078e0a08 */
[----:B------:R-:W-:Y:S01]  /*5b10*/  ISETP.GE.AND P4, PT, R9, RZ, PT ;  /* 0x000000ff0900720c */ /* 0x000fe20003f86270 */
[----:B------:R-:W-:Y:S01]  /*5b20*/  @!P0 IMAD.MOV R117, RZ, RZ, -R117 ;  /* 0x000000ffff758224 */ /* 0x000fe200078e0a75 */
[----:B------:R-:W-:Y:S01]  /*5b30*/  IABS R125, R10 ;  /* 0x0000000a007d7213 */ /* 0x000fe20000000000 */
[--C-:B------:R-:W-:Y:S01]  /*5b40*/  @!P5 IMAD.IADD R122, R122, 0x1, -R8.reuse ;  /* 0x000000017a7ad824 */ /* 0x100fe200078e0a08 */
[----:B------:R-:W-:Y:S01]  /*5b50*/  ISETP.GT.U32.AND P5, PT, R8, R121, PT ;  /* 0x000000790800720c */ /* 0x000fe20003fa4070 */
[----:B------:R-:W-:Y:S01]  /*5b60*/  @!P3 IMAD.IADD R123, R123, 0x1, -R8 ;  /* 0x000000017b7bb824 */ /* 0x000fe200078e0a08 */
[----:B------:R-:W-:Y:S01]  /*5b70*/  IADD3 R9, R0, 0x77, RZ ;  /* 0x0000007700097810 */ /* 0x000fe20007ffe0ff */
[----:B------:R-:W-:Y:S01]  /*5b80*/  IMAD.HI.U32 R3, R2, R5, RZ ;  /* 0x0000000502037227 */ /* 0x000fe200078e00ff */
[----:B------:R-:W-:-:S02]  /*5b90*/  @!P6 IADD3 R119, R119, -R8, RZ ;  /* 0x800000087777e210 */ /* 0x000fc40007ffe0ff */
[----:B------:R-:W-:Y:S01]  /*5ba0*/  ISETP.GT.U32.AND P3, PT, R8, R123, PT ;  /* 0x0000007b0800720c */ /* 0x000fe20003f64070 */
[----:B------:R-:W-:Y:S01]  /*5bb0*/  IMAD.MOV R124, RZ, RZ, -R3 ;  /* 0x000000ffff7c7224 */ /* 0x000fe200078e0a03 */
[----:B------:R-:W-:Y:S01]  /*5bc0*/  @!P2 IADD3 R119, -R119, RZ, RZ ;  /* 0x000000ff7777a210 */ /* 0x000fe20007ffe1ff */
[----:B------:R-:W-:Y:S01]  /*5bd0*/  IMAD.HI.U32 R3, R2, R125, RZ ;  /* 0x0000007d02037227 */ /* 0x000fe200078e00ff */
[----:B------:R-:W-:Y:S02]  /*5be0*/  ISETP.GT.U32.AND P2, PT, R8, R122, PT ;  /* 0x0000007a0800720c */ /* 0x000fe40003f44070 */
[----:B------:R-:W-:Y:S01]  /*5bf0*/  ISETP.GE.AND P0, PT, R12, RZ, PT ;  /* 0x000000ff0c00720c */ /* 0x000fe20003f06270 */
[----:B------:R-:W-:Y:S01]  /*5c00*/  IMAD R124, R8, R124, R5 ;  /* 0x0000007c087c7224 */ /* 0x000fe200078e0205 */
[----:B------:R-:W-:Y:S01]  /*5c10*/  IABS R5, R9 ;  /* 0x0000000900057213 */ /* 0x000fe20000000000 */
[----:B------:R-:W-:Y:S01]  /*5c20*/  IMAD.MOV R3, RZ, RZ, -R3 ;  /* 0x000000ffff037224 */ /* 0x000fe200078e0a03 */
[----:B------:R-:W-:Y:S01]  /*5c30*/  @!P1 IADD3 R120, -R120, RZ, RZ ;  /* 0x000000ff78789210 */ /* 0x000fe20007ffe1ff */
[--C-:B------:R-:W-:Y:S01]  /*5c40*/  @!P5 IMAD.IADD R121, R121, 0x1, -R8.reuse ;  /* 0x000000017979d824 */ /* 0x100fe200078e0a08 */
[C---:B------:R-:W-:Y:S01]  /*5c50*/  ISETP.GT.U32.AND P5, PT, R8.reuse, R124, PT ;  /* 0x0000007c0800720c */ /* 0x040fe20003fa4070 */
[----:B------:R-:W-:Y:S01]  /*5c60*/  IMAD R125, R8, R3, R125 ;  /* 0x00000003087d7224 */ /* 0x000fe200078e027d */
[----:B------:R-:W-:Y:S01]  /*5c70*/  ISETP.GE.AND P6, PT, R13, RZ, PT ;  /* 0x000000ff0d00720c */ /* 0x000fe20003fc6270 */
[----:B------:R-:W-:-:S02]  /*5c80*/  @!P3 IMAD.IADD R123, R123, 0x1, -R8 ;  /* 0x000000017b7bb824 */ /* 0x000fc400078e0a08 */
[----:B------:R-:W-:Y:S01]  /*5c90*/  IMAD.HI.U32 R3, R2, R5, RZ ;  /* 0x0000000502037227 */ /* 0x000fe200078e00ff */
[----:B------:R-:W-:Y:S02]  /*5ca0*/  ISETP.GT.U32.AND P3, PT, R8, R125, PT ;  /* 0x0000007d0800720c */ /* 0x000fe40003f64070 */
[----:B------:R-:W-:Y:S01]  /*5cb0*/  @!P2 IADD3 R122, R122, -R8, RZ ;  /* 0x800000087a7aa210 */ /* 0x000fe20007ffe0ff */
[----:B------:R-:W-:Y:S01]  /*5cc0*/  VIADD R12, R0, 0x79 ;  /* 0x00000079000c7836 */ /* 0x000fe20000000000 */
[----:B------:R-:W-:Y:S01]  /*5cd0*/  ISETP.GE.AND P2, PT, R4, RZ, PT ;  /* 0x000000ff0400720c */ /* 0x000fe20003f46270 */
[----:B------:R-:W-:Y:S02]  /*5ce0*/  IMAD.MOV R3, RZ, RZ, -R3 ;  /* 0x000000ffff037224 */ /* 0x000fe400078e0a03 */
[----:B------:R-:W-:Y:S01]  /*5cf0*/  @!P5 IMAD.IADD R124, R124, 0x1, -R8 ;  /* 0x000000017c7cd824 */ /* 0x000fe200078e0a08 */
[----:B------:R-:W-:Y:S01]  /*5d00*/  ISETP.GE.AND P5, PT, R10, RZ, PT ;  /* 0x000000ff0a00720c */ /* 0x000fe20003fa6270 */
[----:B------:R-:W-:-:S02]  /*5d10*/  VIADD R11, R0, 0x78 ;  /* 0x00000078000b7836 */ /* 0x000fc40000000000 */
[C---:B------:R-:W-:Y:S01]  /*5d20*/  IMAD R126, R8.reuse, R3, R5 ;  /* 0x00000003087e7224 */ /* 0x040fe200078e0205 */
[----:B------:R-:W-:Y:S01]  /*5d30*/  IABS R5, R12 ;  /* 0x0000000c00057213 */ /* 0x000fe20000000000 */
[----:B------:R-:W-:Y:S01]  /*5d40*/  @!P3 IMAD.IADD R125, R125, 0x1, -R8 ;  /* 0x000000017d7db824 */ /* 0x000fe200078e0a08 */
[----:B------:R-:W-:Y:S01]  /*5d50*/  ISETP.GT.U32.AND P3, PT, R8, R124, PT ;  /* 0x0000007c0800720c */ /* 0x000fe20003f64070 */
[----:B------:R-:W-:Y:S01]  /*5d60*/  VIADD R10, R0, 0x7a ;  /* 0x0000007a000a7836 */ /* 0x000fe20000000000 */
[----:B------:R-:W-:Y:S01]  /*5d70*/  IABS R127, R11 ;  /* 0x0000000b007f7213 */ /* 0x000fe20000000000 */
[----:B------:R-:W-:Y:S01]  /*5d80*/  IMAD.HI.U32 R3, R2, R5, RZ ;  /* 0x0000000502037227 */ /* 0x000fe200078e00ff */
[----:B------:R-:W-:Y:S02]  /*5d90*/  ISETP.GT.U32.AND P1, PT, R8, R126, PT ;  /* 0x0000007e0800720c */ /* 0x000fe40003f24070 */
[----:B------:R-:W-:Y:S01]  /*5da0*/  IABS R129, R10 ;  /* 0x0000000a00817213 */ /* 0x000fe20000000000 */
[----:B------:R-:W-:-:S04]  /*5db0*/  IMAD.HI.U32 R4, R2, R127, RZ ;  /* 0x0000007f02047227 */ /* 0x000fc800078e00ff */
[----:B------:R-:W-:Y:S01]  /*5dc0*/  IMAD.MOV R3, RZ, RZ, -R3 ;  /* 0x000000ffff037224 */ /* 0x000fe200078e0a03 */
[----:B------:R-:W-:Y:S01]  /*5dd0*/  IADD3 R4, -R4, RZ, RZ ;  /* 0x000000ff04047210 */ /* 0x000fe20007ffe1ff */
[----:B------:R-:W-:Y:S01]  /*5de0*/  @!P0 IMAD.MOV R121, RZ, RZ, -R121 ;  /* 0x000000ffff798224 */ /* 0x000fe200078e0a79 */
[----:B------:R-:W-:Y:S01]  /*5df0*/  @!P3 IADD3 R124, R124, -R8, RZ ;  /* 0x800000087c7cb210 */ /* 0x000fe20007ffe0ff */
[C---:B------:R-:W-:Y:S01]  /*5e00*/  IMAD R128, R8.reuse, R3, R5 ;  /* 0x0000000308807224 */ /* 0x040fe200078e0205 */
[C---:B------:R-:W-:Y:S01]  /*5e10*/  ISETP.GT.U32.AND P0, PT, R8.reuse, R125, PT ;  /* 0x0000007d0800720c */ /* 0x040fe20003f04070 */
[----:B------:R-:W-:Y:S01]  /*5e20*/  IMAD R127, R8, R4, R127 ;  /* 0x00000004087f7224 */ /* 0x000fe200078e027f */
[----:B------:R-:W-:Y:S01]  /*5e30*/  @!P2 IADD3 R124, -R124, RZ, RZ ;  /* 0x000000ff7c7ca210 */ /* 0x000fe20007ffe1ff */
[----:B------:R-:W-:Y:S01]  /*5e40*/  IMAD.HI.U32 R4, R2, R129, RZ ;  /* 0x0000008102047227 */ /* 0x000fe200078e00ff */
[----:B------:R-:W-:Y:S02]  /*5e50*/  ISETP.GT.U32.AND P2, PT, R8, R128, PT ;  /* 0x000000800800720c */ /* 0x000fe40003f44070 */
[----:B------:R-:W-:Y:S01]  /*5e60*/  @!P1 IADD3 R126, R126, -R8, RZ ;  /* 0x800000087e7e9210 */ /* 0x000fe20007ffe0ff */
[----:B------:R-:W-:Y:S01]  /*5e70*/  IMAD.MOV R4, RZ, RZ, -R4 ;  /* 0x000000ffff047224 */ /* 0x000fe200078e0a04 */
[----:B------:R-:W-:Y:S01]  /*5e80*/  ISETP.GE.AND P3, PT, R11, RZ, PT ;  /* 0x000000ff0b00720c */ /* 0x000fe20003f66270 */
[----:B------:R-:W-:Y:S01]  /*5e90*/  @!P6 IMAD.MOV R122, RZ, RZ, -R122 ;  /* 0x000000ffff7ae224 */ /* 0x000fe200078e0a7a */
[C---:B------:R-:W-:Y:S01]  /*5ea0*/  ISETP.GT.U32.AND P6, PT, R8.reuse, R127, PT ;  /* 0x0000007f0800720c */ /* 0x040fe20003fc4070 */
[C---:B------:R-:W-:Y:S01]  /*5eb0*/  IMAD R129, R8.reuse, R4, R129 ;  /* 0x0000000408817224 */ /* 0x040fe200078e0281 */
[----:B------:R-:W-:Y:S01]  /*5ec0*/  ISETP.GT.U32.AND P1, PT, R8, R126, PT ;  /* 0x0000007e0800720c */ /* 0x000fe20003f24070 */
[----:B------:R-:W-:-:S02]  /*5ed0*/  VIADD R4, R0, 0x7b ;  /* 0x0000007b00047836 */ /* 0x000fc40000000000 */
[--C-:B------:R-:W-:Y:S01]  /*5ee0*/  @!P0 IMAD.IADD R125, R125, 0x1, -R8.reuse ;  /* 0x000000017d7d8824 */ /* 0x100fe200078e0a08 */
[----:B------:R-:W-:Y:S01]  /*5ef0*/  ISETP.GE.AND P0, PT, R12, RZ, PT ;  /* 0x000000ff0c00720c */ /* 0x000fe20003f06270 */
[----:B------:R-:W-:Y:S01]  /*5f00*/  @!P2 IMAD.IADD R128, R128, 0x1, -R8 ;  /* 0x000000018080a824 */ /* 0x000fe200078e0a08 */
[----:B------:R-:W-:Y:S01]  /*5f10*/  IABS R5, R4 ;  /* 0x0000000400057213 */ /* 0x000fe20000000000 */
[----:B------:R-:W-:Y:S01]  /*5f20*/  @!P5 IMAD.MOV R125, RZ, RZ, -R125 ;  /* 0x000000ffff7dd224 */ /* 0x000fe200078e0a7d */
[C---:B------:R-:W-:Y:S01]  /*5f30*/  ISETP.GT.U32.AND P5, PT, R8.reuse, R129, PT ;  /* 0x000000810800720c */ /* 0x040fe20003fa4070 */
[----:B------:R-:W-:Y:S01]  /*5f40*/  @!P4 IMAD.MOV R123, RZ, RZ, -R123 ;  /* 0x000000ffff7bc224 */ /* 0x000fe200078e0a7b */
[----:B------:R-:W-:Y:S01]  /*5f50*/  ISETP.GT.U32.AND P2, PT, R8, R128, PT ;  /* 0x000000800800720c */ /* 0x000fe20003f44070 */
[----:B------:R-:W-:Y:S01]  /*5f60*/  IMAD.HI.U32 R3, R2, R5, RZ ;  /* 0x0000000502037227 */ /* 0x000fe200078e00ff */
[----:B------:R-:W-:Y:S02]  /*5f70*/  ISETP.GE.AND P4, PT, R9, RZ, PT ;  /* 0x000000ff0900720c */ /* 0x000fe40003f86270 */
[----:B------:R-:W-:Y:S01]  /*5f80*/  IADD3 R12, R0, 0x7f, RZ ;  /* 0x0000007f000c7810 */ /* 0x000fe20007ffe0ff */
[----:B------:R-:W-:-:S02]  /*5f90*/  IMAD.MOV R3, RZ, RZ, -R3 ;  /* 0x000000ffff037224 */ /* 0x000fc400078e0a03 */
[--C-:B------:R-:W-:Y:S02]  /*5fa0*/  @!P6 IMAD.IADD R127, R127, 0x1, -R8.reuse ;  /* 0x000000017f7fe824 */ /* 0x100fe400078e0a08 */
[--C-:B------:R-:W-:Y:S01]  /*5fb0*/  @!P1 IMAD.IADD R126, R126, 0x1, -R8.reuse ;  /* 0x000000017e7e9824 */ /* 0x100fe200078e0a08 */
[----:B------:R-:W-:Y:S01]  /*5fc0*/  ISETP.GE.AND P1, PT, R10, RZ, PT ;  /* 0x000000ff0a00720c */ /* 0x000fe20003f26270 */
[C---:B------:R-:W-:Y:S01]  /*5fd0*/  IMAD R130, R8.reuse, R3, R5 ;  /* 0x0000000308827224 */ /* 0x040fe200078e0205 */
[----:B------:R-:W-:Y:S01]  /*5fe0*/  ISETP.GT.U32.AND P6, PT, R8, R127, PT ;  /* 0x0000007f0800720c */ /* 0x000fe20003fc4070 */
[----:B------:R-:W-:Y:S02]  /*5ff0*/  VIADD R10, R0, 0x7d ;  /* 0x0000007d000a7836 */ /* 0x000fe40000000000 */
[--C-:B------:R-:W-:Y:S01]  /*6000*/  @!P2 IMAD.IADD R128, R128, 0x1, -R8.reuse ;  /* 0x000000018080a824 */ /* 0x100fe200078e0a08 */
[----:B------:R-:W-:Y:S01]  /*6010*/  ISETP.GT.U32.AND P2, PT, R8, R130, PT ;  /* 0x000000820800720c */ /* 0x000fe20003f44070 */
[----:B------:R-:W-:Y:S01]  /*6020*/  VIADD R11, R0, 0x7c ;  /* 0x0000007c000b7836 */ /* 0x000fe20000000000 */
[----:B------:R-:W-:Y:S01]  /*6030*/  IABS R9, R10 ;  /* 0x0000000a00097213 */ /* 0x000fe20000000000 */
[----:B------:R-:W-:Y:S01]  /*6040*/  @!P5 IMAD.IADD R129, R129, 0x1, -R8 ;  /* 0x000000018181d824 */ /* 0x000fe200078e0a08 */
[----:B------:R-:W-:Y:S01]  /*6050*/  @!P0 IADD3 R128, -R128, RZ, RZ ;  /* 0x000000ff80808210 */ /* 0x000fe20007ffe1ff */
[----:B------:R-:W-:Y:S01]  /*6060*/  @!P4 IMAD.MOV R126, RZ, RZ, -R126 ;  /* 0x000000ffff7ec224 */ /* 0x000fe200078e0a7e */
[----:B------:R-:W-:Y:S01]  /*6070*/  IABS R131, R11 ;  /* 0x0000000b00837213 */ /* 0x000fe20000000000 */
[----:B------:R-:W-:Y:S01]  /*6080*/  IMAD.MOV.U32 R5, RZ, RZ, R9 ;  /* 0x000000ffff057224 */ /* 0x000fe200078e0009 */
[----:B------:R-:W-:Y:S01]  /*6090*/  ISETP.GE.AND P5, PT, R11, RZ, PT ;  /* 0x000000ff0b00720c */ /* 0x000fe20003fa6270 */
[----:B------:R-:W-:Y:S01]  /*60a0*/  VIADD R11, R0, 0x7e ;  /* 0x0000007e000b7836 */ /* 0x000fe20000000000 */
[----:B------:R-:W-:Y:S01]  /*60b0*/  @!P6 IADD3 R127, R127, -R8, RZ ;  /* 0x800000087f7fe210 */ /* 0x000fe20007ffe0ff */
[----:B------:R-:W-:Y:S01]  /*60c0*/  IMAD.HI.U32 R3, R2, R5, RZ ;  /* 0x0000000502037227 */ /* 0x000fe200078e00ff */
[----:B------:R-:W-:-:S02]  /*60d0*/  ISETP.GE.AND P6, PT, R4, RZ, PT ;  /* 0x000000ff0400720c */ /* 0x000fc40003fc6270 */
[----:B------:R-:W-:Y:S01]  /*60e0*/  IABS R133, R11 ;  /* 0x0000000b00857213 */ /* 0x000fe20000000000 */
[----:B------:R-:W-:Y:S01]  /*60f0*/  @!P2 IMAD.IADD R130, R130, 0x1, -R8 ;  /* 0x000000018282a824 */ /* 0x000fe200078e0a08 */
[C---:B------:R-:W-:Y:S01]  /*6100*/  ISETP.GT.U32.AND P4, PT, R8.reuse, R129, PT ;  /* 0x000000810800720c */ /* 0x040fe20003f84070 */
[----:B------:R-:W-:Y:S01]  /*6110*/  IMAD.MOV R3, RZ, RZ, -R3 ;  /* 0x000000ffff037224 */ /* 0x000fe200078e0a03 */
[----:B------:R-:W-:Y:S01]  /*6120*/  IABS R9, R12 ;  /* 0x0000000c00097213 */ /* 0x000fe20000000000 */
[----:B------:R-:W-:Y:S01]  /*6130*/  @!P3 IMAD.MOV R127, RZ, RZ, -R127 ;  /* 0x000000ffff7fb224 */ /* 0x000fe200078e0a7f */
[C---:B------:R-:W-:Y:S01]  /*6140*/  ISETP.GT.U32.AND P3, PT, R8.reuse, R130, PT ;  /* 0x000000820800720c */ /* 0x040fe20003f64070 */
[----:B------:R-:W-:Y:S01]  /*6150*/  IMAD R132, R8, R3, R5 ;  /* 0x0000000308847224 */ /* 0x000fe200078e0205 */
[----:B------:R-:W-:Y:S01]  /*6160*/  IABS R5, R14 ;  /* 0x0000000e00057213 */ /* 0x000fe20000000000 */
[----:B------:R-:W-:-:S03]  /*6170*/  IMAD.HI.U32 R3, R2, R133, RZ ;  /* 0x0000008502037227 */ /* 0x000fc600078e00ff */
[----:B------:R-:W-:Y:S01]  /*6180*/  ISETP.GT.U32.AND P2, PT, R8, R132, PT ;  /* 0x000000840800720c */ /* 0x000fe20003f44070 */
[----:B------:R-:W-:Y:S02]  /*6190*/  IMAD.HI.U32 R4, R2, R131, RZ ;  /* 0x0000008302047227 */ /* 0x000fe400078e00ff */
[----:B------:R-:W-:Y:S02]  /*61a0*/  @!P4 IADD3 R129, R129, -R8, RZ ;  /* 0x800000088181c210 */ /* 0x000fe40007ffe0ff */
[----:B------:R-:W-:Y:S01]  /*61b0*/  VIADD R13, R0, 0x80 ;  /* 0x00000080000d7836 */ /* 0x000fe20000000000 */
[----:B------:R-:W-:Y:S01]  /*61c0*/  IADD3 R4, -R4, RZ, RZ ;  /* 0x000000ff04047210 */ /* 0x000fe20007ffe1ff */
[----:B------:R-:W-:Y:S02]  /*61d0*/  IMAD.MOV R3, RZ, RZ, -R3 ;  /* 0x000000ffff037224 */ /* 0x000fe400078e0a03 */
[----:B------:R-:W-:Y:S01]  /*61e0*/  @!P3 IMAD.IADD R130, R130, 0x1, -R8 ;  /* 0x000000018282b824 */ /* 0x000fe200078e0a08 */
[----:B------:R-:W-:Y:S01]  /*61f0*/  IABS R135, R13 ;  /* 0x0000000d00877213 */ /* 0x000fe20000000000 */
[----:B------:R-:W-:-:S02]  /*6200*/  IMAD R133, R8, R3, R133 ;  /* 0x0000000308857224 */ /* 0x000fc400078e0285 */
[----:B------:R-:W-:Y:S02]  /*6210*/  IMAD R131, R8, R4, R131 ;  /* 0x0000000408837224 */ /* 0x000fe400078e0283 */
[----:B------:R-:W-:Y:S01]  /*6220*/  IMAD.HI.U32 R4, R2, R9, RZ ;  /* 0x0000000902047227 */ /* 0x000fe200078e00ff */
[C---:B------:R-:W-:Y:S02]  /*6230*/  ISETP.GT.U32.AND P3, PT, R8.reuse, R133, PT ;  /* 0x000000850800720c */ /* 0x040fe40003f64070 */
[----:B------:R-:W-:Y:S01]  /*6240*/  ISETP.GT.U32.AND P4, PT, R8, R131, PT ;  /* 0x000000830800720c */ /* 0x000fe20003f84070 */
[----:B------:R-:W-:Y:S01]  /*6250*/  IMAD.HI.U32 R3, R2, R135, RZ ;  /* 0x0000008702037227 */ /* 0x000fe200078e00ff */
[----:B------:R-:W-:-:S03]  /*6260*/  IADD3 R4, -R4, RZ, RZ ;  /* 0x000000ff04047210 */ /* 0x000fc60007ffe1ff */
[----:B------:R-:W-:Y:S02]  /*6270*/  IMAD.MOV R3, RZ, RZ, -R3 ;  /* 0x000000ffff037224 */ /* 0x000fe400078e0a03 */
[C---:B------:R-:W-:Y:S02]  /*6280*/  IMAD R134, R8.reuse, R4, R9 ;  /* 0x0000000408867224 */ /* 0x040fe400078e0209 */
[C---:B------:R-:W-:Y:S02]  /*6290*/  IMAD R135, R8.reuse, R3, R135 ;  /* 0x0000000308877224 */ /* 0x040fe400078e0287 */
[----:B------:R-:W-:Y:S01]  /*62a0*/  @!P6 IMAD.MOV R130, RZ, RZ, -R130 ;  /* 0x000000ffff82e224 */ /* 0x000fe200078e0a82 */
[----:B------:R-:W-:Y:S01]  /*62b0*/  @!P3 IADD3 R133, R133, -R8, RZ ;  /* 0x800000088585b210 */ /* 0x000fe20007ffe0ff */
[--C-:B------:R-:W-:Y:S01]  /*62c0*/  @!P4 IMAD.IADD R131, R131, 0x1, -R8.reuse ;  /* 0x000000018383c824 */ /* 0x100fe200078e0a08 */
[----:B------:R-:W-:Y:S01]  /*62d0*/  ISETP.GT.U32.AND P6, PT, R8, R134, PT ;  /* 0x000000860800720c */ /* 0x000fe20003fc4070 */
[----:B------:R-:W-:Y:S01]  /*62e0*/  @!P2 IMAD.IADD R132, R132, 0x1, -R8 ;  /* 0x000000018484a824 */ /* 0x000fe200078e0a08 */
[----:B------:R-:W-:Y:S01]  /*62f0*/  ISETP.GT.U32.AND P3, PT, R8, R135, PT ;  /* 0x000000870800720c */ /* 0x000fe20003f64070 */
[----:B------:R-:W-:Y:S01]  /*6300*/  IMAD.HI.U32 R4, R2, R5, RZ ;  /* 0x0000000502047227 */ /* 0x000fe200078e00ff */
[----:B------:R-:W-:-:S02]  /*6310*/  ISETP.GE.AND P4, PT, R10, RZ, PT ;  /* 0x000000ff0a00720c */ /* 0x000fc40003f86270 */
[----:B------:R-:W-:Y:S01]  /*6320*/  ISETP.GT.U32.AND P0, PT, R8, R131, PT ;  /* 0x000000830800720c */ /* 0x000fe20003f04070 */
[----:B------:R-:W-:Y:S01]  /*6330*/  VIADD R10, R0, 0x82 ;  /* 0x00000082000a7836 */ /* 0x000fe20000000000 */
[----:B------:R-:W-:Y:S01]  /*6340*/  ISETP.GT.U32.AND P2, PT, R8, R132, PT ;  /* 0x000000840800720c */ /* 0x000fe20003f44070 */
[----:B------:R-:W-:Y:S01]  /*6350*/  @!P1 IMAD.MOV R129, RZ, RZ, -R129 ;  /* 0x000000ffff819224 */ /* 0x000fe200078e0a81 */
[----:B------:R-:W-:Y:S01]  /*6360*/  IADD3 R4, -R4, RZ, RZ ;  /* 0x000000ff04047210 */ /* 0x000fe20007ffe1ff */
[C---:B--2---:R-:W-:Y:S01]  /*6370*/  VIADD R21, R0.reuse, 0xf4 ;  /* 0x000000f400157836 */ /* 0x044fe20000000000 */
[----:B------:R-:W-:Y:S01]  /*6380*/  IABS R137, R10 ;  /* 0x0000000a00897213 */ /* 0x000fe20000000000 */
[----:B------:R-:W-:Y:S01]  /*6390*/  VIADD R19, R0, 0xf8 ;  /* 0x000000f800137836 */ /* 0x000fe20000000000 */
[----:B------:R-:W-:Y:S01]  /*63a0*/  @!P6 IADD3 R134, R134, -R8, RZ ;  /* 0x800000088686e210 */ /* 0x000fe20007ffe0ff */
[----:B------:R-:W-:Y:S01]  /*63b0*/  @!P3 IMAD.IADD R135, R135, 0x1, -R8 ;  /* 0x000000018787b824 */ /* 0x000fe200078e0a08 */
[----:B------:R-:W-:Y:S01]  /*63c0*/  ISETP.GT.U32.AND P6, PT, R8, R133, PT ;  /* 0x000000850800720c */ /* 0x000fe20003fc4070 */
[----:B------:R-:W-:Y:S01]  /*63d0*/  IMAD.HI.U32 R3, R2, R137, RZ ;  /* 0x0000008902037227 */ /* 0x000fe200078e00ff */
[----:B------:R-:W-:-:S02]  /*63e0*/  ISETP.GE.AND P1, PT, R11, RZ, PT ;  /* 0x000000ff0b00720c */ /* 0x000fc40003f26270 */
[C---:B------:R-:W-:Y:S01]  /*63f0*/  ISETP.GT.U32.AND P3, PT, R8.reuse, R135, PT ;  /* 0x000000870800720c */ /* 0x040fe20003f64070 */
[----:B------:R-:W-:Y:S01]  /*6400*/  IMAD R136, R8, R4, R5 ;  /* 0x0000000408887224 */ /* 0x000fe200078e0205 */
[----:B------:R-:W-:Y:S01]  /*6410*/  IADD3 R3, -R3, RZ, RZ ;  /* 0x000000ff03037210 */ /* 0x000fe20007ffe1ff */
[--C-:B------:R-:W-:Y:S01]  /*6420*/  @!P0 IMAD.IADD R131, R131, 0x1, -R8.reuse ;  /* 0x0000000183838824 */ /* 0x100fe200078e0a08 */
[----:B------:R-:W-:Y:S01]  /*6430*/  ISETP.GE.AND P0, PT, R12, RZ, PT ;  /* 0x000000ff0c00720c */ /* 0x000fe20003f06270 */
[----:B------:R-:W-:Y:S01]  /*6440*/  VIADD R12, R0, 0x83 ;  /* 0x00000083000c7836 */ /* 0x000fe20000000000 */
[----:B------:R-:W-:Y:S01]  /*6450*/  IABS R11, R15 ;  /* 0x0000000f000b7213 */ /* 0x000fe20000000000 */
[C---:B------:R-:W-:Y:S02]  /*6460*/  IMAD R137, R8.reuse, R3, R137 ;  /* 0x0000000308897224 */ /* 0x040fe400078e0289 */
[--C-:B------:R-:W-:Y:S01]  /*6470*/  @!P6 IMAD.IADD R133, R133, 0x1, -R8.reuse ;  /* 0x000000018585e824 */ /* 0x100fe200078e0a08 */
[----:B------:R-:W-:Y:S01]  /*6480*/  ISETP.GT.U32.AND P6, PT, R8, R136, PT ;  /* 0x000000880800720c */ /* 0x000fe20003fc4070 */
[--C-:B------:R-:W-:Y:S01]  /*6490*/  @!P2 IMAD.IADD R132, R132, 0x1, -R8.reuse ;  /* 0x000000018484a824 */ /* 0x100fe200078e0a08 */
[----:B------:R-:W-:Y:S01]  /*64a0*/  ISETP.GE.AND P2, PT, R13, RZ, PT ;  /* 0x000000ff0d00720c */ /* 0x000fe20003f46270 */
[----:B------:R-:W-:Y:S01]  /*64b0*/  @!P3 IMAD.IADD R135, R135, 0x1, -R8 ;  /* 0x000000018787b824 */ /* 0x000fe200078e0a08 */
[----:B------:R-:W-:Y:S01]  /*64c0*/  IABS R9, R12 ;  /* 0x0000000c00097213 */ /* 0x000fe20000000000 */
[----:B------:R-:W-:Y:S01]  /*64d0*/  VIADD R13, R0, 0x84 ;  /* 0x00000084000d7836 */ /* 0x000fe20000000000 */
[C---:B------:R-:W-:Y:S01]  /*64e0*/  ISETP.GT.U32.AND P3, PT, R8.reuse, R137, PT ;  /* 0x000000890800720c */ /* 0x040fe20003f64070 */
[----:B------:R-:W-:Y:S01]  /*64f0*/  @!P5 IMAD.MOV R131, RZ, RZ, -R131 ;  /* 0x000000ffff83d224 */ /* 0x000fe200078e0a83 */
[----:B------:R-:W-:Y:S01]  /*6500*/  ISETP.GT.U32.AND P5, PT, R8, R134, PT ;  /* 0x000000860800720c */ /* 0x000fe20003fa4070 */
[----:B------:R-:W-:Y:S01]  /*6510*/  IMAD.HI.U32 R3, R2, R9, RZ ;  /* 0x0000000902037227 */ /* 0x000fe200078e00ff */
[----:B------:R-:W-:-:S02]  /*6520*/  IABS R139, R13 ;  /* 0x0000000d008b7213 */ /* 0x000fc40000000000 */
[----:B------:R-:W-:Y:S01]  /*6530*/  @!P1 IADD3 R133, -R133, RZ, RZ ;  /* 0x000000ff85859210 */ /* 0x000fe20007ffe1ff */
[----:B------:R-:W-:Y:S01]  /*6540*/  @!P6 IMAD.IADD R136, R136, 0x1, -R8 ;  /* 0x000000018888e824 */ /* 0x000fe200078e0a08 */
[----:B------:R-:W-:Y:S01]  /*6550*/  IADD3 R3, -R3, RZ, RZ ;  /* 0x000000ff03037210 */ /* 0x000fe20007ffe1ff */
[----:B------:R-:W-:Y:S01]  /*6560*/  IMAD.HI.U32 R4, R2, R139, RZ ;  /* 0x0000008b02047227 */ /* 0x000fe200078e00ff */
[----:B------:R-:W-:-:S03]  /*6570*/  ISETP.GE.AND P6, PT, R10, RZ, PT ;  /* 0x000000ff0a00720c */ /* 0x000fc60003fc6270 */
[----:B------:R-:W-:Y:S01]  /*6580*/  @!P3 IMAD.IADD R137, R137, 0x1, -R8 ;  /* 0x000000018989b824 */ /* 0x000fe200078e0a08 */
[C---:B------:R-:W-:Y:S01]  /*6590*/  ISETP.GT.U32.AND P3, PT, R8.reuse, R136, PT ;  /* 0x000000880800720c */ /* 0x040fe20003f64070 */
[----:B------:R-:W-:Y:S02]  /*65a0*/  IMAD.MOV R4, RZ, RZ, -R4 ;  /* 0x000000ffff047224 */ /* 0x000fe400078e0a04 */
[----:B------:R-:W-:Y:S01]  /*65b0*/  IMAD R138, R8, R3, R9 ;  /* 0x00000003088a7224 */ /* 0x000fe200078e0209 */
[----:B------:R-:W-:Y:S01]  /*65c0*/  IADD3 R9, R0, 0x86, RZ ;  /* 0x0000008600097810 */ /* 0x000fe20007ffe0ff */
[----:B------:R-:W-:-:S03]  /*65d0*/  IMAD.HI.U32 R5, R2, R11, RZ ;  /* 0x0000000b02057227 */ /* 0x000fc600078e00ff */
[----:B------:R-:W-:Y:S01]  /*65e0*/  IABS R141, R9 ;  /* 0x00000009008d7213 */ /* 0x000fe20000000000 */
[----:B------:R-:W-:Y:S01]  /*65f0*/  @!P5 IMAD.IADD R134, R134, 0x1, -R8 ;  /* 0x000000018686d824 */ /* 0x000fe200078e0a08 */
[C---:B------:R-:W-:Y:S01]  /*6600*/  ISETP.GT.U32.AND P1, PT, R8.reuse, R138, PT ;  /* 0x0000008a0800720c */ /* 0x040fe20003f24070 */
[----:B------:R-:W-:Y:S01]  /*6610*/  IMAD R139, R8, R4, R139 ;  /* 0x00000004088b7224 */ /* 0x000fe200078e028b */
[----:B------:R-:W-:Y:S01]  /*6620*/  ISETP.GE.AND P5, PT, R14, RZ, PT ;  /* 0x000000ff0e00720c */ /* 0x000fe20003fa6270 */
[----:B------:R-:W-:Y:S02]  /*6630*/  IMAD.MOV R5, RZ, RZ, -R5 ;  /* 0x000000ffff057224 */ /* 0x000fe400078e0a05 */
[----:B------:R-:W-:Y:S01]  /*6640*/  @!P4 IMAD.MOV R132, RZ, RZ, -R132 ;  /* 0x000000ffff84c224 */ /* 0x000fe200078e0a84 */
[C---:B------:R-:W-:Y:S01]  /*6650*/  ISETP.GT.U32.AND P4, PT, R8.reuse, R137, PT ;  /* 0x000000890800720c */ /* 0x040fe20003f84070 */
[----:B------:R-:W-:Y:S01]  /*6660*/  @!P0 IMAD.MOV R134, RZ, RZ, -R134 ;  /* 0x000000ffff868224 */ /* 0x000fe200078e0a86 */
[C---:B------:R-:W-:Y:S01]  /*6670*/  ISETP.GT.U32.AND P0, PT, R8.reuse, R139, PT ;  /* 0x0000008b0800720c */ /* 0x040fe20003f04070 */
[----:B------:R-:W-:-:S02]  /*6680*/  IMAD R140, R8, R5, R11 ;  /* 0x00000005088c7224 */ /* 0x000fc400078e020b */
[----:B------:R-:W-:-:S04]  /*6690*/  IMAD.HI.U32 R3, R2, R141, RZ ;  /* 0x0000008d02037227 */ /* 0x000fc800078e00ff */
[--C-:B------:R-:W-:Y:S01]  /*66a0*/  @!P3 IMAD.IADD R136, R136, 0x1, -R8.reuse ;  /* 0x000000018888b824 */ /* 0x100fe200078e0a08 */
[----:B------:R-:W-:Y:S01]  /*66b0*/  ISETP.GT.U32.AND P3, PT, R8, R140, PT ;  /* 0x0000008c0800720c */ /* 0x000fe20003f64070 */
[----:B------:R-:W-:Y:S01]  /*66c0*/  VIADD R10, R0, 0x87 ;  /* 0x00000087000a7836 */ /* 0x000fe20000000000 */
[----:B------:R-:W-:Y:S01]  /*66d0*/  IADD3 R4, -R3, RZ, RZ ;  /* 0x000000ff03047210 */ /* 0x000fe20007ffe1ff */
[--C-:B------:R-:W-:Y:S01]  /*66e0*/  @!P1 IMAD.IADD R138, R138, 0x1, -R8.reuse ;  /* 0x000000018a8a9824 */ /* 0x100fe200078e0a08 */
[----:B------:R-:W-:Y:S01]  /*66f0*/  ISETP.GE.AND P1, PT, R15, RZ, PT ;  /* 0x000000ff0f00720c */ /* 0x000fe20003f26270 */
[--C-:B------:R-:W-:Y:S01]  /*6700*/  @!P4 IMAD.IADD R137, R137, 0x1, -R8.reuse ;  /* 0x000000018989c824 */ /* 0x100fe200078e0a08 */
[----:B------:R-:W-:Y:S01]  /*6710*/  IABS R5, R10 ;  /* 0x0000000a00057213 */ /* 0x000fe20000000000 */
[C---:B------:R-:W-:Y:S01]  /*6720*/  IMAD R141, R8.reuse, R4, R141 ;  /* 0x00000004088d7224 */ /* 0x040fe200078e028d */
[----:B------:R-:W-:Y:S01]  /*6730*/  ISETP.GE.AND P4, PT, R13, RZ, PT ;  /* 0x000000ff0d00720c */ /* 0x000fe20003f86270 */
[----:B------:R-:W-:Y:S01]  /*6740*/  @!P0 IMAD.IADD R139, R139, 0x1, -R8 ;  /* 0x000000018b8b8824 */ /* 0x000fe200078e0a08 */
[C---:B------:R-:W-:Y:S01]  /*6750*/  ISETP.GT.U32.AND P0, PT, R8.reuse, R138, PT ;  /* 0x0000008a0800720c */ /* 0x040fe20003f04070 */
[----:B------:R-:W-:Y:S01]  /*6760*/  @!P6 IMAD.MOV R137, RZ, RZ, -R137 ;  /* 0x000000ffff89e224 */ /* 0x000fe200078e0a89 */
[----:B------:R-:W-:Y:S01]  /*6770*/  ISETP.GT.U32.AND P6, PT, R8, R141, PT ;  /* 0x0000008d0800720c */ /* 0x000fe20003fc4070 */
[----:B------:R-:W-:Y:S01]  /*6780*/  IMAD.HI.U32 R3, R2, R5, RZ ;  /* 0x0000000502037227 */ /* 0x000fe200078e00ff */
[----:B------:R-:W-:-:S03]  /*6790*/  IADD3 R15, R0, 0x95, RZ ;  /* 0x00000095000f7810 */ /* 0x000fc60007ffe0ff */
[--C-:B------:R-:W-:Y:S01]  /*67a0*/  @!P3 IMAD.IADD R140, R140, 0x1, -R8.reuse ;  /* 0x000000018c8cb824 */ /* 0x100fe200078e0a08 */
[----:B------:R-:W-:Y:S01]  /*67b0*/  ISETP.GT.U32.AND P3, PT, R8, R139, PT ;  /* 0x0000008b0800720c */ /* 0x000fe20003f64070 */
[----:B------:R-:W-:Y:S01]  /*67c0*/  @!P2 IMAD.MOV R135, RZ, RZ, -R135 ;  /* 0x000000ffff87a224 */ /* 0x000fe200078e0a87 */
[----:B------:R-:W-:Y:S01]  /*67d0*/  ISETP.GE.AND P2, PT, R12, RZ, PT ;  /* 0x000000ff0c00720c */ /* 0x000fe20003f46270 */
[----:B------:R-:W-:Y:S01]  /*67e0*/  VIADD R11, R0, 0x88 ;  /* 0x00000088000b7836 */ /* 0x000fe20000000000 */
[----:B------:R-:W-:Y:S01]  /*67f0*/  IADD3 R3, -R3, RZ, RZ ;  /* 0x000000ff03037210 */ /* 0x000fe20007ffe1ff */
[--C-:B------:R-:W-:Y:S01]  /*6800*/  @!P0 IMAD.IADD R138, R138, 0x1, -R8.reuse ;  /* 0x000000018a8a8824 */ /* 0x100fe200078e0a08 */
[----:B------:R-:W-:Y:S01]  /*6810*/  ISETP.GE.AND P0, PT, R9, RZ, PT ;  /* 0x000000ff0900720c */ /* 0x000fe20003f06270 */
[----:B------:R-:W-:Y:S01]  /*6820*/  VIADD R9, R0, 0x8a ;  /* 0x0000008a00097836 */ /* 0x000fe20000000000 */
[----:B------:R-:W-:Y:S01]  /*6830*/  IABS R143, R11 ;  /* 0x0000000b008f7213 */ /* 0x000fe20000000000 */
[----:B------:R-:W-:Y:S01]  /*6840*/  IMAD R142, R8, R3, R5 ;  /* 0x00000003088e7224 */ /* 0x000fe200078e0205 */
[----:B------:R-:W-:Y:S01]  /*6850*/  IADD3 R12, R0, 0x89, RZ ;  /* 0x00000089000c7810 */ /* 0x000fe20007ffe0ff */
[----:B------:R-:W-:Y:S01]  /*6860*/  @!P6 IMAD.IADD R141, R141, 0x1, -R8 ;  /* 0x000000018d8de824 */ /* 0x000fe200078e0a08 */
[----:B------:R-:W-:Y:S01]  /*6870*/  IABS R145, R9 ;  /* 0x0000000900917213 */ /* 0x000fe20000000000 */
[----:B------:R-:W-:Y:S01]  /*6880*/  IMAD.HI.U32 R3, R2, R143, RZ ;  /* 0x0000008f02037227 */ /* 0x000fe200078e00ff */
[----:B------:R-:W-:-:S02]  /*6890*/  IABS R5, R12 ;  /* 0x0000000c00057213 */ /* 0x000fc40000000000 */
[----:B------:R-:W-:Y:S01]  /*68a0*/  ISETP.GE.AND P6, PT, R11, RZ, PT ;  /* 0x000000ff0b00720c */ /* 0x000fe20003fc6270 */
[----:B------:R-:W-:Y:S01]  /*68b0*/  @!P3 IMAD.IADD R139, R139, 0x1, -R8 ;  /* 0x000000018b8bb824 */ /* 0x000fe200078e0a08 */
[C---:B------:R-:W-:Y:S01]  /*68c0*/  ISETP.GT.U32.AND P3, PT, R8.reuse, R142, PT ;  /* 0x0000008e0800720c */ /* 0x040fe20003f64070 */
[----:B------:R-:W-:Y:S01]  /*68d0*/  @!P2 IMAD.MOV R138, RZ, RZ, -R138 ;  /* 0x000000ffff8aa224 */ /* 0x000fe200078e0a8a */
[C---:B------:R-:W-:Y:S01]  /*68e0*/  ISETP.GT.U32.AND P2, PT, R8.reuse, R141, PT ;  /* 0x0000008d0800720c */ /* 0x040fe20003f44070 */
[----:B------:R-:W-:Y:S02]  /*68f0*/  IMAD.MOV R3, RZ, RZ, -R3 ;  /* 0x000000ffff037224 */ /* 0x000fe400078e0a03 */
[----:B------:R-:W-:Y:S01]  /*6900*/  @!P5 IMAD.MOV R136, RZ, RZ, -R136 ;  /* 0x000000ffff88d224 */ /* 0x000fe200078e0a88 */
[C---:B------:R-:W-:Y:S01]  /*6910*/  ISETP.GT.U32.AND P5, PT, R8.reuse, R140, PT ;  /* 0x0000008c0800720c */ /* 0x040fe20003fa4070 */
[----:B------:R-:W-:Y:S02]  /*6920*/  IMAD R143, R8, R3, R143 ;  /* 0x00000003088f7224 */ /* 0x000fe400078e028f */
[----:B------:R-:W-:-:S04]  /*6930*/  IMAD.HI.U32 R3, R2, R145, RZ ;  /* 0x0000009102037227 */ /* 0x000fc800078e00ff */
[----:B------:R-:W-:Y:S02]  /*6940*/  IMAD.MOV R3, RZ, RZ, -R3 ;  /* 0x000000ffff037224 */ /* 0x000fe400078e0a03 */
[--C-:B------:R-:W-:Y:S02]  /*6950*/  @!P3 IMAD.IADD R142, R142, 0x1, -R8.reuse ;  /* 0x000000018e8eb824 */ /* 0x100fe400078e0a08 */
[--C-:B------:R-:W-:Y:S02]  /*6960*/  @!P2 IMAD.IADD R141, R141, 0x1, -R8.reuse ;  /* 0x000000018d8da824 */ /* 0x100fe400078e0a08 */
[C---:B------:R-:W-:Y:S01]  /*6970*/  IMAD R145, R8.reuse, R3, R145 ;  /* 0x0000000308917224 */ /* 0x040fe200078e0291 */
[----:B------:R-:W-:Y:S01]  /*6980*/  ISETP.GT.U32.AND P3, PT, R8, R142, PT ;  /* 0x0000008e0800720c */ /* 0x000fe20003f64070 */
[----:B------:R-:W-:Y:S01]  /*6990*/  IMAD.HI.U32 R4, R2, R5, RZ ;  /* 0x0000000502047227 */ /* 0x000fe200078e00ff */
[----:B------:R-:W-:Y:S02]  /*69a0*/  @!P5 IADD3 R140, R140, -R8, RZ ;  /* 0x800000088c8cd210 */ /* 0x000fe40007ffe0ff */
[----:B------:R-:W-:Y:S01]  /*69b0*/  ISETP.GE.AND P5, PT, R10, RZ, PT ;  /* 0x000000ff0a00720c */ /* 0x000fe20003fa6270 */
[----:B------:R-:W-:Y:S01]  /*69c0*/  @!P0 IMAD.MOV R141, RZ, RZ, -R141 ;  /* 0x000000ffff8d8224 */ /* 0x000fe200078e0a8d */
[----:B------:R-:W-:Y:S01]  /*69d0*/  ISETP.GT.U32.AND P0, PT, R8, R145, PT ;  /* 0x000000910800720c */ /* 0x000fe20003f04070 */
[----:B------:R-:W-:Y:S01]  /*69e0*/  @!P4 IMAD.MOV R139, RZ, RZ, -R139 ;  /* 0x000000ffff8bc224 */ /* 0x000fe200078e0a8b */
[----:B------:R-:W-:Y:S01]  /*69f0*/  IADD3 R4, -R4, RZ, RZ ;  /* 0x000000ff04047210 */ /* 0x000fe20007ffe1ff */
[----:B------:R-:W-:Y:S01]  /*6a00*/  VIADD R10, R0, 0x8c ;  /* 0x0000008c000a7836 */ /* 0x000fe20000000000 */
[----:B------:R-:W-:Y:S01]  /*6a10*/  ISETP.GT.U32.AND P4, PT, R8, R143, PT ;  /* 0x0000008f0800720c */ /* 0x000fe20003f84070 */
[----:B------:R-:W-:Y:S01]  /*6a20*/  VIADD R14, R0, 0x91 ;  /* 0x00000091000e7836 */ /* 0x000fe20000000000 */
[----:B------:R-:W-:Y:S01]  /*6a30*/  @!P1 IADD3 R140, -R140, RZ, RZ ;  /* 0x000000ff8c8c9210 */ /* 0x000fe20007ffe1ff */
[----:B------:R-:W-:Y:S01]  /*6a40*/  IMAD R144, R8, R4, R5 ;  /* 0x0000000408907224 */ /* 0x000fe200078e0205 */
[----:B------:R-:W-:Y:S01]  /*6a50*/  IADD3 R4, R0, 0x8b, RZ ;  /* 0x0000008b00047810 */ /* 0x000fe20007ffe0ff */
[----:B------:R-:W-:Y:S01]  /*6a60*/  @!P3 IMAD.IADD R142, R142, 0x1, -R8 ;  /* 0x000000018e8eb824 */ /* 0x000fe200078e0a08 */
[----:B------:R-:W-:Y:S01]  /*6a70*/  IABS R147, R10 ;  /* 0x0000000a00937213 */ /* 0x000fe20000000000 */
[----:B------:R-:W-:Y:S01]  /*6a80*/  VIADD R55, R0, 0xf7 ;  /* 0x000000f700377836 */ /* 0x000fe20000000000 */
[----:B------:R-:W-:Y:S01]  /*6a90*/  ISETP.GT.U32.AND P2, PT, R8, R144, PT ;  /* 0x000000900800720c */ /* 0x000fe20003f44070 */
[----:B------:R-:W-:Y:S01]  /*6aa0*/  @!P5 IMAD.MOV R142, RZ, RZ, -R142 ;  /* 0x000000ffff8ed224 */ /* 0x000fe200078e0a8e */
[----:B------:R-:W-:Y:S01]  /*6ab0*/  @!P0 IADD3 R145, R145, -R8, RZ ;  /* 0x8000000891918210 */ /* 0x000fe20007ffe0ff */
[----:B------:R-:W-:Y:S01]  /*6ac0*/  VIADD R7, R0, 0xfe ;  /* 0x000000fe00077836 */ /* 0x000fe20000000000 */
[----:B------:R-:W-:Y:S01]  /*6ad0*/  ISETP.GE.AND P3, PT, R9, RZ, PT ;  /* 0x000000ff0900720c */ /* 0x000fe20003f66270 */
[----:B------:R-:W-:Y:S01]  /*6ae0*/  @!P4 IMAD.IADD R143, R143, 0x1, -R8 ;  /* 0x000000018f8fc824 */ /* 0x000fe200078e0a08 */
[----:B------:R-:W-:-:S02]  /*6af0*/  IABS R9, R4 ;  /* 0x0000000400097213 */ /* 0x000fc40000000000 */
[----:B------:R-:W-:Y:S01]  /*6b00*/  ISETP.GE.AND P5, PT, R4, RZ, PT ;  /* 0x000000ff0400720c */ /* 0x000fe20003fa6270 */
[----:B------:R-:W-:Y:S01]  /*6b10*/  IMAD.HI.U32 R4, R2, R147, RZ ;  /* 0x0000009302047227 */ /* 0x000fe200078e00ff */
[C---:B------:R-:W-:Y:S02]  /*6b20*/  ISETP.GT.U32.AND P0, PT, R8.reuse, R145, PT ;  /* 0x000000910800720c */ /* 0x040fe40003f04070 */
[----:B------:R-:W-:Y:S01]  /*6b30*/  ISETP.GT.U32.AND P4, PT, R8, R143, PT ;  /* 0x0000008f0800720c */ /* 0x000fe20003f84070 */
[----:B------:R-:W-:Y:S01]  /*6b40*/  IMAD.MOV R4, RZ, RZ, -R4 ;  /* 0x000000ffff047224 */ /* 0x000fe200078e0a04 */
[----:B------:R-:W-:Y:S01]  /*6b50*/  @!P2 IADD3 R144, R144, -R8, RZ ;  /* 0x800000089090a210 */ /* 0x000fe20007ffe0ff */
[----:B------:R-:W-:Y:S01]  /*6b60*/  IMAD.HI.U32 R3, R2, R9, RZ ;  /* 0x0000000902037227 */ /* 0x000fe200078e00ff */
[----:B------:R-:W-:Y:S02]  /*6b70*/  ISETP.GE.AND P1, PT, R12, RZ, PT ;  /* 0x000000ff0c00720c */ /* 0x000fe40003f26270 */
[C---:B------:R-:W-:Y:S01]  /*6b80*/  ISETP.GT.U32.AND P2, PT, R8.reuse, R144, PT ;  /* 0x000000900800720c */ /* 0x040fe20003f44070 */
[----:B------:R-:W-:Y:S01]  /*6b90*/  IMAD R147, R8, R4, R147 ;  /* 0x0000000408937224 */ /* 0x000fe200078e0293 */
[----:B------:R-:W-:Y:S01]  /*6ba0*/  IADD3 R3, -R3, RZ, RZ ;  /* 0x000000ff03037210 */ /* 0x000fe20007ffe1ff */
[----:B------:R-:W-:Y:S01]  /*6bb0*/  VIADD R12, R0, 0x8d ;  /* 0x0000008d000c7836 */ /* 0x000fe20000000000 */
[----:B------:R-:W-:Y:S01]  /*6bc0*/  IABS R13, R14 ;  /* 0x0000000e000d7213 */ /* 0x000fe20000000000 */
[--C-:B------:R-:W-:Y:S01]  /*6bd0*/  @!P0 IMAD.IADD R145, R145, 0x1, -R8.reuse ;  /* 0x0000000191918824 */ /* 0x100fe200078e0a08 */
[C---:B------:R-:W-:Y:S01]  /*6be0*/  ISETP.GT.U32.AND P0, PT, R8.reuse, R147, PT ;  /* 0x000000930800720c */ /* 0x040fe20003f04070 */
[----:B------:R-:W-:Y:S01]  /*6bf0*/  @!P4 IMAD.IADD R143, R143, 0x1, -R8 ;  /* 0x000000018f8fc824 */ /* 0x000fe200078e0a08 */
[----:B------:R-:W-:Y:S01]  /*6c00*/  IABS R11, R12 ;  /* 0x0000000c000b7213 */ /* 0x000fe20000000000 */
[----:B------:R-:W-:Y:S01]  /*6c10*/  IMAD R146, R8, R3, R9 ;  /* 0x0000000308927224 */ /* 0x000fe200078e0209 */
[----:B------:R-:W-:Y:S01]  /*6c20*/  ISETP.GE.AND P4, PT, R10, RZ, PT ;  /* 0x000000ff0a00720c */ /* 0x000fe20003f86270 */
[----:B------:R-:W-:-:S02]  /*6c30*/  VIADD R3, R0, 0x8e ;  /* 0x0000008e00037836 */ /* 0x000fc40000000000 */
[----:B------:R-:W-:-:S03]  /*6c40*/  IMAD.HI.U32 R5, R2, R11, RZ ;  /* 0x0000000b02057227 */ /* 0x000fc600078e00ff */
[----:B------:R-:W-:Y:S01]  /*6c50*/  IABS R149, R3 ;  /* 0x0000000300957213 */ /* 0x000fe20000000000 */
[----:B------:R-:W-:Y:S01]  /*6c60*/  @!P6 IMAD.MOV R143, RZ, RZ, -R143 ;  /* 0x000000ffff8fe224 */ /* 0x000fe200078e0a8f */
[----:B------:R-:W-:Y:S01]  /*6c70*/  ISETP.GT.U32.AND P6, PT, R8, R146, PT ;  /* 0x000000920800720c */ /* 0x000fe20003fc4070 */
[----:B------:R-:W-:Y:S02]  /*6c80*/  IMAD.MOV R5, RZ, RZ, -R5 ;  /* 0x000000ffff057224 */ /* 0x000fe400078e0a05 */
[--C-:B------:R-:W-:Y:S01]  /*6c90*/  @!P2 IMAD.IADD R144, R144, 0x1, -R8.reuse ;  /* 0x000000019090a824 */ /* 0x100fe200078e0a08 */
[----:B------:R-:W-:Y:S01]  /*6ca0*/  ISETP.GE.AND P2, PT, R12, RZ, PT ;  /* 0x000000ff0c00720c */ /* 0x000fe20003f46270 */
[C---:B------:R-:W-:Y:S01]  /*6cb0*/  VIADD R10, R0.reuse, 0x8f ;  /* 0x0000008f000a7836 */ /* 0x040fe20000000000 */
[----:B------:R-:W-:Y:S01]  /*6cc0*/  IADD3 R12, R0, 0x90, RZ ;  /* 0x00000090000c7810 */ /* 0x000fe20007ffe0ff */
[----:B------:R-:W-:Y:S02]  /*6cd0*/  @!P0 IMAD.IADD R147, R147, 0x1, -R8 ;  /* 0x0000000193938824 */ /* 0x000fe400078e0a08 */
[----:B------:R-:W-:Y:S01]  /*6ce0*/  IMAD R148, R8, R5, R11 ;  /* 0x0000000508947224 */ /* 0x000fe200078e020b */
[----:B------:R-:W-:Y:S01]  /*6cf0*/  IABS R11, R10 ;  /* 0x0000000a000b7213 */ /* 0x000fe20000000000 */
[----:B------:R-:W-:Y:S01]  /*6d00*/  @!P1 IMAD.MOV R144, RZ, RZ, -R144 ;  /* 0x000000ffff909224 */ /* 0x000fe200078e0a90 */
[----:B------:R-:W-:Y:S01]  /*6d10*/  ISETP.GE.AND P1, PT, R3, RZ, PT ;  /* 0x000000ff0300720c */ /* 0x000fe20003f26270 */
[----:B------:R-:W-:Y:S01]  /*6d20*/  IMAD.HI.U32 R3, R2, R149, RZ ;  /* 0x0000009502037227 */ /* 0x000fe200078e00ff */
[----:B------:R-:W-:-:S02]  /*6d30*/  ISETP.GT.U32.AND P0, PT, R8, R147, PT ;  /* 0x000000930800720c */ /* 0x000fc40003f04070 */
[----:B------:R-:W-:Y:S01]  /*6d40*/  @!P6 IADD3 R146, R146, -R8, RZ ;  /* 0x800000089292e210 */ /* 0x000fe20007ffe0ff */
[----:B------:R-:W-:Y:S01]  /*6d50*/  @!P3 IMAD.MOV R145, RZ, RZ, -R145 ;  /* 0x000000ffff91b224 */ /* 0x000fe200078e0a91 */
[----:B------:R-:W-:Y:S01]  /*6d60*/  ISETP.GT.U32.AND P3, PT, R8, R148, PT ;  /* 0x000000940800720c */ /* 0x000fe20003f64070 */
[----:B------:R-:W-:Y:S01]  /*6d70*/  IMAD.HI.U32 R4, R2, R11, RZ ;  /* 0x0000000b02047227 */ /* 0x000fe200078e00ff */
[C---:B------:R-:W-:Y:S02]  /*6d80*/  ISETP.GT.U32.AND P6, PT, R8.reuse, R146, PT ;  /* 0x000000920800720c */ /* 0x040fe40003fc4070 */
[----:B------:R-:W-:Y:S01]  /*6d90*/  IABS R151, R12 ;  /* 0x0000000c00977213 */ /* 0x000fe20000000000 */
[----:B------:R-:W-:Y:S02]  /*6da0*/  IMAD.MOV R3, RZ, RZ, -R3 ;  /* 0x000000ffff037224 */ /* 0x000fe400078e0a03 */
[----:B------:R-:W-:Y:S02]  /*6db0*/  IMAD.MOV R4, RZ, RZ, -R4 ;  /* 0x000000ffff047224 */ /* 0x000fe400078e0a04 */
[----:B------:R-:W-:-:S02]  /*6dc0*/  IMAD R149, R8, R3, R149 ;  /* 0x0000000308957224 */ /* 0x000fc400078e0295 */
[C---:B------:R-:W-:Y:S02]  /*6dd0*/  IMAD R150, R8.reuse, R4, R11 ;  /* 0x0000000408967224 */ /* 0x040fe400078e020b */
[--C-:B------:R-:W-:Y:S01]  /*6de0*/  @!P0 IMAD.IADD R147, R147, 0x1, -R8.reuse ;  /* 0x0000000193938824 */ /* 0x100fe200078e0a08 */
[----:B------:R-:W-:Y:S01]  /*6df0*/  ISETP.GT.U32.AND P0, PT, R8, R149, PT ;  /* 0x000000950800720c */ /* 0x000fe20003f04070 */
[----:B------:R-:W-:Y:S01]  /*6e00*/  @!P3 IMAD.IADD R148, R148, 0x1, -R8 ;  /* 0x000000019494b824 */ /* 0x000fe200078e0a08 */
[----:B------:R-:W-:Y:S01]  /*6e10*/  ISETP.GT.U32.AND P3, PT, R8, R150, PT ;  /* 0x000000960800720c */ /* 0x000fe20003f64070 */
[----:B------:R-:W-:-:S04]  /*6e20*/  IMAD.HI.U32 R5, R2, R151, RZ ;  /* 0x0000009702057227 */ /* 0x000fc800078e00ff */
[--C-:B------:R-:W-:Y:S01]  /*6e30*/  @!P6 IMAD.IADD R146, R146, 0x1, -R8.reuse ;  /* 0x000000019292e824 */ /* 0x100fe200078e0a08 */
[----:B------:R-:W-:Y:S01]  /*6e40*/  ISETP.GE.AND P6, PT, R10, RZ, PT ;  /* 0x000000ff0a00720c */ /* 0x000fe20003fc6270 */
[C---:B------:R-:W-:Y:S01]  /*6e50*/  VIADD R11, R0.reuse, 0x93 ;  /* 0x00000093000b7836 */ /* 0x040fe20000000000 */
[----:B------:R-:W-:Y:S01]  /*6e60*/  IADD3 R10, R0, 0x92, RZ ;  /* 0x00000092000a7810 */ /* 0x000fe20007ffe0ff */
[----:B------:R-:W-:Y:S01]  /*6e70*/  IMAD.HI.U32 R9, R2, R13, RZ ;  /* 0x0000000d02097227 */ /* 0x000fe200078e00ff */
[----:B------:R-:W-:Y:S02]  /*6e80*/  IADD3 R5, -R5, RZ, RZ ;  /* 0x000000ff05057210 */ /* 0x000fe40007ffe1ff */
[----:B------:R-:W-:Y:S01]  /*6e90*/  IABS R153, R10 ;  /* 0x0000000a00997213 */ /* 0x000fe20000000000 */
[--C-:B------:R-:W-:Y:S01]  /*6ea0*/  @!P0 IMAD.IADD R149, R149, 0x1, -R8.reuse ;  /* 0x0000000195958824 */ /* 0x100fe200078e0a08 */
[----:B------:R-:W-:Y:S01]  /*6eb0*/  @!P5 IADD3 R146, -R146, RZ, RZ ;  /* 0x000000ff9292d210 */ /* 0x000fe20007ffe1ff */
[----:B------:R-:W-:Y:S01]  /*6ec0*/  IMAD R151, R8, R5, R151 ;  /* 0x0000000508977224 */ /* 0x000fe200078e0297 */
[----:B------:R-:W-:Y:S01]  /*6ed0*/  IABS R5, R11 ;  /* 0x0000000b00057213 */ /* 0x000fe20000000000 */
[----:B------:R-:W-:Y:S01]  /*6ee0*/  @!P3 IMAD.IADD R150, R150, 0x1, -R8 ;  /* 0x000000019696b824 */ /* 0x000fe200078e0a08 */
[----:B------:R-:W-:Y:S01]  /*6ef0*/  ISETP.GT.U32.AND P5, PT, R8, R149, PT ;  /* 0x000000950800720c */ /* 0x000fe20003fa4070 */
[----:B------:R-:W-:Y:S01]  /*6f00*/  IMAD.HI.U32 R3, R2, R153, RZ ;  /* 0x0000009902037227 */ /* 0x000fe200078e00ff */
[----:B------:R-:W-:-:S02]  /*6f10*/  ISETP.GT.U32.AND P0, PT, R8, R148, PT ;  /* 0x000000940800720c */ /* 0x000fc40003f04070 */
[----:B------:R-:W-:Y:S01]  /*6f20*/  ISETP.GT.U32.AND P3, PT, R8, R150, PT ;  /* 0x000000960800720c */ /* 0x000fe20003f64070 */
[----:B------:R-:W-:-:S04]  /*6f30*/  IMAD.HI.U32 R4, R2, R5, RZ ;  /* 0x0000000502047227 */ /* 0x000fc800078e00ff */
[----:B------:R-:W-:Y:S02]  /*6f40*/  IMAD.MOV R3, RZ, RZ, -R3 ;  /* 0x000000ffff037224 */ /* 0x000fe400078e0a03 */
[----:B------:R-:W-:Y:S02]  /*6f50*/  IMAD.MOV R9, RZ, RZ, -R9 ;  /* 0x000000ffff097224 */ /* 0x000fe400078e0a09 */
[----:B------:R-:W-:Y:S02]  /*6f60*/  IMAD.MOV R154, RZ, RZ, -R4 ;  /* 0x000000ffff9a7224 */ /* 0x000fe400078e0a04 */
[----:B------:R-:W-:Y:S01]  /*6f70*/  @!P4 IMAD.MOV R147, RZ, RZ, -R147 ;  /* 0x000000ffff93c224 */ /* 0x000fe200078e0a93 */
[C---:B------:R-:W-:Y:S01]  /*6f80*/  ISETP.GT.U32.AND P4, PT, R8.reuse, R151, PT ;  /* 0x000000970800720c */ /* 0x040fe20003f84070 */
[----:B------:R-:W-:Y:S01]  /*6f90*/  IMAD R153, R8, R3, R153 ;  /* 0x0000000308997224 */ /* 0x000fe200078e0299 */
[-C--:B------:R-:W-:Y:S01]  /*6fa0*/  @!P0 IADD3 R148, R148, -R8.reuse, RZ ;  /* 0x8000000894948210 */ /* 0x080fe20007ffe0ff */
[----:B------:R-:W-:Y:S01]  /*6fb0*/  IMAD R152, R8, R9, R13 ;  /* 0x0000000908987224 */ /* 0x000fe200078e020d */
[----:B------:R-:W-:Y:S01]  /*6fc0*/  @!P3 IADD3 R150, R150, -R8, RZ ;  /* 0x800000089696b210 */ /* 0x000fe20007ffe0ff */
[C---:B------:R-:W-:Y:S01]  /*6fd0*/  IMAD R154, R8.reuse, R154, R5 ;  /* 0x0000009a089a7224 */ /* 0x040fe200078e0205 */
[----:B------:R-:W-:Y:S01]  /*6fe0*/  IABS R9, R15 ;  /* 0x0000000f00097213 */ /* 0x000fe20000000000 */
[----:B------:R-:W-:Y:S01]  /*6ff0*/  @!P5 IMAD.IADD R149, R149, 0x1, -R8 ;  /* 0x000000019595d824 */ /* 0x000fe200078e0a08 */
[----:B------:R-:W-:Y:S01]  /*7000*/  ISETP.GT.U32.AND P5, PT, R8, R153, PT ;  /* 0x000000990800720c */ /* 0x000fe20003fa4070 */
[----:B------:R-:W-:Y:S01]  /*7010*/  VIADD R13, R0, 0x94 ;  /* 0x00000094000d7836 */ /* 0x000fe20000000000 */
[----:B------:R-:W-:Y:S01]  /*7020*/  ISETP.GT.U32.AND P0, PT, R8, R152, PT ;  /* 0x000000980800720c */ /* 0x000fe20003f04070 */
[----:B------:R-:W-:Y:S01]  /*7030*/  IMAD.HI.U32 R4, R2, R9, RZ ;  /* 0x0000000902047227 */ /* 0x000fe200078e00ff */
[----:B------:R-:W-:-:S02]  /*7040*/  ISETP.GT.U32.AND P3, PT, R8, R154, PT ;  /* 0x0000009a0800720c */ /* 0x000fc40003f64070 */
[----:B------:R-:W-:Y:S01]  /*7050*/  IABS R155, R13 ;  /* 0x0000000d009b7213 */ /* 0x000fe20000000000 */
[----:B------:R-:W-:Y:S01]  /*7060*/  @!P4 IMAD.IADD R151, R151, 0x1, -R8 ;  /* 0x000000019797c824 */ /* 0x000fe200078e0a08 */
[----:B------:R-:W-:Y:S01]  /*7070*/  ISETP.GE.AND P4, PT, R12, RZ, PT ;  /* 0x000000ff0c00720c */ /* 0x000fe20003f86270 */
[----:B------:R-:W-:Y:S01]  /*7080*/  IMAD.MOV R4, RZ, RZ, -R4 ;  /* 0x000000ffff047224 */ /* 0x000fe200078e0a04 */
[----:B------:R-:W-:Y:S01]  /*7090*/  IADD3 R12, R0, 0x97, RZ ;  /* 0x00000097000c7810 */ /* 0x000fe20007ffe0ff */
[----:B------:R-:W-:Y:S01]  /*70a0*/  IMAD.HI.U32 R3, R2, R155, RZ ;  /* 0x0000009b02037227 */ /* 0x000fe200078e00ff */
[----:B------:R-:W-:Y:S02]  /*70b0*/  @!P1 IADD3 R149, -R149, RZ, RZ ;  /* 0x000000ff95959210 */ /* 0x000fe40007ffe1ff */
[----:B------:R-:W-:Y:S01]  /*70c0*/  IABS R5, R12 ;  /* 0x0000000c00057213 */ /* 0x000fe20000000000 */
[--C-:B------:R-:W-:Y:S01]  /*70d0*/  @!P5 IMAD.IADD R153, R153, 0x1, -R8.reuse ;  /* 0x000000019999d824 */ /* 0x100fe200078e0a08 */
[----:B------:R-:W-:Y:S01]  /*70e0*/  ISETP.GT.U32.AND P5, PT, R8, R151, PT ;  /* 0x000000970800720c */ /* 0x000fe20003fa4070 */
[--C-:B------:R-:W-:Y:S01]  /*70f0*/  @!P0 IMAD.IADD R152, R152, 0x1, -R8.reuse ;  /* 0x0000000198988824 */ /* 0x100fe200078e0a08 */
[----:B------:R-:W-:Y:S01]  /*7100*/  ISETP.GE.AND P0, PT, R14, RZ, PT ;  /* 0x000000ff0e00720c */ /* 0x000fe20003f06270 */
[----:B------:R-:W-:Y:S01]  /*7110*/  @!P3 IMAD.IADD R154, R154, 0x1, -R8 ;  /* 0x000000019a9ab824 */ /* 0x000fe200078e0a08 */
[C---:B------:R-:W-:Y:S01]  /*7120*/  ISETP.GT.U32.AND P3, PT, R8.reuse, R153, PT ;  /* 0x000000990800720c */ /* 0x040fe20003f64070 */
[----:B------:R-:W-:-:S02]  /*7130*/  IMAD R156, R8, R4, R9 ;  /* 0x00000004089c7224 */ /* 0x000fc400078e0209 */
[----:B------:R-:W-:Y:S01]  /*7140*/  VIADD R9, R0, 0x96 ;  /* 0x0000009600097836 */ /* 0x000fe20000000000 */
[C---:B------:R-:W-:Y:S01]  /*7150*/  ISETP.GT.U32.AND P1, PT, R8.reuse, R154, PT ;  /* 0x0000009a0800720c */ /* 0x040fe20003f24070 */
[----:B------:R-:W-:Y:S01]  /*7160*/  @!P2 IMAD.MOV R148, RZ, RZ, -R148 ;  /* 0x000000ffff94a224 */ /* 0x000fe200078e0a94 */
[----:B------:R-:W-:Y:S01]  /*7170*/  ISETP.GT.U32.AND P2, PT, R8, R152, PT ;  /* 0x000000980800720c */ /* 0x000fe20003f44070 */
[----:B------:R-:W-:Y:S01]  /*7180*/  IMAD.MOV R3, RZ, RZ, -R3 ;  /* 0x000000ffff037224 */ /* 0x000fe200078e0a03 */
[----:B------:R-:W-:Y:S01]  /*7190*/  IABS R157, R9 ;  /* 0x00000009009d7213 */ /* 0x000fe20000000000 */
[----:B------:R-:W-:Y:S01]  /*71a0*/  @!P5 IMAD.IADD R151, R151, 0x1, -R8 ;  /* 0x000000019797d824 */ /* 0x000fe200078e0a08 */
[----:B------:R-:W-:Y:S01]  /*71b0*/  ISETP.GE.AND P5, PT, R10, RZ, PT ;  /* 0x000000ff0a00720c */ /* 0x000fe20003fa6270 */
[----:B------:R-:W-:Y:S02]  /*71c0*/  IMAD R155, R8, R3, R155 ;  /* 0x00000003089b7224 */ /* 0x000fe400078e029b */
[----:B------:R-:W-:Y:S01]  /*71d0*/  IMAD.HI.U32 R3, R2, R157, RZ ;  /* 0x0000009d02037227 */ /* 0x000fe200078e00ff */
[----:B------:R-:W-:-:S02]  /*71e0*/  @!P3 IADD3 R153, R153, -R8, RZ ;  /* 0x800000089999b210 */ /* 0x000fc40007ffe0ff */
[----:B------:R-:W-:Y:S01]  /*71f0*/  ISETP.GE.AND P3, PT, R11, RZ, PT ;  /* 0x000000ff0b00720c */ /* 0x000fe20003f66270 */
[----:B------:R-:W-:Y:S01]  /*7200*/  @!P6 IMAD.MOV R150, RZ, RZ, -R150 ;  /* 0x000000ffff96e224 */ /* 0x000fe200078e0a96 */
[----:B------:R-:W-:Y:S01]  /*7210*/  ISETP.GT.U32.AND P6, PT, R8, R155, PT ;  /* 0x0000009b0800720c */ /* 0x000fe20003fc4070 */
[----:B------:R-:W-:-:S04]  /*7220*/  IMAD.HI.U32 R4, R2, R5, RZ ;  /* 0x0000000502047227 */ /* 0x000fc800078e00ff */
[--C-:B------:R-:W-:Y:S01]  /*7230*/  @!P2 IMAD.IADD R152, R152, 0x1, -R8.reuse ;  /* 0x000000019898a824 */ /* 0x100fe200078e0a08 */
[----:B------:R-:W-:Y:S01]  /*7240*/  ISETP.GT.U32.AND P2, PT, R8, R156, PT ;  /* 0x0000009c0800720c */ /* 0x000fe20003f44070 */
[----:B------:R-:W-:Y:S01]  /*7250*/  IMAD.MOV R3, RZ, RZ, -R3 ;  /* 0x000000ffff037224 */ /* 0x000fe200078e0a03 */
[----:B------:R-:W-:Y:S01]  /*7260*/  IADD3 R4, -R4, RZ, RZ ;  /* 0x000000ff04047210 */ /* 0x000fe20007ffe1ff */
[--C-:B------:R-:W-:Y:S01]  /*7270*/  @!P1 IMAD.IADD R154, R154, 0x1, -R8.reuse ;  /* 0x000000019a9a9824 */ /* 0x100fe200078e0a08 */
[----:B------:R-:W-:Y:S01]  /*7280*/  @!P5 IADD3 R153, -R153, RZ, RZ ;  /* 0x000000ff9999d210 */ /* 0x000fe20007ffe1ff */
[C---:B------:R-:W-:Y:S01]  /*7290*/  IMAD R157, R8.reuse, R3, R157 ;  /* 0x00000003089d7224 */ /* 0x040fe200078e029d */
[----:B------:R-:W-:Y:S01]  /*72a0*/  ISETP.GE.AND P1, PT, R13, RZ, PT ;  /* 0x000000ff0d00720c */ /* 0x000fe20003f26270 */
[----:B------:R-:W-:Y:S01]  /*72b0*/  IMAD R158, R8, R4, R5 ;  /* 0x00000004089e7224 */ /* 0x000fe200078e0205 */
[----:B------:R-:W-:Y:S01]  /*72c0*/  IADD3 R13, R0, 0xa0, RZ ;  /* 0x000000a0000d7810 */ /* 0x000fe20007ffe0ff */
[----:B------:R-:W-:Y:S01]  /*72d0*/  @!P6 IMAD.IADD R155, R155, 0x1, -R8 ;  /* 0x000000019b9be824 */ /* 0x000fe200078e0a08 */
[C---:B------:R-:W-:Y:S01]  /*72e0*/  ISETP.GT.U32.AND P5, PT, R8.reuse, R157, PT ;  /* 0x0000009d0800720c */ /* 0x040fe20003fa4070 */
[----:B------:R-:W-:Y:S01]  /*72f0*/  @!P3 IMAD.MOV R154, RZ, RZ, -R154 ;  /* 0x000000ffff9ab224 */ /* 0x000fe200078e0a9a */
[----:B------:R-:W-:Y:S01]  /*7300*/  ISETP.GT.U32.AND P3, PT, R8, R158, PT ;  /* 0x0000009e0800720c */ /* 0x000fe20003f64070 */
[----:B------:R-:W-:Y:S01]  /*7310*/  @!P2 IMAD.IADD R156, R156, 0x1, -R8 ;  /* 0x000000019c9ca824 */ /* 0x000fe200078e0a08 */
[----:B------:R-:W-:Y:S01]  /*7320*/  ISETP.GT.U32.AND P2, PT, R8, R155, PT ;  /* 0x0000009b0800720c */ /* 0x000fe20003f44070 */
[----:B------:R-:W-:Y:S01]  /*7330*/  @!P4 IMAD.MOV R151, RZ, RZ, -R151 ;  /* 0x000000ffff97c224 */ /* 0x000fe200078e0a97 */
[----:B------:R-:W-:Y:S01]  /*7340*/  ISETP.GE.AND P6, PT, R15, RZ, PT ;  /* 0x000000ff0f00720c */ /* 0x000fe20003fc6270 */
[----:B------:R-:W-:Y:S01]  /*7350*/  VIADD R4, R0, 0x99 ;  /* 0x0000009900047836 */ /* 0x000fe20000000000 */
[----:B------:R-:W-:Y:S01]  /*7360*/  ISETP.GT.U32.AND P4, PT, R8, R156, PT ;  /* 0x0000009c0800720c */ /* 0x000fe20003f84070 */
[----:B------:R-:W-:Y:S01]  /*7370*/  VIADD R3, R0, 0x98 ;  /* 0x0000009800037836 */ /* 0x000fe20000000000 */
[----:B------:R-:W-:Y:S01]  /*7380*/  IABS R167, R13 ;  /* 0x0000000d00a77213 */ /* 0x000fe20000000000 */
[----:B------:R-:W-:Y:S01]  /*7390*/  @!P0 IMAD.MOV R152, RZ, RZ, -R152 ;  /* 0x000000ffff988224 */ /* 0x000fe200078e0a98 */
[----:B------:R-:W-:Y:S01]  /*73a0*/  IABS R5, R4 ;  /* 0x0000000400057213 */ /* 0x000fe20000000000 */
[--C-:B------:R-:W-:Y:S01]  /*73b0*/  @!P5 IMAD.IADD R157, R157, 0x1, -R8.reuse ;  /* 0x000000019d9dd824 */ /* 0x100fe200078e0a08 */
[----:B------:R-:W-:Y:S01]  /*73c0*/  IABS R159, R3 ;  /* 0x00000003009f7213 */ /* 0x000fe20000000000 */
[--C-:B------:R-:W-:Y:S01]  /*73d0*/  @!P3 IMAD.IADD R158, R158, 0x1, -R8.reuse ;  /* 0x000000019e9eb824 */ /* 0x100fe200078e0a08 */
[----:B------:R-:W-:Y:S01]  /*73e0*/  ISETP.GE.AND P0, PT, R9, RZ, PT ;  /* 0x000000ff0900720c */ /* 0x000fe20003f06270 */
[----:B------:R-:W-:Y:S01]  /*73f0*/  VIADD R9, R0, 0x9a ;  /* 0x0000009a00097836 */ /* 0x000fe20000000000 */
[----:B------:R-:W-:Y:S01]  /*7400*/  ISETP.GT.U32.AND P3, PT, R8, R157, PT ;  /* 0x0000009d0800720c */ /* 0x000fe20003f64070 */
[----:B------:R-:W-:Y:S01]  /*7410*/  VIADD R11, R0, 0x9e ;  /* 0x0000009e000b7836 */ /* 0x000fe20000000000 */
[----:B------:R-:W-:Y:S01]  /*7420*/  @!P2 IADD3 R155, R155, -R8, RZ ;  /* 0x800000089b9ba210 */ /* 0x000fe20007ffe0ff */
[----:B------:R-:W-:Y:S01]  /*7430*/  @!P4 IMAD.IADD R156, R156, 0x1, -R8 ;  /* 0x000000019c9cc824 */ /* 0x000fe200078e0a08 */
[----:B------:R-:W-:Y:S01]  /*7440*/  ISETP.GE.AND P5, PT, R4, RZ, PT ;  /* 0x000000ff0400720c */ /* 0x000fe20003fa6270 */
[----:B------:R-:W-:Y:S01]  /*7450*/  IMAD.HI.U32 R4, R2, R5, RZ ;  /* 0x0000000502047227 */ /* 0x000fe200078e00ff */
[----:B------:R-:W-:-:S02]  /*7460*/  ISETP.GE.AND P4, PT, R3, RZ, PT ;  /* 0x000000ff0300720c */ /* 0x000fc40003f86270 */
[----:B------:R-:W-:Y:S01]  /*7470*/  @!P1 IADD3 R155, -R155, RZ, RZ ;  /* 0x000000ff9b9b9210 */ /* 0x000fe20007ffe1ff */
[----:B------:R-:W-:Y:S01]  /*7480*/  IMAD.HI.U32 R3, R2, R159, RZ ;  /* 0x0000009f02037227 */ /* 0x000fe200078e00ff */
[----:B------:R-:W-:Y:S02]  /*7490*/  ISETP.GT.U32.AND P1, PT, R8, R158, PT ;  /* 0x0000009e0800720c */ /* 0x000fe40003f24070 */
[----:B------:R-:W-:Y:S01]  /*74a0*/  IABS R161, R9 ;  /* 0x0000000900a17213 */ /* 0x000fe20000000000 */
[----:B------:R-:W-:Y:S01]  /*74b0*/  IMAD.MOV R4, RZ, RZ, -R4 ;  /* 0x000000ffff047224 */ /* 0x000fe200078e0a04 */
[----:B------:R-:W-:Y:S01]  /*74c0*/  @!P6 IADD3 R156, -R156, RZ, RZ ;  /* 0x000000ff9c9ce210 */ /* 0x000fe20007ffe1ff */
[----:B------:R-:W-:Y:S01]  /*74d0*/  IMAD.MOV R3, RZ, RZ, -R3 ;  /* 0x000000ffff037224 */ /* 0x000fe200078e0a03 */
[----:B------:R-:W-:Y:S01]  /*74e0*/  ISETP.GE.AND P6, PT, R9, RZ, PT ;  /* 0x000000ff0900720c */ /* 0x000fe20003fc6270 */
[----:B------:R-:W-:Y:S01]  /*74f0*/  IMAD R160, R8, R4, R5 ;  /* 0x0000000408a07224 */ /* 0x000fe200078e0205 */
[----:B------:R-:W-:Y:S01]  /*7500*/  IADD3 R9, R0, 0x9c, RZ ;  /* 0x0000009c00097810 */ /* 0x000fe20007ffe0ff */
[--C-:B------:R-:W-:Y:S01]  /*7510*/  @!P3 IMAD.IADD R157, R157, 0x1, -R8.reuse ;  /* 0x000000019d9db824 */ /* 0x100fe200078e0a08 */
[----:B------:R-:W-:Y:S01]  /*7520*/  ISETP.GE.AND P2, PT, R12, RZ, PT ;  /* 0x000000ff0c00720c */ /* 0x000fe20003f46270 */
[----:B------:R-:W-:Y:S01]  /*7530*/  IMAD R159, R8, R3, R159 ;  /* 0x00000003089f7224 */ /* 0x000fe200078e029f */
[----:B------:R-:W-:Y:S01]  /*7540*/  IABS R163, R9 ;  /* 0x0000000900a37213 */ /* 0x000fe20000000000 */
[----:B------:R-:W-:Y:S01]  /*7550*/  VIADD R3, R0, 0x9b ;  /* 0x0000009b00037836 */ /* 0x000fe20000000000 */
[----:B------:R-:W-:Y:S01]  /*7560*/  IABS R165, R11 ;  /* 0x0000000b00a57213 */ /* 0x000fe20000000000 */
[----:B------:R-:W-:Y:S01]  /*7570*/  @!P0 IMAD.MOV R157, RZ, RZ, -R157 ;  /* 0x000000ffff9d8224 */ /* 0x000fe200078e0a9d */
[----:B------:R-:W-:Y:S01]  /*7580*/  ISETP.GT.U32.AND P0, PT, R8, R160, PT ;  /* 0x000000a00800720c */ /* 0x000fe20003f04070 */
[----:B------:R-:W-:Y:S01]  /*7590*/  @!P1 IMAD.IADD R158, R158, 0x1, -R8 ;  /* 0x000000019e9e9824 */ /* 0x000fe200078e0a08 */
[----:B------:R-:W-:Y:S01]  /*75a0*/  ISETP.GT.U32.AND P3, PT, R8, R159, PT ;  /* 0x0000009f0800720c */ /* 0x000fe20003f64070 */
[C---:B------:R-:W-:Y:S01]  /*75b0*/  VIADD R12, R0.reuse, 0x9f ;  /* 0x0000009f000c7836 */ /* 0x040fe20000000000 */
[----:B------:R-:W-:Y:S01]  /*75c0*/  ISETP.GE.AND P1, PT, R3, RZ, PT ;  /* 0x000000ff0300720c */ /* 0x000fe20003f26270 */
[----:B------:R-:W-:Y:S01]  /*75d0*/  VIADD R10, R0, 0x9d ;  /* 0x0000009d000a7836 */ /* 0x000fe20000000000 */
[----:B------:R-:W-:Y:S01]  /*75e0*/  IABS R5, R3 ;  /* 0x0000000300057213 */ /* 0x000fe20000000000 */
[----:B------:R-:W-:Y:S01]  /*75f0*/  IMAD.HI.U32 R3, R2, R161, RZ ;  /* 0x000000a102037227 */ /* 0x000fe200078e00ff */
[----:B------:R-:W-:-:S03]  /*7600*/  IADD3 R15, R0, 0xbf, RZ ;  /* 0x000000bf000f7810 */ /* 0x000fc60007ffe0ff */
[----:B------:R-:W-:Y:S01]  /*7610*/  IMAD.MOV R4, RZ, RZ, -R3 ;  /* 0x000000ffff047224 */ /* 0x000fe200078e0a03 */
[----:B------:R-:W-:Y:S01]  /*7620*/  IABS R199, R15 ;  /* 0x0000000f00c77213 */ /* 0x000fe20000000000 */
[----:B------:R-:W-:Y:S01]  /*7630*/  IMAD.HI.U32 R3, R2, R5, RZ ;  /* 0x0000000502037227 */ /* 0x000fe200078e00ff */
[-C--:B------:R-:W-:Y:S02]  /*7640*/  @!P0 IADD3 R160, R160, -R8.reuse, RZ ;  /* 0x80000008a0a08210 */ /* 0x080fe40007ffe0ff */
[----:B------:R-:W-:Y:S01]  /*7650*/  @!P3 IADD3 R159, R159, -R8, RZ ;  /* 0x800000089f9fb210 */ /* 0x000fe20007ffe0ff */
[----:B------:R-:W-:Y:S01]  /*7660*/  IMAD.MOV R3, RZ, RZ, -R3 ;  /* 0x000000ffff037224 */ /* 0x000fe200078e0a03 */
[C---:B------:R-:W-:Y:S01]  /*7670*/  ISETP.GT.U32.AND P0, PT, R8.reuse, R160, PT ;  /* 0x000000a00800720c */ /* 0x040fe20003f04070 */
[C---:B------:R-:W-:Y:S01]  /*7680*/  IMAD R161, R8.reuse, R4, R161 ;  /* 0x0000000408a17224 */ /* 0x040fe200078e02a1 */
[C---:B------:R-:W-:Y:S01]  /*7690*/  ISETP.GT.U32.AND P3, PT, R8.reuse, R159, PT ;  /* 0x0000009f0800720c */ /* 0x040fe20003f64070 */
[----:B------:R-:W-:Y:S01]  /*76a0*/  IMAD R162, R8, R3, R5 ;  /* 0x0000000308a27224 */ /* 0x000fe200078e0205 */
[----:B------:R-:W-:Y:S01]  /*76b0*/  IABS R5, R12 ;  /* 0x0000000c00057213 */ /* 0x000fe20000000000 */
[----:B------:R-:W-:-:S04]  /*76c0*/  IMAD.HI.U32 R3, R2, R163, RZ ;  /* 0x000000a302037227 */ /* 0x000fc800078e00ff */
[----:B------:R-:W-:Y:S02]  /*76d0*/  IMAD.MOV R3, RZ, RZ, -R3 ;  /* 0x000000ffff037224 */ /* 0x000fe400078e0a03 */
[----:B------:R-:W-:Y:S01]  /*76e0*/  @!P2 IMAD.MOV R158, RZ, RZ, -R158 ;  /* 0x000000ffff9ea224 */ /* 0x000fe200078e0a9e */
[----:B------:R-:W-:Y:S01]  /*76f0*/  ISETP.GE.AND P2, PT, R9, RZ, PT ;  /* 0x000000ff0900720c */ /* 0x000fe20003f46270 */
[----:B------:R-:W-:Y:S01]  /*7700*/  IMAD R163, R8, R3, R163 ;  /* 0x0000000308a37224 */ /* 0x000fe200078e02a3 */
[----:B------:R-:W-:Y:S01]  /*7710*/  IABS R9, R10 ;  /* 0x0000000a00097213 */ /* 0x000fe20000000000 */
[--C-:B------:R-:W-:Y:S02]  /*7720*/  @!P0 IMAD.IADD R160, R160, 0x1, -R8.reuse ;  /* 0x00000001a0a08824 */ /* 0x100fe400078e0a08 */
[----:B------:R-:W-:Y:S01]  /*7730*/  @!P3 IMAD.IADD R159, R159, 0x1, -R8 ;  /* 0x000000019f9fb824 */ /* 0x000fe200078e0a08 */
[----:B------:R-:W-:Y:S01]  /*7740*/  ISETP.GT.U32.AND P0, PT, R8, R163, PT ;  /* 0x000000a30800720c */ /* 0x000fe20003f04070 */
[----:B------:R-:W-:Y:S01]  /*7750*/  IMAD.HI.U32 R3, R2, R165, RZ ;  /* 0x000000a502037227 */ /* 0x000fe200078e00ff */
[----:B------:R-:W-:-:S02]  /*7760*/  ISETP.GT.U32.AND P3, PT, R8, R161, PT ;  /* 0x000000a10800720c */ /* 0x000fc40003f64070 */
[----:B------:R-:W-:Y:S01]  /*7770*/  @!P4 IADD3 R159, -R159, RZ, RZ ;  /* 0x000000ff9f9fc210 */ /* 0x000fe20007ffe1ff */
[----:B------:R-:W-:Y:S01]  /*7780*/  IMAD.MOV R3, RZ, RZ, -R3 ;  /* 0x000000ffff037224 */ /* 0x000fe200078e0a03 */
[C---:B------:R-:W-:Y:S01]  /*7790*/  ISETP.GT.U32.AND P4, PT, R8.reuse, R162, PT ;  /* 0x000000a20800720c */ /* 0x040fe20003f84070 */
[----:B------:R-:W-:Y:S02]  /*77a0*/  @!P5 IMAD.MOV R160, RZ, RZ, -R160 ;  /* 0x000000ffffa0d224 */ /* 0x000fe400078e0aa0 */
[----:B------:R-:W-:Y:S02]  /*77b0*/  IMAD R165, R8, R3, R165 ;  /* 0x0000000308a57224 */ /* 0x000fe400078e02a5 */
[----:B------:R-:W-:Y:S02]  /*77c0*/  IMAD.HI.U32 R3, R2, R5, RZ ;  /* 0x0000000502037227 */ /* 0x000fe400078e00ff */
[----:B------:R-:W-:Y:S02]  /*77d0*/  @!P0 IADD3 R163, R163, -R8, RZ ;  /* 0x80000008a3a38210 */ /* 0x000fe40007ffe0ff */
[----:B------:R-:W-:-:S02]  /*77e0*/  IMAD.MOV R3, RZ, RZ, -R3 ;  /* 0x000000ffff037224 */ /* 0x000fc400078e0a03 */
[----:B------:R-:W-:Y:S01]  /*77f0*/  ISETP.GT.U32.AND P5, PT, R8, R163, PT ;  /* 0x000000a30800720c */ /* 0x000fe20003fa4070 */
[----:B------:R-:W-:-:S04]  /*7800*/  IMAD.HI.U32 R4, R2, R9, RZ ;  /* 0x0000000902047227 */ /* 0x000fc800078e00ff */
[--C-:B------:R-:W-:Y:S02]  /*7810*/  @!P4 IMAD.IADD R162, R162, 0x1, -R8.reuse ;  /* 0x00000001a2a2c824 */ /* 0x100fe400078e0a08 */
[----:B------:R-:W-:Y:S02]  /*7820*/  @!P3 IMAD.IADD R161, R161, 0x1, -R8 ;  /* 0x00000001a1a1b824 */ /* 0x000fe400078e0a08 */
[C---:B------:R-:W-:Y:S01]  /*7830*/  IMAD R166, R8.reuse, R3, R5 ;  /* 0x0000000308a67224 */ /* 0x040fe200078e0205 */
[C---:B------:R-:W-:Y:S01]  /*7840*/  ISETP.GT.U32.AND P0, PT, R8.reuse, R162, PT ;  /* 0x000000a20800720c */ /* 0x040fe20003f04070 */
[----:B------:R-:W-:Y:S01]  /*7850*/  IMAD.MOV R4, RZ, RZ, -R4 ;  /* 0x000000ffff047224 */ /* 0x000fe200078e0a04 */
[C---:B------:R-:W-:Y:S01]  /*7860*/  ISETP.GT.U32.AND P4, PT, R8.reuse, R161, PT ;  /* 0x000000a10800720c */ /* 0x040fe20003f84070 */
[----:B------:R-:W-:Y:S01]  /*7870*/  @!P5 IMAD.IADD R163, R163, 0x1, -R8 ;  /* 0x00000001a3a3d824 */ /* 0x000fe200078e0a08 */
[C---:B------:R-:W-:Y:S01]  /*7880*/  ISETP.GT.U32.AND P5, PT, R8.reuse, R166, PT ;  /* 0x000000a60800720c */ /* 0x040fe20003fa4070 */
[----:B------:R-:W-:-:S02]  /*7890*/  IMAD R164, R8, R4, R9 ;  /* 0x0000000408a47224 */ /* 0x000fc400078e0209 */
[----:B------:R-:W-:-:S03]  /*78a0*/  IMAD.HI.U32 R3, R2, R167, RZ ;  /* 0x000000a702037227 */ /* 0x000fc600078e00ff */
[----:B------:R-:W-:Y:S01]  /*78b0*/  ISETP.GT.U32.AND P3, PT, R8, R164, PT ;  /* 0x000000a40800720c */ /* 0x000fe20003f64070 */
[----:B------:R-:W-:Y:S02]  /*78c0*/  IMAD.MOV R3, RZ, RZ, -R3 ;  /* 0x000000ffff037224 */ /* 0x000fe400078e0a03 */
[--C-:B------:R-:W-:Y:S01]  /*78d0*/  @!P0 IMAD.IADD R162, R162, 0x1, -R8.reuse ;  /* 0x00000001a2a28824 */ /* 0x100fe200078e0a08 */
[----:B------:R-:W-:Y:S01]  /*78e0*/  ISETP.GE.AND P0, PT, R10, RZ, PT ;  /* 0x000000ff0a00720c */ /* 0x000fe20003f06270 */
[----:B------:R-:W-:Y:S01]  /*78f0*/  VIADD R10, R0, 0xa2 ;  /* 0x000000a2000a7836 */ /* 0x000fe20000000000 */
[----:B------:R-:W-:Y:S01]  /*7900*/  @!P4 IADD3 R161, R161, -R8, RZ ;  /* 0x80000008a1a1c210 */ /* 0x000fe20007ffe0ff */
[--C-:B------:R-:W-:Y:S01]  /*7910*/  @!P5 IMAD.IADD R166, R166, 0x1, -R8.reuse ;  /* 0x00000001a6a6d824 */ /* 0x100fe200078e0a08 */
[----:B------:R-:W-:Y:S01]  /*7920*/  ISETP.GT.U32.AND P4, PT, R8, R165, PT ;  /* 0x000000a50800720c */ /* 0x000fe20003f84070 */
[----:B------:R-:W-:Y:S01]  /*7930*/  VIADD R14, R0, 0xa1 ;  /* 0x000000a1000e7836 */ /* 0x000fe20000000000 */
[----:B------:R-:W-:Y:S01]  /*7940*/  IABS R169, R10 ;  /* 0x0000000a00a97213 */ /* 0x000fe20000000000 */
[----:B------:R-:W-:Y:S01]  /*7950*/  @!P6 IMAD.MOV R161, RZ, RZ, -R161 ;  /* 0x000000ffffa1e224 */ /* 0x000fe200078e0aa1 */
[----:B------:R-:W-:Y:S01]  /*7960*/  ISETP.GT.U32.AND P6, PT, R8, R166, PT ;  /* 0x000000a60800720c */ /* 0x000fe20003fc4070 */
[----:B------:R-:W-:Y:S01]  /*7970*/  @!P3 IMAD.IADD R164, R164, 0x1, -R8 ;  /* 0x00000001a4a4b824 */ /* 0x000fe200078e0a08 */
[----:B------:R-:W-:Y:S01]  /*7980*/  IABS R9, R14 ;  /* 0x0000000e00097213 */ /* 0x000fe20000000000 */
[----:B------:R-:W-:Y:S01]  /*7990*/  IMAD R167, R8, R3, R167 ;  /* 0x0000000308a77224 */ /* 0x000fe200078e02a7 */
[----:B------:R-:W-:Y:S01]  /*79a0*/  @!P1 IADD3 R162, -R162, RZ, RZ ;  /* 0x000000ffa2a29210 */ /* 0x000fe20007ffe1ff */
[----:B------:R-:W-:Y:S01]  /*79b0*/  IMAD.HI.U32 R3, R2, R169, RZ ;  /* 0x000000a902037227 */ /* 0x000fe200078e00ff */
[----:B------:R-:W-:-:S02]  /*79c0*/  ISETP.GT.U32.AND P3, PT, R8, R164, PT ;  /* 0x000000a40800720c */ /* 0x000fc40003f64070 */
[----:B------:R-:W-:Y:S01]  /*79d0*/  ISETP.GT.U32.AND P1, PT, R8, R167, PT ;  /* 0x000000a70800720c */ /* 0x000fe20003f24070 */
[----:B------:R-:W-:Y:S02]  /*79e0*/  IMAD.MOV R3, RZ, RZ, -R3 ;  /* 0x000000ffff037224 */ /* 0x000fe400078e0a03 */
[----:B------:R-:W-:-:S04]  /*79f0*/  IMAD.HI.U32 R4, R2, R9, RZ ;  /* 0x0000000902047227 */ /* 0x000fc800078e00ff */
[----:B------:R-:W-:Y:S02]  /*7a00*/  IMAD R169, R8, R3, R169 ;  /* 0x0000000308a97224 */ /* 0x000fe400078e02a9 */
[----:B------:R-:W-:Y:S01]  /*7a10*/  @!P4 IMAD.IADD R165, R165, 0x1, -R8 ;  /* 0x00000001a5a5c824 */ /* 0x000fe200078e0a08 */
[----:B------:R-:W-:Y:S01]  /*7a20*/  ISETP.GE.AND P4, PT, R12, RZ, PT ;  /* 0x000000ff0c00720c */ /* 0x000fe20003f86270 */
[----:B------:R-:W-:Y:S01]  /*7a30*/  IMAD.MOV R4, RZ, RZ, -R4 ;  /* 0x000000ffff047224 */ /* 0x000fe200078e0a04 */
[----:B------:R-:W-:Y:S01]  /*7a40*/  @!P3 IADD3 R164, R164, -R8, RZ ;  /* 0x80000008a4a4b210 */ /* 0x000fe20007ffe0ff */
[----:B------:R-:W-:Y:S01]  /*7a50*/  @!P6 IMAD.IADD R166, R166, 0x1, -R8 ;  /* 0x00000001a6a6e824 */ /* 0x000fe200078e0a08 */
[C---:B------:R-:W-:Y:S01]  /*7a60*/  ISETP.GT.U32.AND P6, PT, R8.reuse, R169, PT ;  /* 0x000000a90800720c */ /* 0x040fe20003fc4070 */
[C---:B------:R-:W-:Y:S01]  /*7a70*/  IMAD R168, R8.reuse, R4, R9 ;  /* 0x0000000408a87224 */ /* 0x040fe200078e0209 */
[----:B------:R-:W-:Y:S01]  /*7a80*/  ISETP.GT.U32.AND P5, PT, R8, R165, PT ;  /* 0x000000a50800720c */ /* 0x000fe20003fa4070 */
[----:B------:R-:W-:Y:S01]  /*7a90*/  @!P0 IMAD.MOV R164, RZ, RZ, -R164 ;  /* 0x000000ffffa48224 */ /* 0x000fe200078e0aa4 */
[C---:B------:R-:W-:Y:S01]  /*7aa0*/  IADD3 R9, R0.reuse, 0xa3, RZ ;  /* 0x000000a300097810 */ /* 0x040fe20007ffe0ff */
[----:B------:R-:W-:Y:S01]  /*7ab0*/  @!P1 IMAD.IADD R167, R167, 0x1, -R8 ;  /* 0x00000001a7a79824 */ /* 0x000fe200078e0a08 */
[----:B------:R-:W-:Y:S01]  /*7ac0*/  ISETP.GE.AND P3, PT, R11, RZ, PT ;  /* 0x000000ff0b00720c */ /* 0x000fe20003f66270 */
[----:B------:R-:W-:Y:S01]  /*7ad0*/  @!P2 IMAD.MOV R163, RZ, RZ, -R163 ;  /* 0x000000ffffa3a224 */ /* 0x000fe200078e0aa3 */
[----:B------:R-:W-:Y:S01]  /*7ae0*/  IABS R5, R9 ;  /* 0x0000000900057213 */ /* 0x000fe20000000000 */
[C---:B------:R-:W-:Y:S01]  /*7af0*/  VIADD R12, R0.reuse, 0xa6 ;  /* 0x000000a6000c7836 */ /* 0x040fe20000000000 */
[----:B------:R-:W-:-:S02]  /*7b00*/  IADD3 R11, R0, 0xa4, RZ ;  /* 0x000000a4000b7810 */ /* 0x000fc40007ffe0ff */
[----:B------:R-:W-:Y:S01]  /*7b10*/  ISETP.GT.U32.AND P0, PT, R8, R168, PT ;  /* 0x000000a80800720c */ /* 0x000fe20003f04070 */
[----:B------:R-:W-:Y:S01]  /*7b20*/  IMAD.HI.U32 R3, R2, R5, RZ ;  /* 0x0000000502037227 */ /* 0x000fe200078e00ff */
[----:B------:R-:W-:Y:S02]  /*7b30*/  IABS R171, R11 ;  /* 0x0000000b00ab7213 */ /* 0x000fe40000000000 */
[----:B------:R-:W-:Y:S01]  /*7b40*/  @!P6 IADD3 R169, R169, -R8, RZ ;  /* 0x80000008a9a9e210 */ /* 0x000fe20007ffe0ff */
[----:B------:R-:W-:Y:S01]  /*7b50*/  @!P5 IMAD.IADD R165, R165, 0x1, -R8 ;  /* 0x00000001a5a5d824 */ /* 0x000fe200078e0a08 */
[----:B------:R-:W-:Y:S01]  /*7b60*/  ISETP.GE.AND P1, PT, R10, RZ, PT ;  /* 0x000000ff0a00720c */ /* 0x000fe20003f26270 */
[----:B------:R-:W-:Y:S01]  /*7b70*/  IMAD.MOV R170, RZ, RZ, -R3 ;  /* 0x000000ffffaa7224 */ /* 0x000fe200078e0a03 */
[C---:B------:R-:W-:Y:S01]  /*7b80*/  ISETP.GT.U32.AND P6, PT, R8.reuse, R169, PT ;  /* 0x000000a90800720c */ /* 0x040fe20003fc4070 */
[----:B------:R-:W-:Y:S01]  /*7b90*/  @!P3 IMAD.MOV R165, RZ, RZ, -R165 ;  /* 0x000000ffffa5b224 */ /* 0x000fe200078e0aa5 */
[----:B------:R-:W-:Y:S01]  /*7ba0*/  ISETP.GT.U32.AND P3, PT, R8, R167, PT ;  /* 0x000000a70800720c */ /* 0x000fe20003f64070 */
[----:B------:R-:W-:Y:S01]  /*7bb0*/  IMAD.HI.U32 R3, R2, R171, RZ ;  /* 0x000000ab02037227 */ /* 0x000fe200078e00ff */
[----:B------:R-:W-:-:S02]  /*7bc0*/  ISETP.GE.AND P2, PT, R13, RZ, PT ;  /* 0x000000ff0d00720c */ /* 0x000fc40003f46270 */
[----:B------:R-:W-:Y:S01]  /*7bd0*/  @!P0 IADD3 R168, R168, -R8, RZ ;  /* 0x80000008a8a88210 */ /* 0x000fe20007ffe0ff */
[----:B------:R-:W-:Y:S01]  /*7be0*/  IMAD.MOV R3, RZ, RZ, -R3 ;  /* 0x000000ffff037224 */ /* 0x000fe200078e0a03 */
[----:B------:R-:W-:Y:S01]  /*7bf0*/  @!P4 IADD3 R166, -R166, RZ, RZ ;  /* 0x000000ffa6a6c210 */ /* 0x000fe20007ffe1ff */
[----:B------:R-:W-:Y:S01]  /*7c00*/  VIADD R10, R0, 0xa5 ;  /* 0x000000a5000a7836 */ /* 0x000fe20000000000 */
[C---:B------:R-:W-:Y:S01]  /*7c10*/  ISETP.GT.U32.AND P0, PT, R8.reuse, R168, PT ;  /* 0x000000a80800720c */ /* 0x040fe20003f04070 */
[C---:B------:R-:W-:Y:S01]  /*7c20*/  IMAD R171, R8.reuse, R3, R171 ;  /* 0x0000000308ab7224 */ /* 0x040fe200078e02ab */
[----:B------:R-:W-:Y:S01]  /*7c30*/  IABS R173, R12 ;  /* 0x0000000c00ad7213 */ /* 0x000fe20000000000 */
[C---:B------:R-:W-:Y:S01]  /*7c40*/  IMAD R170, R8.reuse, R170, R5 ;  /* 0x000000aa08aa7224 */ /* 0x040fe200078e0205 */
[----:B------:R-:W-:Y:S01]  /*7c50*/  IABS R4, R10 ;  /* 0x0000000a00047213 */ /* 0x000fe20000000000 */
[--C-:B------:R-:W-:Y:S01]  /*7c60*/  @!P6 IMAD.IADD R169, R169, 0x1, -R8.reuse ;  /* 0x00000001a9a9e824 */ /* 0x100fe200078e0a08 */
[C---:B------:R-:W-:Y:S01]  /*7c70*/  ISETP.GT.U32.AND P6, PT, R8.reuse, R171, PT ;  /* 0x000000ab0800720c */ /* 0x040fe20003fc4070 */
[----:B------:R-:W-:Y:S01]  /*7c80*/  @!P3 IMAD.IADD R167, R167, 0x1, -R8 ;  /* 0x00000001a7a7b824 */ /* 0x000fe200078e0a08 */
[----:B------:R-:W-:Y:S01]  /*7c90*/  ISETP.GT.U32.AND P3, PT, R8, R170, PT ;  /* 0x000000aa0800720c */ /* 0x000fe20003f64070 */
[----:B------:R-:W-:Y:S01]  /*7ca0*/  IMAD.MOV.U32 R5, RZ, RZ, R4 ;  /* 0x000000ffff057224 */ /* 0x000fe200078e0004 */
[----:B------:R-:W-:Y:S01]  /*7cb0*/  @!P1 IADD3 R169, -R169, RZ, RZ ;  /* 0x000000ffa9a99210 */ /* 0x000fe20007ffe1ff */
[----:B------:R-:W-:Y:S01]  /*7cc0*/  VIADD R13, R0, 0xa7 ;  /* 0x000000a7000d7836 */ /* 0x000fe20000000000 */
[----:B------:R-:W-:Y:S01]  /*7cd0*/  ISETP.GE.AND P5, PT, R14, RZ, PT ;  /* 0x000000ff0e00720c */ /* 0x000fe20003fa6270 */
[----:B------:R-:W-:Y:S01]  /*7ce0*/  IMAD.HI.U32 R3, R2, R5, RZ ;  /* 0x0000000502037227 */ /* 0x000fe200078e00ff */
[----:B------:R-:W-:-:S02]  /*7cf0*/  @!P0 IADD3 R168, R168, -R8, RZ ;  /* 0x80000008a8a88210 */ /* 0x000fc40007ffe0ff */
[----:B------:R-:W-:Y:S01]  /*7d00*/  ISETP.GE.AND P0, PT, R9, RZ, PT ;  /* 0x000000ff0900720c */ /* 0x000fe20003f06270 */
[----:B------:R-:W-:Y:S01]  /*7d10*/  IMAD.MOV R3, RZ, RZ, -R3 ;  /* 0x000000ffff037224 */ /* 0x000fe200078e0a03 */
[----:B------:R-:W-:Y:S01]  /*7d20*/  IABS R9, R13 ;  /* 0x0000000d00097213 */ /* 0x000fe20000000000 */
[--C-:B------:R-:W-:Y:S02]  /*7d30*/  @!P6 IMAD.IADD R171, R171, 0x1, -R8.reuse ;  /* 0x00000001ababe824 */ /* 0x100fe400078e0a08 */
[----:B------:R-:W-:Y:S01]  /*7d40*/  @!P3 IMAD.IADD R170, R170, 0x1, -R8 ;  /* 0x00000001aaaab824 */ /* 0x000fe200078e0a08 */
[----:B------:R-:W-:Y:S01]  /*7d50*/  ISETP.GE.AND P3, PT, R11, RZ, PT ;  /* 0x000000ff0b00720c */ /* 0x000fe20003f66270 */
[C---:B------:R-:W-:Y:S02]  /*7d60*/  IMAD R172, R8.reuse, R3, R5 ;  /* 0x0000000308ac7224 */ /* 0x040fe400078e0205 */
[----:B------:R-:W-:Y:S01]  /*7d70*/  @!P2 IMAD.MOV R167, RZ, RZ, -R167 ;  /* 0x000000ffffa7a224 */ /* 0x000fe200078e0aa7 */
[----:B------:R-:W-:Y:S01]  /*7d80*/  ISETP.GT.U32.AND P2, PT, R8, R171, PT ;  /* 0x000000ab0800720c */ /* 0x000fe20003f44070 */
[----:B------:R-:W-:Y:S01]  /*7d90*/  IMAD.HI.U32 R3, R2, R9, RZ ;  /* 0x0000000902037227 */ /* 0x000fe200078e00ff */
[----:B------:R-:W-:-:S02]  /*7da0*/  ISETP.GT.U32.AND P4, PT, R8, R170, PT ;  /* 0x000000aa0800720c */ /* 0x000fc40003f84070 */
[----:B------:R-:W-:Y:S01]  /*7db0*/  ISETP.GT.U32.AND P6, PT, R8, R172, PT ;  /* 0x000000ac0800720c */ /* 0x000fe20003fc4070 */
[----:B------:R-:W-:Y:S02]  /*7dc0*/  IMAD.MOV R3, RZ, RZ, -R3 ;  /* 0x000000ffff037224 */ /* 0x000fe400078e0a03 */
[----:B------:R-:W-:-:S04]  /*7dd0*/  IMAD.HI.U32 R4, R2, R173, RZ ;  /* 0x000000ad02047227 */ /* 0x000fc800078e00ff */
[----:B------:R-:W-:Y:S01]  /*7de0*/  IMAD R174, R8, R3, R9 ;  /* 0x0000000308ae7224 */ /* 0x000fe200078e0209 */
[----:B------:R-:W-:Y:S01]  /*7df0*/  IADD3 R4, -R4, RZ, RZ ;  /* 0x000000ff04047210 */ /* 0x000fe20007ffe1ff */
[----:B------:R-:W-:Y:S02]  /*7e00*/  VIADD R11, R0, 0xa8 ;  /* 0x000000a8000b7836 */ /* 0x000fe40000000000 */
[--C-:B------:R-:W-:Y:S01]  /*7e10*/  @!P2 IMAD.IADD R171, R171, 0x1, -R8.reuse ;  /* 0x00000001ababa824 */ /* 0x100fe200078e0a08 */
[----:B------:R-:W-:Y:S01]  /*7e20*/  ISETP.GT.U32.AND P2, PT, R8, R174, PT ;  /* 0x000000ae0800720c */ /* 0x000fe20003f44070 */
[----:B------:R-:W-:Y:S01]  /*7e30*/  @!P4 IMAD.IADD R170, R170, 0x1, -R8 ;  /* 0x00000001aaaac824 */ /* 0x000fe200078e0a08 */
[----:B------:R-:W-:Y:S01]  /*7e40*/  IABS R175, R11 ;  /* 0x0000000b00af7213 */ /* 0x000fe20000000000 */
[----:B------:R-:W-:Y:S01]  /*7e50*/  IMAD R173, R8, R4, R173 ;  /* 0x0000000408ad7224 */ /* 0x000fe200078e02ad */
[----:B------:R-:W-:Y:S01]  /*7e60*/  @!P6 IADD3 R172, R172, -R8, RZ ;  /* 0x80000008acace210 */ /* 0x000fe20007ffe0ff */
[----:B------:R-:W-:Y:S01]  /*7e70*/  VIADD R4, R0, 0xa9 ;  /* 0x000000a900047836 */ /* 0x000fe20000000000 */
[----:B------:R-:W-:Y:S01]  /*7e80*/  @!P0 IADD3 R170, -R170, RZ, RZ ;  /* 0x000000ffaaaa8210 */ /* 0x000fe20007ffe1ff */
[----:B------:R-:W-:Y:S01]  /*7e90*/  IMAD.HI.U32 R3, R2, R175, RZ ;  /* 0x000000af02037227 */ /* 0x000fe200078e00ff */
[----:B------:R-:W-:-:S02]  /*7ea0*/  ISETP.GT.U32.AND P0, PT, R8, R172, PT ;  /* 0x000000ac0800720c */ /* 0x000fc40003f04070 */
[----:B------:R-:W-:Y:S01]  /*7eb0*/  ISETP.GT.U32.AND P1, PT, R8, R173, PT ;  /* 0x000000ad0800720c */ /* 0x000fe20003f24070 */
[----:B------:R-:W-:Y:S01]  /*7ec0*/  IMAD.MOV R3, RZ, RZ, -R3 ;  /* 0x000000ffff037224 */ /* 0x000fe200078e0a03 */
[----:B------:R-:W-:Y:S01]  /*7ed0*/  IABS R5, R4 ;  /* 0x0000000400057213 */ /* 0x000fe20000000000 */
[----:B------:R-:W-:Y:S01]  /*7ee0*/  @!P2 IMAD.IADD R174, R174, 0x1, -R8 ;  /* 0x00000001aeaea824 */ /* 0x000fe200078e0a08 */
[----:B------:R-:W-:Y:S01]  /*7ef0*/  ISETP.GE.AND P4, PT, R12, RZ, PT ;  /* 0x000000ff0c00720c */ /* 0x000fe20003f86270 */
[----:B------:R-:W-:Y:S01]  /*7f00*/  IMAD R175, R8, R3, R175 ;  /* 0x0000000308af7224 */ /* 0x000fe200078e02af */
[----:B------:R-:W-:Y:S01]  /*7f10*/  ISETP.GE.AND P6, PT, R13, RZ, PT ;  /* 0x000000ff0d00720c */ /* 0x000fe20003fc6270 */
[----:B------:R-:W-:Y:S01]  /*7f20*/  IMAD.HI.U32 R3, R2, R5, RZ ;  /* 0x0000000502037227 */ /* 0x000fe200078e00ff */
[----:B------:R-:W-:-:S03]  /*7f30*/  ISETP.GT.U32.AND P2, PT, R8, R174, PT ;  /* 0x000000ae0800720c */ /* 0x000fc60003f44070 */
[-C--:B------:R-:W-:Y:S01]  /*7f40*/  @!P0 IADD3 R172, R172, -R8.reuse, RZ ;  /* 0x80000008acac8210 */ /* 0x080fe20007ffe0ff */
[----:B------:R-:W-:Y:S01]  /*7f50*/  VIADD R9, R0, 0xaa ;  /* 0x000000aa00097836 */ /* 0x000fe20000000000 */
[C---:B------:R-:W-:Y:S01]  /*7f60*/  ISETP.GT.U32.AND P0, PT, R8.reuse, R175, PT ;  /* 0x000000af0800720c */ /* 0x040fe20003f04070 */
[----:B------:R-:W-:Y:S02]  /*7f70*/  @!P1 IMAD.IADD R173, R173, 0x1, -R8 ;  /* 0x00000001adad9824 */ /* 0x000fe400078e0a08 */
[----:B------:R-:W-:Y:S01]  /*7f80*/  IMAD.MOV R3, RZ, RZ, -R3 ;  /* 0x000000ffff037224 */ /* 0x000fe200078e0a03 */
[----:B------:R-:W-:Y:S01]  /*7f90*/  IABS R177, R9 ;  /* 0x0000000900b17213 */ /* 0x000fe20000000000 */
[----:B------:R-:W-:Y:S01]  /*7fa0*/  @!P3 IMAD.MOV R171, RZ, RZ, -R171 ;  /* 0x000000ffffabb224 */ /* 0x000fe200078e0aab */
[C---:B------:R-:W-:Y:S01]  /*7fb0*/  ISETP.GT.U32.AND P1, PT, R8.reuse, R173, PT ;  /* 0x000000ad0800720c */ /* 0x040fe20003f24070 */
[----:B------:R-:W-:Y:S01]  /*7fc0*/  IMAD R176, R8, R3, R5 ;  /* 0x0000000308b07224 */ /* 0x000fe200078e0205 */
[----:B------:R-:W-:Y:S01]  /*7fd0*/  ISETP.GE.AND P3, PT, R11, RZ, PT ;  /* 0x000000ff0b00720c */ /* 0x000fe20003f66270 */
[----:B------:R-:W-:Y:S01]  /*7fe0*/  VIADD R11, R0, 0xac ;  /* 0x000000ac000b7836 */ /* 0x000fe20000000000 */
[----:B------:R-:W-:Y:S01]  /*7ff0*/  @!P2 IADD3 R174, R174, -R8, RZ ;  /* 0x80000008aeaea210 */ /* 0x000fe20007ffe0ff */
[----:B------:R-:W-:Y:S01]  /*8000*/  IMAD.HI.U32 R3, R2, R177, RZ ;  /* 0x000000b102037227 */ /* 0x000fe200078e00ff */
[----:B------:R-:W-:-:S02]  /*8010*/  ISETP.GT.U32.AND P2, PT, R8, R176, PT ;  /* 0x000000b00800720c */ /* 0x000fc40003f44070 */
[----:B------:R-:W-:Y:S01]  /*8020*/  IABS R179, R11 ;  /* 0x0000000b00b37213 */ /* 0x000fe20000000000 */
[----:B------:R-:W-:Y:S02]  /*8030*/  @!P0 IMAD.IADD R175, R175, 0x1, -R8 ;  /* 0x00000001afaf8824 */ /* 0x000fe400078e0a08 */
[----:B------:R-:W-:Y:S02]  /*8040*/  IMAD.MOV R3, RZ, RZ, -R3 ;  /* 0x000000ffff037224 */ /* 0x000fe400078e0a03 */
[----:B------:R-:W-:Y:S01]  /*8050*/  @!P5 IMAD.MOV R168, RZ, RZ, -R168 ;  /* 0x000000ffffa8d224 */ /* 0x000fe200078e0aa8 */
[----:B------:R-:W-:Y:S01]  /*8060*/  ISETP.GE.AND P5, PT, R10, RZ, PT ;  /* 0x000000ff0a00720c */ /* 0x000fe20003fa6270 */
[----:B------:R-:W-:Y:S01]  /*8070*/  @!P1 IMAD.IADD R173, R173, 0x1, -R8 ;  /* 0x00000001adad9824 */ /* 0x000fe200078e0a08 */
[----:B------:R-:W-:Y:S01]  /*8080*/  ISETP.GT.U32.AND P0, PT, R8, R175, PT ;  /* 0x000000af0800720c */ /* 0x000fe20003f04070 */
[----:B------:R-:W-:Y:S01]  /*8090*/  VIADD R10, R0, 0xab ;  /* 0x000000ab000a7836 */ /* 0x000fe20000000000 */
[----:B------:R-:W-:Y:S01]  /*80a0*/  ISETP.GE.AND P1, PT, R4, RZ, PT ;  /* 0x000000ff0400720c */ /* 0x000fe20003f26270 */
[----:B------:R-:W-:Y:S01]  /*80b0*/  IMAD R177, R8, R3, R177 ;  /* 0x0000000308b17224 */ /* 0x000fe200078e02b1 */
[----:B------:R-:W-:Y:S01]  /*80c0*/  @!P2 IADD3 R176, R176, -R8, RZ ;  /* 0x80000008b0b0a210 */ /* 0x000fe20007ffe0ff */
[----:B------:R-:W-:Y:S01]  /*80d0*/  IMAD.HI.U32 R4, R2, R179, RZ ;  /* 0x000000b302047227 */ /* 0x000fe200078e00ff */
[----:B------:R-:W-:-:S02]  /*80e0*/  IABS R5, R10 ;  /* 0x0000000a00057213 */ /* 0x000fc40000000000 */
[C---:B------:R-:W-:Y:S01]  /*80f0*/  ISETP.GT.U32.AND P2, PT, R8.reuse, R176, PT ;  /* 0x000000b00800720c */ /* 0x040fe20003f44070 */
[----:B------:R-:W-:Y:S01]  /*8100*/  @!P4 IMAD.MOV R173, RZ, RZ, -R173 ;  /* 0x000000ffffadc224 */ /* 0x000fe200078e0aad */
[----:B------:R-:W-:Y:S01]  /*8110*/  ISETP.GT.U32.AND P4, PT, R8, R177, PT ;  /* 0x000000b10800720c */ /* 0x000fe20003f84070 */
[----:B------:R-:W-:Y:S01]  /*8120*/  IMAD.HI.U32 R3, R2, R5, RZ ;  /* 0x0000000502037227 */ /* 0x000fe200078e00ff */
[----:B------:R-:W-:-:S03]  /*8130*/  IADD3 R4, -R4, RZ, RZ ;  /* 0x000000ff04047210 */ /* 0x000fc60007ffe1ff */
[--C-:B------:R-:W-:Y:S01]  /*8140*/  @!P0 IMAD.IADD R175, R175, 0x1, -R8.reuse ;  /* 0x00000001afaf8824 */ /* 0x100fe200078e0a08 */
[----:B------:R-:W-:Y:S01]  /*8150*/  ISETP.GE.AND P0, PT, R11, RZ, PT ;  /* 0x000000ff0b00720c */ /* 0x000fe20003f06270 */
[C---:B------:R-:W-:Y:S02]  /*8160*/  IMAD R179, R8.reuse, R4, R179 ;  /* 0x0000000408b37224 */ /* 0x040fe400078e02b3 */
[----:B------:R-:W-:Y:S02]  /*8170*/  IMAD.MOV R3, RZ, RZ, -R3 ;  /* 0x000000ffff037224 */ /* 0x000fe400078e0a03 */
[----:B------:R-:W-:Y:S01]  /*8180*/  @!P3 IMAD.MOV R175, RZ, RZ, -R175 ;  /* 0x000000ffffafb224 */ /* 0x000fe200078e0aaf */
[C---:B------:R-:W-:Y:S01]  /*8190*/  ISETP.GT.U32.AND P3, PT, R8.reuse, R179, PT ;  /* 0x000000b30800720c */ /* 0x040fe20003f64070 */
[----:B------:R-:W-:Y:S01]  /*81a0*/  IMAD R178, R8, R3, R5 ;  /* 0x0000000308b27224 */ /* 0x000fe200078e0205 */
[----:B------:R-:W-:Y:S01]  /*81b0*/  @!P2 IADD3 R176, R176, -R8, RZ ;  /* 0x80000008b0b0a210 */ /* 0x000fe20007ffe0ff */
[----:B------:R-:W-:-:S02]  /*81c0*/  @!P4 IMAD.IADD R177, R177, 0x1, -R8 ;  /* 0x00000001b1b1c824 */ /* 0x000fc400078e0a08 */
[----:B------:R-:W-:Y:S01]  /*81d0*/  VIADD R11, R0, 0xaf ;  /* 0x000000af000b7836 */ /* 0x000fe20000000000 */
[C---:B------:R-:W-:Y:S01]  /*81e0*/  ISETP.GT.U32.AND P2, PT, R8.reuse, R178, PT ;  /* 0x000000b20800720c */ /* 0x040fe20003f44070 */
[----:B------:R-:W-:Y:S01]  /*81f0*/  @!P6 IMAD.MOV R174, RZ, RZ, -R174 ;  /* 0x000000ffffaee224 */ /* 0x000fe200078e0aae */
[----:B------:R-:W-:Y:S01]  /*8200*/  ISETP.GT.U32.AND P4, PT, R8, R177, PT ;  /* 0x000000b10800720c */ /* 0x000fe20003f84070 */
[----:B------:R-:W-:Y:S01]  /*8210*/  @!P5 IMAD.MOV R172, RZ, RZ, -R172 ;  /* 0x000000ffffacd224 */ /* 0x000fe200078e0aac */
[----:B------:R-:W-:Y:S01]  /*8220*/  ISETP.GE.AND P6, PT, R10, RZ, PT ;  /* 0x000000ff0a00720c */ /* 0x000fe20003fc6270 */
[C---:B------:R-:W-:Y:S01]  /*8230*/  VIADD R10, R0.reuse, 0xad ;  /* 0x000000ad000a7836 */ /* 0x040fe20000000000 */
[----:B------:R-:W-:Y:S01]  /*8240*/  ISETP.GE.AND P5, PT, R9, RZ, PT ;  /* 0x000000ff0900720c */ /* 0x000fe20003fa6270 */
[C---:B------:R-:W-:Y:S01]  /*8250*/  VIADD R4, R0.reuse, 0xae ;  /* 0x000000ae00047836 */ /* 0x040fe20000000000 */
[----:B------:R-:W-:Y:S01]  /*8260*/  @!P3 IADD3 R179, R179, -R8, RZ ;  /* 0x80000008b3b3b210 */ /* 0x000fe20007ffe0ff */
[C---:B------:R-:W-:Y:S01]  /*8270*/  VIADD R13, R0.reuse, 0xb3 ;  /* 0x000000b3000d7836 */ /* 0x040fe20000000000 */
[----:B------:R-:W-:Y:S01]  /*8280*/  IABS R9, R11 ;  /* 0x0000000b00097213 */ /* 0x000fe20000000000 */
[----:B------:R-:W-:Y:S01]  /*8290*/  VIADD R12, R0, 0xb2 ;  /* 0x000000b2000c7836 */ /* 0x000fe20000000000 */
[----:B------:R-:W-:Y:S01]  /*82a0*/  ISETP.GT.U32.AND P3, PT, R8, R179, PT ;  /* 0x000000b30800720c */ /* 0x000fe20003f64070 */
[--C-:B------:R-:W-:Y:S01]  /*82b0*/  @!P2 IMAD.IADD R178, R178, 0x1, -R8.reuse ;  /* 0x00000001b2b2a824 */ /* 0x100fe200078e0a08 */
[----:B------:R-:W-:Y:S01]  /*82c0*/  IABS R5, R10 ;  /* 0x0000000a00057213 */ /* 0x000fe20000000000 */
[----:B------:R-:W-:Y:S01]  /*82d0*/  @!P4 IMAD.IADD R177, R177, 0x1, -R8 ;  /* 0x00000001b1b1c824 */ /* 0x000fe200078e0a08 */
[----:B------:R-:W-:Y:S01]  /*82e0*/  IABS R181, R4 ;  /* 0x0000000400b57213 */ /* 0x000fe20000000000 */
[----:B------:R-:W-:Y:S01]  /*82f0*/  VIADD R14, R0, 0xbe ;  /* 0x000000be000e7836 */ /* 0x000fe20000000000 */
[----:B------:R-:W-:Y:S01]  /*8300*/  ISETP.GE.AND P4, PT, R4, RZ, PT ;  /* 0x000000ff0400720c */ /* 0x000fe20003f86270 */
[----:B------:R-:W-:Y:S01]  /*8310*/  IMAD.HI.U32 R4, R2, R9, RZ ;  /* 0x0000000902047227 */ /* 0x000fe200078e00ff */
[----:B------:R-:W-:-:S02]  /*8320*/  ISETP.GT.U32.AND P2, PT, R8, R178, PT ;  /* 0x000000b20800720c */ /* 0x000fc40003f44070 */
[----:B------:R-:W-:Y:S01]  /*8330*/  @!P1 IADD3 R176, -R176, RZ, RZ ;  /* 0x000000ffb0b09210 */ /* 0x000fe20007ffe1ff */
[----:B------:R-:W-:Y:S01]  /*8340*/  IMAD.HI.U32 R3, R2, R5, RZ ;  /* 0x0000000502037227 */ /* 0x000fe200078e00ff */
[----:B------:R-:W-:Y:S02]  /*8350*/  ISETP.GE.AND P1, PT, R10, RZ, PT ;  /* 0x000000ff0a00720c */ /* 0x000fe40003f26270 */
[----:B------:R-:W-:Y:S01]  /*8360*/  IABS R185, R12 ;  /* 0x0000000c00b97213 */ /* 0x000fe20000000000 */
[----:B------:R-:W-:Y:S02]  /*8370*/  IMAD.MOV R4, RZ, RZ, -R4 ;  /* 0x000000ffff047224 */ /* 0x000fe400078e0a04 */
[----:B------:R-:W-:Y:S02]  /*8380*/  IMAD.MOV R180, RZ, RZ, -R3 ;  /* 0x000000ffffb47224 */ /* 0x000fe400078e0a03 */
[----:B------:R-:W-:Y:S02]  /*8390*/  IMAD R182, R8, R4, R9 ;  /* 0x0000000408b67224 */ /* 0x000fe400078e0209 */
[----:B------:R-:W-:Y:S01]  /*83a0*/  @!P3 IMAD.IADD R179, R179, 0x1, -R8 ;  /* 0x00000001b3b3b824 */ /* 0x000fe200078e0a08 */
[----:B------:R-:W-:Y:S01]  /*83b0*/  @!P2 IADD3 R178, R178, -R8, RZ ;  /* 0x80000008b2b2a210 */ /* 0x000fe20007ffe0ff */
[----:B------:R-:W-:-:S02]  /*83c0*/  IMAD R180, R8, R180, R5 ;  /* 0x000000b408b47224 */ /* 0x000fc400078e0205 */
[----:B------:R-:W-:Y:S01]  /*83d0*/  @!P0 IMAD.MOV R179, RZ, RZ, -R179 ;  /* 0x000000ffffb38224 */ /* 0x000fe200078e0ab3 */
[----:B------:R-:W-:Y:S01]  /*83e0*/  ISETP.GT.U32.AND P0, PT, R8, R182, PT ;  /* 0x000000b60800720c */ /* 0x000fe20003f04070 */
[----:B------:R-:W-:Y:S01]  /*83f0*/  VIADD R10, R0, 0xb1 ;  /* 0x000000b1000a7836 */ /* 0x000fe20000000000 */
[----:B------:R-:W-:Y:S01]  /*8400*/  ISETP.GT.U32.AND P2, PT, R8, R180, PT ;  /* 0x000000b40800720c */ /* 0x000fe20003f44070 */
[----:B------:R-:W-:Y:S01]  /*8410*/  IMAD.HI.U32 R3, R2, R181, RZ ;  /* 0x000000b502037227 */ /* 0x000fe200078e00ff */
[----:B------:R-:W-:Y:S02]  /*8420*/  @!P6 IADD3 R178, -R178, RZ, RZ ;  /* 0x000000ffb2b2e210 */ /* 0x000fe40007ffe1ff */
[----:B------:R-:W-:Y:S01]  /*8430*/  IABS R9, R10 ;  /* 0x0000000a00097213 */ /* 0x000fe20000000000 */
[----:B------:R-:W-:Y:S02]  /*8440*/  IMAD.MOV R3, RZ, RZ, -R3 ;  /* 0x000000ffff037224 */ /* 0x000fe400078e0a03 */
[----:B------:R-:W-:Y:S01]  /*8450*/  @!P5 IMAD.MOV R177, RZ, RZ, -R177 ;  /* 0x000000ffffb1d224 */ /* 0x000fe200078e0ab1 */
[----:B------:R-:W-:Y:S01]  /*8460*/  ISETP.GE.AND P5, PT, R11, RZ, PT ;  /* 0x000000ff0b00720c */ /* 0x000fe20003fa6270 */
[----:B------:R-:W-:Y:S01]  /*8470*/  IMAD R181, R8, R3, R181 ;  /* 0x0000000308b57224 */ /* 0x000fe200078e02b5 */
[----:B------:R-:W-:Y:S01]  /*8480*/  IABS R11, R13 ;  /* 0x0000000d000b7213 */ /* 0x000fe20000000000 */
[----:B------:R-:W-:-:S03]  /*8490*/  IMAD.HI.U32 R4, R2, R9, RZ ;  /* 0x0000000902047227 */ /* 0x000fc600078e00ff */
[----:B------:R-:W-:Y:S01]  /*84a0*/  ISETP.GT.U32.AND P6, PT, R8, R181, PT ;  /* 0x000000b50800720c */ /* 0x000fe20003fc4070 */
[--C-:B------:R-:W-:Y:S02]  /*84b0*/  @!P0 IMAD.IADD R182, R182, 0x1, -R8.reuse ;  /* 0x00000001b6b68824 */ /* 0x100fe400078e0a08 */
[----:B------:R-:W-:Y:S02]  /*84c0*/  @!P2 IMAD.IADD R180, R180, 0x1, -R8 ;  /* 0x00000001b4b4a824 */ /* 0x000fe400078e0a08 */
[----:B------:R-:W-:Y:S01]  /*84d0*/  IMAD.MOV R4, RZ, RZ, -R4 ;  /* 0x000000ffff047224 */ /* 0x000fe200078e0a04 */
[----:B------:R-:W-:Y:S01]  /*84e0*/  ISETP.GT.U32.AND P0, PT, R8, R182, PT ;  /* 0x000000b60800720c */ /* 0x000fe20003f04070 */
[----:B------:R-:W-:Y:S01]  /*84f0*/  VIADD R3, R0, 0xb0 ;  /* 0x000000b000037836 */ /* 0x000fe20000000000 */
[C---:B------:R-:W-:Y:S01]  /*8500*/  ISETP.GT.U32.AND P2, PT, R8.reuse, R180, PT ;  /* 0x000000b40800720c */ /* 0x040fe20003f44070 */
[----:B------:R-:W-:Y:S02]  /*8510*/  IMAD R184, R8, R4, R9 ;  /* 0x0000000408b87224 */ /* 0x000fe400078e0209 */
[----:B------:R-:W-:Y:S01]  /*8520*/  IMAD.HI.U32 R4, R2, R11, RZ ;  /* 0x0000000b02047227 */ /* 0x000fe200078e00ff */
[----:B------:R-:W-:-:S02]  /*8530*/  IABS R183, R3 ;  /* 0x0000000300b77213 */ /* 0x000fc40000000000 */
[----:B------:R-:W-:Y:S01]  /*8540*/  ISETP.GE.AND P3, PT, R3, RZ, PT ;  /* 0x000000ff0300720c */ /* 0x000fe20003f66270 */
[----:B------:R-:W-:Y:S01]  /*8550*/  VIADD R9, R0, 0xb4 ;  /* 0x000000b400097836 */ /* 0x000fe20000000000 */
[----:B------:R-:W-:Y:S01]  /*8560*/  IADD3 R4, -R4, RZ, RZ ;  /* 0x000000ff04047210 */ /* 0x000fe20007ffe1ff */
[----:B------:R-:W-:Y:S01]  /*8570*/  IMAD.HI.U32 R3, R2, R183, RZ ;  /* 0x000000b702037227 */ /* 0x000fe200078e00ff */
[----:B------:R-:W-:Y:S02]  /*8580*/  @!P6 IADD3 R181, R181, -R8, RZ ;  /* 0x80000008b5b5e210 */ /* 0x000fe40007ffe0ff */
[----:B------:R-:W-:Y:S01]  /*8590*/  IABS R187, R9 ;  /* 0x0000000900bb7213 */ /* 0x000fe20000000000 */
[C---:B------:R-:W-:Y:S01]  /*85a0*/  IMAD R186, R8.reuse, R4, R11 ;  /* 0x0000000408ba7224 */ /* 0x040fe200078e020b */
[----:B------:R-:W-:Y:S01]  /*85b0*/  ISETP.GT.U32.AND P6, PT, R8, R181, PT ;  /* 0x000000b50800720c */ /* 0x000fe20003fc4070 */
[----:B------:R-:W-:Y:S01]  /*85c0*/  @!P0 IMAD.IADD R182, R182, 0x1, -R8 ;  /* 0x00000001b6b68824 */ /* 0x000fe200078e0a08 */
[----:B------:R-:W-:Y:S01]  /*85d0*/  @!P2 IADD3 R180, R180, -R8, RZ ;  /* 0x80000008b4b4a210 */ /* 0x000fe20007ffe0ff */
[----:B------:R-:W-:Y:S01]  /*85e0*/  IMAD.MOV R5, RZ, RZ, -R3 ;  /* 0x000000ffff057224 */ /* 0x000fe200078e0a03 */
[----:B------:R-:W-:Y:S01]  /*85f0*/  ISETP.GE.AND P2, PT, R10, RZ, PT ;  /* 0x000000ff0a00720c */ /* 0x000fe20003f46270 */
[----:B------:R-:W-:Y:S01]  /*8600*/  @!P5 IMAD.MOV R182, RZ, RZ, -R182 ;  /* 0x000000ffffb6d224 */ /* 0x000fe200078e0ab6 */
[----:B------:R-:W-:Y:S01]  /*8610*/  ISETP.GT.U32.AND P5, PT, R8, R186, PT ;  /* 0x000000ba0800720c */ /* 0x000fe20003fa4070 */
[----:B------:R-:W-:-:S04]  /*8620*/  IMAD.HI.U32 R3, R2, R185, RZ ;  /* 0x000000b902037227 */ /* 0x000fc800078e00ff */
[----:B------:R-:W-:Y:S01]  /*8630*/  @!P1 IMAD.MOV R180, RZ, RZ, -R180 ;  /* 0x000000ffffb49224 */ /* 0x000fe200078e0ab4 */
[C---:B------:R-:W-:Y:S01]  /*8640*/  ISETP.GT.U32.AND P1, PT, R8.reuse, R184, PT ;  /* 0x000000b80800720c */ /* 0x040fe20003f24070 */
[----:B------:R-:W-:Y:S02]  /*8650*/  IMAD.MOV R3, RZ, RZ, -R3 ;  /* 0x000000ffff037224 */ /* 0x000fe400078e0a03 */
[C---:B------:R-:W-:Y:S02]  /*8660*/  IMAD R183, R8.reuse, R5, R183 ;  /* 0x0000000508b77224 */ /* 0x040fe400078e02b7 */
[----:B------:R-:W-:Y:S02]  /*8670*/  IMAD R185, R8, R3, R185 ;  /* 0x0000000308b97224 */ /* 0x000fe400078e02b9 */
[----:B------:R-:W-:Y:S02]  /*8680*/  VIADD R10, R0, 0xb5 ;  /* 0x000000b5000a7836 */ /* 0x000fe40000000000 */
[----:B------:R-:W-:Y:S01]  /*8690*/  IMAD.HI.U32 R3, R2, R187, RZ ;  /* 0x000000bb02037227 */ /* 0x000fe200078e00ff */
[----:B------:R-:W-:-:S02]  /*86a0*/  ISETP.GT.U32.AND P0, PT, R8, R185, PT ;  /* 0x000000b90800720c */ /* 0x000fc40003f04070 */
[----:B------:R-:W-:Y:S01]  /*86b0*/  IABS R189, R10 ;  /* 0x0000000a00bd7213 */ /* 0x000fe20000000000 */
[--C-:B------:R-:W-:Y:S01]  /*86c0*/  @!P6 IMAD.IADD R181, R181, 0x1, -R8.reuse ;  /* 0x00000001b5b5e824 */ /* 0x100fe200078e0a08 */
[----:B------:R-:W-:Y:S01]  /*86d0*/  ISETP.GT.U32.AND P6, PT, R8, R183, PT ;  /* 0x000000b70800720c */ /* 0x000fe20003fc4070 */
[----:B------:R-:W-:Y:S01]  /*86e0*/  @!P5 IMAD.IADD R186, R186, 0x1, -R8 ;  /* 0x00000001babad824 */ /* 0x000fe200078e0a08 */
[----:B------:R-:W-:Y:S01]  /*86f0*/  @!P1 IADD3 R184, R184, -R8, RZ ;  /* 0x80000008b8b89210 */ /* 0x000fe20007ffe0ff */
[----:B------:R-:W-:Y:S02]  /*8700*/  IMAD.MOV R3, RZ, RZ, -R3 ;  /* 0x000000ffff037224 */ /* 0x000fe400078e0a03 */
[----:B------:R-:W-:Y:S01]  /*8710*/  VIADD R11, R0, 0xb6 ;  /* 0x000000b6000b7836 */ /* 0x000fe20000000000 */
[C---:B------:R-:W-:Y:S01]  /*8720*/  ISETP.GT.U32.AND P5, PT, R8.reuse, R186, PT ;  /* 0x000000ba0800720c */ /* 0x040fe20003fa4070 */
[C---:B------:R-:W-:Y:S01]  /*8730*/  IMAD R187, R8.reuse, R3, R187 ;  /* 0x0000000308bb7224 */ /* 0x040fe200078e02bb */
[----:B------:R-:W-:Y:S01]  /*8740*/  ISETP.GT.U32.AND P1, PT, R8, R184, PT ;  /* 0x000000b80800720c */ /* 0x000fe20003f24070 */
[----:B------:R-:W-:Y:S01]  /*8750*/  IMAD.HI.U32 R3, R2, R189, RZ ;  /* 0x000000bd02037227 */ /* 0x000fe200078e00ff */
[----:B------:R-:W-:-:S02]  /*8760*/  @!P0 IADD3 R185, R185, -R8, RZ ;  /* 0x80000008b9b98210 */ /* 0x000fc40007ffe0ff */
[----:B------:R-:W-:Y:S01]  /*8770*/  IABS R5, R11 ;  /* 0x0000000b00057213 */ /* 0x000fe20000000000 */
[----:B------:R-:W-:Y:S01]  /*8780*/  IMAD.MOV R3, RZ, RZ, -R3 ;  /* 0x000000ffff037224 */ /* 0x000fe200078e0a03 */
[----:B------:R-:W-:Y:S01]  /*8790*/  @!P6 IADD3 R183, R183, -R8, RZ ;  /* 0x80000008b7b7e210 */ /* 0x000fe20007ffe0ff */
[----:B------:R-:W-:Y:S01]  /*87a0*/  @!P4 IMAD.MOV R181, RZ, RZ, -R181 ;  /* 0x000000ffffb5c224 */ /* 0x000fe200078e0ab5 */
[C---:B------:R-:W-:Y:S01]  /*87b0*/  ISETP.GT.U32.AND P0, PT, R8.reuse, R185, PT ;  /* 0x000000b90800720c */ /* 0x040fe20003f04070 */
[C---:B------:R-:W-:Y:S01]  /*87c0*/  IMAD R189, R8.reuse, R3, R189 ;  /* 0x0000000308bd7224 */ /* 0x040fe200078e02bd */
[----:B------:R-:W-:Y:S01]  /*87d0*/  ISETP.GT.U32.AND P6, PT, R8, R183, PT ;  /* 0x000000b70800720c */ /* 0x000fe20003fc4070 */
[--C-:B------:R-:W-:Y:S01]  /*87e0*/  @!P5 IMAD.IADD R186, R186, 0x1, -R8.reuse ;  /* 0x00000001babad824 */ /* 0x100fe200078e0a08 */
[----:B------:R-:W-:Y:S01]  /*87f0*/  ISETP.GE.AND P4, PT, R12, RZ, PT ;  /* 0x000000ff0c00720c */ /* 0x000fe20003f86270 */
[----:B------:R-:W-:Y:S01]  /*8800*/  @!P1 IMAD.IADD R184, R184, 0x1, -R8 ;  /* 0x00000001b8b89824 */ /* 0x000fe200078e0a08 */
[----:B------:R-:W-:Y:S01]  /*8810*/  ISETP.GT.U32.AND P5, PT, R8, R189, PT ;  /* 0x000000bd0800720c */ /* 0x000fe20003fa4070 */
[----:B------:R-:W-:Y:S01]  /*8820*/  IMAD.HI.U32 R4, R2, R5, RZ ;  /* 0x0000000502047227 */ /* 0x000fe200078e00ff */
[----:B------:R-:W-:-:S02]  /*8830*/  ISETP.GT.U32.AND P1, PT, R8, R187, PT ;  /* 0x000000bb0800720c */ /* 0x000fc40003f24070 */
[----:B------:R-:W-:Y:S01]  /*8840*/  @!P2 IADD3 R184, -R184, RZ, RZ ;  /* 0x000000ffb8b8a210 */ /* 0x000fe20007ffe1ff */
[----:B------:R-:W-:Y:S01]  /*8850*/  VIADD R3, R0, 0xb7 ;  /* 0x000000b700037836 */ /* 0x000fe20000000000 */
[----:B------:R-:W-:Y:S01]  /*8860*/  ISETP.GE.AND P2, PT, R10, RZ, PT ;  /* 0x000000ff0a00720c */ /* 0x000fe20003f46270 */
[----:B------:R-:W-:Y:S02]  /*8870*/  IMAD.MOV R4, RZ, RZ, -R4 ;  /* 0x000000ffff047224 */ /* 0x000fe400078e0a04 */
[--C-:B------:R-:W-:Y:S01]  /*8880*/  @!P6 IMAD.IADD R183, R183, 0x1, -R8.reuse ;  /* 0x00000001b7b7e824 */ /* 0x100fe200078e0a08 */
[----:B------:R-:W-:Y:S01]  /*8890*/  ISETP.GE.AND P6, PT, R13, RZ, PT ;  /* 0x000000ff0d00720c */ /* 0x000fe20003fc6270 */
[----:B------:R-:W-:Y:S01]  /*88a0*/  @!P0 IMAD.IADD R185, R185, 0x1, -R8 ;  /* 0x00000001b9b98824 */ /* 0x000fe200078e0a08 */
[----:B------:R-:W-:Y:S01]  /*88b0*/  IABS R191, R3 ;  /* 0x0000000300bf7213 */ /* 0x000fe20000000000 */
[----:B------:R-:W-:Y:S01]  /*88c0*/  IMAD R190, R8, R4, R5 ;  /* 0x0000000408be7224 */ /* 0x000fe200078e0205 */
[-C--:B------:R-:W-:Y:S01]  /*88d0*/  @!P5 IADD3 R189, R189, -R8.reuse, RZ ;  /* 0x80000008bdbdd210 */ /* 0x080fe20007ffe0ff */
[C---:B------:R-:W-:Y:S01]  /*88e0*/  VIADD R4, R0.reuse, 0xb8 ;  /* 0x000000b800047836 */ /* 0x040fe20000000000 */
[----:B------:R-:W-:Y:S01]  /*88f0*/  @!P1 IADD3 R187, R187, -R8, RZ ;  /* 0x80000008bbbb9210 */ /* 0x000fe20007ffe0ff */
[----:B------:R-:W-:Y:S01]  /*8900*/  @!P3 IMAD.MOV R183, RZ, RZ, -R183 ;  /* 0x000000ffffb7b224 */ /* 0x000fe200078e0ab7 */
[----:B------:R-:W-:Y:S01]  /*8910*/  @!P4 IADD3 R185, -R185, RZ, RZ ;  /* 0x000000ffb9b9c210 */ /* 0x000fe20007ffe1ff */
[----:B------:R-:W-:Y:S01]  /*8920*/  VIADD R10, R0, 0xb9 ;  /* 0x000000b9000a7836 */ /* 0x000fe20000000000 */
[----:B------:R-:W-:Y:S01]  /*8930*/  ISETP.GE.AND P4, PT, R3, RZ, PT ;  /* 0x000000ff0300720c */ /* 0x000fe20003f86270 */
[----:B------:R-:W-:Y:S01]  /*8940*/  IMAD.HI.U32 R3, R2, R191, RZ ;  /* 0x000000bf02037227 */ /* 0x000fe200078e00ff */
[----:B------:R-:W-:-:S02]  /*8950*/  ISETP.GT.U32.AND P5, PT, R8, R189, PT ;  /* 0x000000bd0800720c */ /* 0x000fc40003fa4070 */
[C---:B------:R-:W-:Y:S01]  /*8960*/  ISETP.GT.U32.AND P1, PT, R8.reuse, R187, PT ;  /* 0x000000bb0800720c */ /* 0x040fe20003f24070 */
[----:B------:R-:W-:Y:S01]  /*8970*/  IMAD.MOV R3, RZ, RZ, -R3 ;  /* 0x000000ffff037224 */ /* 0x000fe200078e0a03 */
[----:B------:R-:W-:Y:S01]  /*8980*/  IABS R5, R4 ;  /* 0x0000000400057213 */ /* 0x000fe20000000000 */
[----:B------:R-:W-:Y:S01]  /*8990*/  @!P6 IMAD.MOV R186, RZ, RZ, -R186 ;  /* 0x000000ffffbae224 */ /* 0x000fe200078e0aba */
[----:B------:R-:W-:Y:S01]  /*89a0*/  ISETP.GE.AND P3, PT, R9, RZ, PT ;  /* 0x000000ff0900720c */ /* 0x000fe20003f66270 */
[----:B------:R-:W-:Y:S01]  /*89b0*/  IMAD R191, R8, R3, R191 ;  /* 0x0000000308bf7224 */ /* 0x000fe200078e02bf */
[----:B------:R-:W-:Y:S01]  /*89c0*/  ISETP.GE.AND P6, PT, R4, RZ, PT ;  /* 0x000000ff0400720c */ /* 0x000fe20003fc6270 */
[----:B------:R-:W-:Y:S01]  /*89d0*/  IMAD.HI.U32 R4, R2, R5, RZ ;  /* 0x0000000502047227 */ /* 0x000fe200078e00ff */
[----:B------:R-:W-:Y:S02]  /*89e0*/  IABS R193, R10 ;  /* 0x0000000a00c17213 */ /* 0x000fe40000000000 */
[----:B------:R-:W-:Y:S01]  /*89f0*/  ISETP.GE.AND P0, PT, R11, RZ, PT ;  /* 0x000000ff0b00720c */ /* 0x000fe20003f06270 */
[----:B------:R-:W-:-:S02]  /*8a00*/  IMAD.MOV R4, RZ, RZ, -R4 ;  /* 0x000000ffff047224 */ /* 0x000fc400078e0a04 */
[--C-:B------:R-:W-:Y:S01]  /*8a10*/  @!P5 IMAD.IADD R189, R189, 0x1, -R8.reuse ;  /* 0x00000001bdbdd824 */ /* 0x100fe200078e0a08 */
[C---:B------:R-:W-:Y:S01]  /*8a20*/  ISETP.GT.U32.AND P5, PT, R8.reuse, R191, PT ;  /* 0x000000bf0800720c */ /* 0x040fe20003fa4070 */
[----:B------:R-:W-:Y:S01]  /*8a30*/  @!P1 IMAD.IADD R187, R187, 0x1, -R8 ;  /* 0x00000001bbbb9824 */ /* 0x000fe200078e0a08 */
[C---:B------:R-:W-:Y:S01]  /*8a40*/  ISETP.GT.U32.AND P1, PT, R8.reuse, R190, PT ;  /* 0x000000be0800720c */ /* 0x040fe20003f24070 */
[----:B------:R-:W-:Y:S02]  /*8a50*/  IMAD R192, R8, R4, R5 ;  /* 0x0000000408c07224 */ /* 0x000fe400078e0205 */
[----:B------:R-:W-:Y:S01]  /*8a60*/  VIADD R11, R0, 0xba ;  /* 0x000000ba000b7836 */ /* 0x000fe20000000000 */
[----:B------:R-:W-:Y:S01]  /*8a70*/  @!P3 IADD3 R187, -R187, RZ, RZ ;  /* 0x000000ffbbbbb210 */ /* 0x000fe20007ffe1ff */
[----:B------:R-:W-:Y:S01]  /*8a80*/  IMAD.HI.U32 R3, R2, R193, RZ ;  /* 0x000000c102037227 */ /* 0x000fe200078e00ff */
[----:B------:R-:W-:Y:S02]  /*8a90*/  ISETP.GT.U32.AND P3, PT, R8, R192, PT ;  /* 0x000000c00800720c */ /* 0x000fe40003f64070 */
[----:B------:R-:W-:Y:S01]  /*8aa0*/  IABS R9, R11 ;  /* 0x0000000b00097213 */ /* 0x000fe20000000000 */
[----:B------:R-:W-:Y:S01]  /*8ab0*/  @!P2 IMAD.MOV R189, RZ, RZ, -R189 ;  /* 0x000000ffffbda224 */ /* 0x000fe200078e0abd */
[----:B------:R-:W-:Y:S01]  /*8ac0*/  ISETP.GE.AND P2, PT, R10, RZ, PT ;  /* 0x000000ff0a00720c */ /* 0x000fe20003f46270 */
[----:B------:R-:W-:Y:S01]  /*8ad0*/  IMAD.MOV R3, RZ, RZ, -R3 ;  /* 0x000000ffff037224 */ /* 0x000fe200078e0a03 */
[-C--:B------:R-:W-:Y:S01]  /*8ae0*/  @!P5 IADD3 R191, R191, -R8.reuse, RZ ;  /* 0x80000008bfbfd210 */ /* 0x080fe20007ffe0ff */
[----:B------:R-:W-:Y:S01]  /*8af0*/  VIADD R10, R0, 0xbb ;  /* 0x000000bb000a7836 */ /* 0x000fe20000000000 */
[----:B------:R-:W-:Y:S01]  /*8b00*/  @!P1 IADD3 R190, R190, -R8, RZ ;  /* 0x80000008bebe9210 */ /* 0x000fe20007ffe0ff */
[C---:B------:R-:W-:Y:S01]  /*8b10*/  IMAD R193, R8.reuse, R3, R193 ;  /* 0x0000000308c17224 */ /* 0x040fe200078e02c1 */
[----:B------:R-:W-:Y:S01]  /*8b20*/  ISETP.GT.U32.AND P5, PT, R8, R191, PT ;  /* 0x000000bf0800720c */ /* 0x000fe20003fa4070 */
[----:B------:R-:W-:Y:S01]  /*8b30*/  IMAD.HI.U32 R4, R2, R9, RZ ;  /* 0x0000000902047227 */ /* 0x000fe200078e00ff */
[----:B------:R-:W-:-:S02]  /*8b40*/  IABS R195, R10 ;  /* 0x0000000a00c37213 */ /* 0x000fc40000000000 */
[----:B------:R-:W-:Y:S01]  /*8b50*/  ISETP.GT.U32.AND P1, PT, R8, R190, PT ;  /* 0x000000be0800720c */ /* 0x000fe20003f24070 */
[----:B------:R-:W-:Y:S02]  /*8b60*/  @!P3 IMAD.IADD R192, R192, 0x1, -R8 ;  /* 0x00000001c0c0b824 */ /* 0x000fe400078e0a08 */
[----:B------:R-:W-:Y:S02]  /*8b70*/  IMAD.MOV R4, RZ, RZ, -R4 ;  /* 0x000000ffff047224 */ /* 0x000fe400078e0a04 */
[----:B------:R-:W-:Y:S01]  /*8b80*/  VIADD R12, R0, 0xbc ;  /* 0x000000bc000c7836 */ /* 0x000fe20000000000 */
[----:B------:R-:W-:Y:S01]  /*8b90*/  ISETP.GT.U32.AND P3, PT, R8, R192, PT ;  /* 0x000000c00800720c */ /* 0x000fe20003f64070 */
[----:B------:R-:W-:-:S04]  /*8ba0*/  IMAD.HI.U32 R3, R2, R195, RZ ;  /* 0x000000c302037227 */ /* 0x000fc800078e00ff */
[----:B------:R-:W-:Y:S01]  /*8bb0*/  @!P5 IMAD.IADD R191, R191, 0x1, -R8 ;  /* 0x00000001bfbfd824 */ /* 0x000fe200078e0a08 */
[C---:B------:R-:W-:Y:S01]  /*8bc0*/  ISETP.GT.U32.AND P5, PT, R8.reuse, R193, PT ;  /* 0x000000c10800720c */ /* 0x040fe20003fa4070 */
[----:B------:R-:W-:Y:S01]  /*8bd0*/  IMAD R194, R8, R4, R9 ;  /* 0x0000000408c27224 */ /* 0x000fe200078e0209 */
[----:B------:R-:W-:Y:S01]  /*8be0*/  IABS R9, R12 ;  /* 0x0000000c00097213 */ /* 0x000fe20000000000 */
[----:B------:R-:W-:Y:S01]  /*8bf0*/  IMAD.MOV R5, RZ, RZ, -R3 ;  /* 0x000000ffff057224 */ /* 0x000fe200078e0a03 */
[----:B------:R-:W-:Y:S01]  /*8c00*/  @!P4 IADD3 R191, -R191, RZ, RZ ;  /* 0x000000ffbfbfc210 */ /* 0x000fe20007ffe1ff */
[----:B------:R-:W-:Y:S02]  /*8c10*/  VIADD R13, R0, 0xbd ;  /* 0x000000bd000d7836 */ /* 0x000fe40000000000 */
[----:B------:R-:W-:Y:S01]  /*8c20*/  @!P3 IADD3 R192, R192, -R8, RZ ;  /* 0x80000008c0c0b210 */ /* 0x000fe20007ffe0ff */
[C---:B------:R-:W-:Y:S01]  /*8c30*/  IMAD R195, R8.reuse, R5, R195 ;  /* 0x0000000508c37224 */ /* 0x040fe200078e02c3 */
[----:B------:R-:W-:Y:S01]  /*8c40*/  ISETP.GT.U32.AND P3, PT, R8, R194, PT ;  /* 0x000000c20800720c */ /* 0x000fe20003f64070 */
[----:B------:R-:W-:Y:S01]  /*8c50*/  IMAD.HI.U32 R3, R2, R9, RZ ;  /* 0x0000000902037227 */ /* 0x000fe200078e00ff */
[----:B------:R-:W-:-:S03]  /*8c60*/  IABS R197, R13 ;  /* 0x0000000d00c57213 */ /* 0x000fc60000000000 */
[--C-:B------:R-:W-:Y:S01]  /*8c70*/  @!P5 IMAD.IADD R193, R193, 0x1, -R8.reuse ;  /* 0x00000001c1c1d824 */ /* 0x100fe200078e0a08 */
[----:B------:R-:W-:Y:S01]  /*8c80*/  ISETP.GT.U32.AND P5, PT, R8, R195, PT ;  /* 0x000000c30800720c */ /* 0x000fe20003fa4070 */
[----:B------:R-:W-:Y:S02]  /*8c90*/  IMAD.MOV R196, RZ, RZ, -R3 ;  /* 0x000000ffffc47224 */ /* 0x000fe400078e0a03 */
[--C-:B------:R-:W-:Y:S01]  /*8ca0*/  @!P1 IMAD.IADD R190, R190, 0x1, -R8.reuse ;  /* 0x00000001bebe9824 */ /* 0x100fe200078e0a08 */
[----:B------:R-:W-:Y:S01]  /*8cb0*/  ISETP.GE.AND P1, PT, R11, RZ, PT ;  /* 0x000000ff0b00720c */ /* 0x000fe20003f26270 */
[----:B------:R-:W-:Y:S01]  /*8cc0*/  IMAD R196, R8, R196, R9 ;  /* 0x000000c408c47224 */ /* 0x000fe200078e0209 */
[----:B------:R-:W-:Y:S01]  /*8cd0*/  IABS R11, R14 ;  /* 0x0000000e000b7213 */ /* 0x000fe20000000000 */
[----:B------:R-:W-:Y:S02]  /*8ce0*/  @!P3 IMAD.IADD R194, R194, 0x1, -R8 ;  /* 0x00000001c2c2b824 */ /* 0x000fe400078e0a08 */
[----:B------:R-:W-:Y:S01]  /*8cf0*/  IMAD.HI.U32 R4, R2, R197, RZ ;  /* 0x000000c502047227 */ /* 0x000fe200078e00ff */
[----:B------:R-:W-:-:S03]  /*8d00*/  ISETP.GT.U32.AND P3, PT, R8, R196, PT ;  /* 0x000000c40800720c */ /* 0x000fc60003f64070 */
[----:B------:R-:W-:Y:S01]  /*8d10*/  @!P5 IMAD.IADD R195, R195, 0x1, -R8 ;  /* 0x00000001c3c3d824 */ /* 0x000fe200078e0a08 */
[----:B------:R-:W-:Y:S01]  /*8d20*/  ISETP.GT.U32.AND P5, PT, R8, R193, PT ;  /* 0x000000c10800720c */ /* 0x000fe20003fa4070 */
[----:B------:R-:W-:-:S03]  /*8d30*/  IMAD.HI.U32 R5, R2, R11, RZ ;  /* 0x0000000b02057227 */ /* 0x000fc600078e00ff */
[----:B------:R-:W-:Y:S01]  /*8d40*/  ISETP.GT.U32.AND P4, PT, R8, R195, PT ;  /* 0x000000c30800720c */ /* 0x000fe20003f84070 */
[----:B------:R-:W-:Y:S01]  /*8d50*/  IMAD.MOV R4, RZ, RZ, -R4 ;  /* 0x000000ffff047224 */ /* 0x000fe200078e0a04 */
[----:B------:R-:W-:Y:S01]  /*8d60*/  IADD3 R5, -R5, RZ, RZ ;  /* 0x000000ff05057210 */ /* 0x000fe20007ffe1ff */
[----:B------:R-:W-:-:S04]  /*8d70*/  IMAD.HI.U32 R3, R2, R199, RZ ;  /* 0x000000c702037227 */ /* 0x000fc800078e00ff */
[----:B------:R-:W-:Y:S02]  /*8d80*/  IMAD R197, R8, R4, R197 ;  /* 0x0000000408c57224 */ /* 0x000fe400078e02c5 */
[----:B------:R-:W-:Y:S02]  /*8d90*/  @!P3 IMAD.IADD R196, R196, 0x1, -R8 ;  /* 0x00000001c4c4b824 */ /* 0x000fe400078e0a08 */
[----:B------:R-:W-:Y:S02]  /*8da0*/  IMAD.MOV R3, RZ, RZ, -R3 ;  /* 0x000000ffff037224 */ /* 0x000fe400078e0a03 */
[----:B------:R-:W-:Y:S01]  /*8db0*/  @!P0 IMAD.MOV R190, RZ, RZ, -R190 ;  /* 0x000000ffffbe8224 */ /* 0x000fe200078e0abe */
[C---:B------:R-:W-:Y:S01]  /*8dc0*/  ISETP.GT.U32.AND P0, PT, R8.reuse, R194, PT ;  /* 0x000000c20800720c */ /* 0x040fe20003f04070 */
[----:B------:R-:W-:Y:S01]  /*8dd0*/  @!P6 IMAD.MOV R192, RZ, RZ, -R192 ;  /* 0x000000ffffc0e224 */ /* 0x000fe200078e0ac0 */
[C---:B------:R-:W-:Y:S01]  /*8de0*/  ISETP.GT.U32.AND P3, PT, R8.reuse, R196, PT ;  /* 0x000000c40800720c */ /* 0x040fe20003f64070 */
[C---:B------:R-:W-:Y:S01]  /*8df0*/  IMAD R198, R8.reuse, R5, R11 ;  /* 0x0000000508c67224 */ /* 0x040fe200078e020b */
[C---:B------:R-:W-:Y:S01]  /*8e00*/  ISETP.GT.U32.AND P6, PT, R8.reuse, R197, PT ;  /* 0x000000c50800720c */ /* 0x040fe20003fc4070 */
[----:B------:R-:W-:Y:S01]  /*8e10*/  IMAD R199, R8, R3, R199 ;  /* 0x0000000308c77224 */ /* 0x000fe200078e02c7 */
[C---:B------:R-:W-:Y:S01]  /*8e20*/  IADD3 R11, R0.reuse, 0xc1, RZ ;  /* 0x000000c1000b7810 */ /* 0x040fe20007ffe0ff */
[----:B------:R-:W-:Y:S01]  /*8e30*/  VIADD R9, R0, 0xc0 ;  /* 0x000000c000097836 */ /* 0x000fe20000000000 */
[----:B------:R-:W-:Y:S01]  /*8e40*/  @!P4 IADD3 R195, R195, -R8, RZ ;  /* 0x80000008c3c3c210 */ /* 0x000fe20007ffe0ff */
[----:B------:R-:W-:Y:S01]  /*8e50*/  @!P5 IMAD.IADD R193, R193, 0x1, -R8 ;  /* 0x00000001c1c1d824 */ /* 0x000fe200078e0a08 */
[----:B------:R-:W-:-:S02]  /*8e60*/  IABS R201, R11 ;  /* 0x0000000b00c97213 */ /* 0x000fc40000000000 */
[----:B------:R-:W-:Y:S01]  /*8e70*/  ISETP.GT.U32.AND P4, PT, R8, R199, PT ;  /* 0x000000c70800720c */ /* 0x000fe20003f84070 */
[--C-:B------:R-:W-:Y:S01]  /*8e80*/  @!P0 IMAD.IADD R194, R194, 0x1, -R8.reuse ;  /* 0x00000001c2c28824 */ /* 0x100fe200078e0a08 */
[----:B------:R-:W-:Y:S01]  /*8e90*/  IABS R5, R9 ;  /* 0x0000000900057213 */ /* 0x000fe20000000000 */
[----:B------:R-:W-:Y:S01]  /*8ea0*/  IMAD.HI.U32 R4, R2, R201, RZ ;  /* 0x000000c902047227 */ /* 0x000fe200078e00ff */
[----:B------:R-:W-:Y:S02]  /*8eb0*/  ISETP.GE.AND P0, PT, R10, RZ, PT ;  /* 0x000000ff0a00720c */ /* 0x000fe40003f06270 */
[----:B------:R-:W-:Y:S01]  /*8ec0*/  @!P6 IADD3 R197, R197, -R8, RZ ;  /* 0x80000008c5c5e210 */ /* 0x000fe20007ffe0ff */
[----:B------:R-:W-:Y:S01]  /*8ed0*/  @!P3 IMAD.IADD R196, R196, 0x1, -R8 ;  /* 0x00000001c4c4b824 */ /* 0x000fe200078e0a08 */
[----:B------:R-:W-:Y:S01]  /*8ee0*/  ISETP.GE.AND P3, PT, R12, RZ, PT ;  /* 0x000000ff0c00720c */ /* 0x000fe20003f66270 */
[----:B------:R-:W-:Y:S01]  /*8ef0*/  IMAD.MOV R4, RZ, RZ, -R4 ;  /* 0x000000ffff047224 */ /* 0x000fe200078e0a04 */
[----:B------:R-:W-:Y:S01]  /*8f00*/  @!P2 IADD3 R193, -R193, RZ, RZ ;  /* 0x000000ffc1c1a210 */ /* 0x000fe20007ffe1ff */
[----:B------:R-:W-:Y:S01]  /*8f10*/  IMAD.HI.U32 R3, R2, R5, RZ ;  /* 0x0000000502037227 */ /* 0x000fe200078e00ff */
[----:B------:R-:W-:-:S02]  /*8f20*/  ISETP.GT.U32.AND P2, PT, R8, R197, PT ;  /* 0x000000c50800720c */ /* 0x000fc40003f44070 */
[C---:B------:R-:W-:Y:S01]  /*8f30*/  ISETP.GT.U32.AND P5, PT, R8.reuse, R198, PT ;  /* 0x000000c60800720c */ /* 0x040fe20003fa4070 */
[----:B------:R-:W-:Y:S01]  /*8f40*/  IMAD R201, R8, R4, R201 ;  /* 0x0000000408c97224 */ /* 0x000fe200078e02c9 */
[----:B------:R-:W-:Y:S01]  /*8f50*/  ISETP.GE.AND P6, PT, R13, RZ, PT ;  /* 0x000000ff0d00720c */ /* 0x000fe20003fc6270 */
[--C-:B------:R-:W-:Y:S01]  /*8f60*/  @!P4 IMAD.IADD R199, R199, 0x1, -R8.reuse ;  /* 0x00000001c7c7c824 */ /* 0x100fe200078e0a08 */
[C---:B------:R-:W-:Y:S01]  /*8f70*/  IADD3 R13, R0.reuse, 0xca, RZ ;  /* 0x000000ca000d7810 */ /* 0x040fe20007ffe0ff */
[----:B------:R-:W-:Y:S02]  /*8f80*/  IMAD.MOV R3, RZ, RZ, -R3 ;  /* 0x000000ffff037224 */ /* 0x000fe400078e0a03 */
[----:B------:R-:W-:Y:S01]  /*8f90*/  VIADD R4, R0, 0xc2 ;  /* 0x000000c200047836 */ /* 0x000fe20000000000 */
[C---:B------:R-:W-:Y:S01]  /*8fa0*/  ISETP.GT.U32.AND P4, PT, R8.reuse, R199, PT ;  /* 0x000000c70800720c */ /* 0x040fe20003f84070 */
[----:B------:R-:W-:Y:S01]  /*8fb0*/  IMAD R200, R8, R3, R5 ;  /* 0x0000000308c87224 */ /* 0x000fe200078e0205 */
[----:B------:R-:W-:Y:S01]  /*8fc0*/  @!P3 IADD3 R196, -R196, RZ, RZ ;  /* 0x000000ffc4c4b210 */ /* 0x000fe20007ffe1ff */
[----:B------:R-:W-:Y:S01]  /*8fd0*/  @!P0 IMAD.MOV R195, RZ, RZ, -R195 ;  /* 0x000000ffffc38224 */ /* 0x000fe200078e0ac3 */
[----:B------:R-:W-:Y:S01]  /*8fe0*/  IABS R5, R4 ;  /* 0x0000000400057213 */ /* 0x000fe20000000000 */
[--C-:B------:R-:W-:Y:S01]  /*8ff0*/  @!P2 IMAD.IADD R197, R197, 0x1, -R8.reuse ;  /* 0x00000001c5c5a824 */ /* 0x100fe200078e0a08 */
[----:B------:R-:W-:Y:S01]  /*9000*/  ISETP.GT.U32.AND P0, PT, R8, R200, PT ;  /* 0x000000c80800720c */ /* 0x000fe20003f04070 */
[----:B------:R-:W-:Y:S01]  /*9010*/  @!P5 IMAD.IADD R198, R198, 0x1, -R8 ;  /* 0x00000001c6c6d824 */ /* 0x000fe200078e0a08 */
[----:B------:R-:W-:Y:S01]  /*9020*/  ISETP.GE.AND P3, PT, R15, RZ, PT ;  /* 0x000000ff0f00720c */ /* 0x000fe20003f66270 */
[----:B------:R-:W-:Y:S01]  /*9030*/  IMAD.HI.U32 R3, R2, R5, RZ ;  /* 0x0000000502037227 */ /* 0x000fe200078e00ff */
[----:B------:R-:W-:-:S02]  /*9040*/  ISETP.GT.U32.AND P2, PT, R8, R201, PT ;  /* 0x000000c90800720c */ /* 0x000fc40003f44070 */
[----:B------:R-:W-:Y:S01]  /*9050*/  ISETP.GE.AND P5, PT, R14, RZ, PT ;  /* 0x000000ff0e00720c */ /* 0x000fe20003fa6270 */
[----:B------:R-:W-:Y:S02]  /*9060*/  IMAD.MOV R3, RZ, RZ, -R3 ;  /* 0x000000ffff037224 */ /* 0x000fe400078e0a03 */
[----:B------:R-:W-:Y:S01]  /*9070*/  @!P1 IMAD.MOV R194, RZ, RZ, -R194 ;  /* 0x000000ffffc29224 */ /* 0x000fe200078e0ac2 */
[C---:B------:R-:W-:Y:S01]  /*9080*/  ISETP.GT.U32.AND P1, PT, R8.reuse, R198, PT ;  /* 0x000000c60800720c */ /* 0x040fe20003f24070 */
[--C-:B------:R-:W-:Y:S01]  /*9090*/  @!P4 IMAD.IADD R199, R199, 0x1, -R8.reuse ;  /* 0x00000001c7c7c824 */ /* 0x100fe200078e0a08 */
[----:B------:R-:W-:Y:S01]  /*90a0*/  ISETP.GE.AND P4, PT, R11, RZ, PT ;  /* 0x000000ff0b00720c */ /* 0x000fe20003f86270 */
[----:B------:R-:W-:Y:S01]  /*90b0*/  IMAD R202, R8, R3, R5 ;  /* 0x0000000308ca7224 */ /* 0x000fe200078e0205 */
[----:B------:R-:W-:Y:S01]  /*90c0*/  @!P0 IADD3 R200, R200, -R8, RZ ;  /* 0x80000008c8c88210 */ /* 0x000fe20007ffe0ff */
[----:B------:R-:W-:Y:S01]  /*90d0*/  VIADD R10, R0, 0xc3 ;  /* 0x000000c3000a7836 */ /* 0x000fe20000000000 */
[----:B------:R-:W-:Y:S01]  /*90e0*/  @!P3 IADD3 R199, -R199, RZ, RZ ;  /* 0x000000ffc7c7b210 */ /* 0x000fe20007ffe1ff */
[--C-:B------:R-:W-:Y:S01]  /*90f0*/  @!P2 IMAD.IADD R201, R201, 0x1, -R8.reuse ;  /* 0x00000001c9c9a824 */ /* 0x100fe200078e0a08 */
[----:B------:R-:W-:Y:S01]  /*9100*/  ISETP.GT.U32.AND P3, PT, R8, R202, PT ;  /* 0x000000ca0800720c */ /* 0x000fe20003f64070 */
[----:B------:R-:W-:Y:S01]  /*9110*/  VIADD R3, R0, 0xc4 ;  /* 0x000000c400037836 */ /* 0x000fe20000000000 */
[----:B------:R-:W-:Y:S01]  /*9120*/  IABS R203, R10 ;  /* 0x0000000a00cb7213 */ /* 0x000fe20000000000 */
[----:B------:R-:W-:Y:S01]  /*9130*/  @!P6 IMAD.MOV R197, RZ, RZ, -R197 ;  /* 0x000000ffffc5e224 */ /* 0x000fe200078e0ac5 */
[----:B------:R-:W-:Y:S01]  /*9140*/  ISETP.GT.U32.AND P2, PT, R8, R200, PT ;  /* 0x000000c80800720c */ /* 0x000fe20003f44070 */
[----:B------:R-:W-:Y:S01]  /*9150*/  @!P1 IMAD.IADD R198, R198, 0x1, -R8 ;  /* 0x00000001c6c69824 */ /* 0x000fe200078e0a08 */
[----:B------:R-:W-:Y:S01]  /*9160*/  ISETP.GE.AND P0, PT, R4, RZ, PT ;  /* 0x000000ff0400720c */ /* 0x000fe20003f06270 */
[----:B------:R-:W-:Y:S01]  /*9170*/  IMAD.HI.U32 R4, R2, R203, RZ ;  /* 0x000000cb02047227 */ /* 0x000fe200078e00ff */
[----:B------:R-:W-:-:S02]  /*9180*/  ISETP.GE.AND P1, PT, R9, RZ, PT ;  /* 0x000000ff0900720c */ /* 0x000fc40003f26270 */
[----:B------:R-:W-:Y:S01]  /*9190*/  IABS R9, R3 ;  /* 0x0000000300097213 */ /* 0x000fe20000000000 */
[----:B------:R-:W-:Y:S01]  /*91a0*/  @!P5 IMAD.MOV R198, RZ, RZ, -R198 ;  /* 0x000000ffffc6d224 */ /* 0x000fe200078e0ac6 */
[----:B------:R-:W-:Y:S01]  /*91b0*/  IADD3 R4, -R4, RZ, RZ ;  /* 0x000000ff04047210 */ /* 0x000fe20007ffe1ff */
[----:B------:R-:W-:Y:S01]  /*91c0*/  VIADD R12, R0, 0xc9 ;  /* 0x000000c9000c7836 */ /* 0x000fe20000000000 */
[----:B------:R-:W-:Y:S01]  /*91d0*/  ISETP.GT.U32.AND P5, PT, R8, R201, PT ;  /* 0x000000c90800720c */ /* 0x000fe20003fa4070 */
[----:B------:R-:W-:Y:S01]  /*91e0*/  VIADD R14, R0, 0xd9 ;  /* 0x000000d9000e7836 */ /* 0x000fe20000000000 */
[----:B------:R-:W-:Y:S01]  /*91f0*/  @!P3 IADD3 R202, R202, -R8, RZ ;  /* 0x80000008cacab210 */ /* 0x000fe20007ffe0ff */
[----:B------:R-:W-:Y:S01]  /*9200*/  IMAD R203, R8, R4, R203 ;  /* 0x0000000408cb7224 */ /* 0x000fe200078e02cb */
[----:B------:R-:W-:Y:S01]  /*9210*/  ISETP.GE.AND P6, PT, R10, RZ, PT ;  /* 0x000000ff0a00720c */ /* 0x000fe20003fc6270 */
[----:B------:R-:W-:Y:S01]  /*9220*/  @!P2 IMAD.IADD R200, R200, 0x1, -R8 ;  /* 0x00000001c8c8a824 */ /* 0x000fe200078e0a08 */
[----:B------:R-:W-:Y:S01]  /*9230*/  ISETP.GE.AND P2, PT, R3, RZ, PT ;  /* 0x000000ff0300720c */ /* 0x000fe20003f46270 */
[----:B------:R-:W-:Y:S01]  /*9240*/  VIADD R4, R0, 0xc5 ;  /* 0x000000c500047836 */ /* 0x000fe20000000000 */
[----:B------:R-:W-:Y:S01]  /*9250*/  ISETP.GT.U32.AND P3, PT, R8, R202, PT ;  /* 0x000000ca0800720c */ /* 0x000fe20003f64070 */
[----:B------:R-:W-:Y:S01]  /*9260*/  IMAD.HI.U32 R3, R2, R9, RZ ;  /* 0x0000000902037227 */ /* 0x000fe200078e00ff */
[----:B------:R-:W-:-:S02]  /*9270*/  IABS R209, R12 ;  /* 0x0000000c00d17213 */ /* 0x000fc40000000000 */
[----:B------:R-:W-:Y:S01]  /*9280*/  IABS R205, R4 ;  /* 0x0000000400cd7213 */ /* 0x000fe20000000000 */
[----:B------:R-:W-:Y:S01]  /*9290*/  IMAD.MOV R3, RZ, RZ, -R3 ;  /* 0x000000ffff037224 */ /* 0x000fe200078e0a03 */
[----:B------:R-:W-:Y:S01]  /*92a0*/  IABS R225, R14 ;  /* 0x0000000e00e17213 */ /* 0x000fe20000000000 */
[----:B------:R-:W-:Y:S01]  /*92b0*/  @!P5 IMAD.IADD R201, R201, 0x1, -R8 ;  /* 0x00000001c9c9d824 */ /* 0x000fe200078e0a08 */
[----:B------:R-:W-:Y:S01]  /*92c0*/  ISETP.GT.U32.AND P5, PT, R8, R203, PT ;  /* 0x000000cb0800720c */ /* 0x000fe20003fa4070 */
[----:B------:R-:W-:Y:S01]  /*92d0*/  @!P1 IMAD.MOV R200, RZ, RZ, -R200 ;  /* 0x000000ffffc89224 */ /* 0x000fe200078e0ac8 */
[----:B------:R-:W-:Y:S01]  /*92e0*/  ISETP.GE.AND P1, PT, R4, RZ, PT ;  /* 0x000000ff0400720c */ /* 0x000fe20003f26270 */
[----:B------:R-:W-:Y:S02]  /*92f0*/  IMAD R204, R8, R3, R9 ;  /* 0x0000000308cc7224 */ /* 0x000fe400078e0209 */
[----:B------:R-:W-:Y:S01]  /*9300*/  VIADD R10, R0, 0xc6 ;  /* 0x000000c6000a7836 */ /* 0x000fe20000000000 */
[----:B------:R-:W-:Y:S01]  /*9310*/  @!P3 IADD3 R202, R202, -R8, RZ ;  /* 0x80000008cacab210 */ /* 0x000fe20007ffe0ff */
[----:B------:R-:W-:Y:S01]  /*9320*/  IMAD.HI.U32 R4, R2, R205, RZ ;  /* 0x000000cd02047227 */ /* 0x000fe200078e00ff */
[----:B------:R-:W-:-:S02]  /*9330*/  ISETP.GT.U32.AND P3, PT, R8, R204, PT ;  /* 0x000000cc0800720c */ /* 0x000fc40003f64070 */
[----:B------:R-:W-:Y:S01]  /*9340*/  IABS R11, R10 ;  /* 0x0000000a000b7213 */ /* 0x000fe20000000000 */
[----:B------:R-:W-:Y:S01]  /*9350*/  @!P0 IMAD.MOV R202, RZ, RZ, -R202 ;  /* 0x000000ffffca8224 */ /* 0x000fe200078e0aca */
[----:B------:R-:W-:Y:S01]  /*9360*/  IADD3 R4, -R4, RZ, RZ ;  /* 0x000000ff04047210 */ /* 0x000fe20007ffe1ff */
[----:B------:R-:W-:Y:S02]  /*9370*/  @!P5 IMAD.IADD R203, R203, 0x1, -R8 ;  /* 0x00000001cbcbd824 */ /* 0x000fe400078e0a08 */
[----:B------:R-:W-:-:S03]  /*9380*/  IMAD.HI.U32 R5, R2, R11, RZ ;  /* 0x0000000b02057227 */ /* 0x000fc600078e00ff */
[C---:B------:R-:W-:Y:S01]  /*9390*/  ISETP.GT.U32.AND P5, PT, R8.reuse, R203, PT ;  /* 0x000000cb0800720c */ /* 0x040fe20003fa4070 */
[----:B------:R-:W-:Y:S02]  /*93a0*/  IMAD R205, R8, R4, R205 ;  /* 0x0000000408cd7224 */ /* 0x000fe400078e02cd */
[----:B------:R-:W-:Y:S02]  /*93b0*/  VIADD R4, R0, 0xc7 ;  /* 0x000000c700047836 */ /* 0x000fe40000000000 */
[----:B------:R-:W-:Y:S02]  /*93c0*/  IMAD.MOV R5, RZ, RZ, -R5 ;  /* 0x000000ffff057224 */ /* 0x000fe400078e0a05 */
[----:B------:R-:W-:Y:S01]  /*93d0*/  @!P3 IMAD.IADD R204, R204, 0x1, -R8 ;  /* 0x00000001ccccb824 */ /* 0x000fe200078e0a08 */
[----:B------:R-:W-:Y:S01]  /*93e0*/  IABS R207, R4 ;  /* 0x0000000400cf7213 */ /* 0x000fe20000000000 */
[C---:B------:R-:W-:Y:S01]  /*93f0*/  IMAD R206, R8.reuse, R5, R11 ;  /* 0x0000000508ce7224 */ /* 0x040fe200078e020b */
[----:B------:R-:W-:Y:S01]  /*9400*/  IABS R11, R13 ;  /* 0x0000000d000b7213 */ /* 0x000fe20000000000 */
[----:B------:R-:W-:Y:S01]  /*9410*/  @!P4 IMAD.MOV R201, RZ, RZ, -R201 ;  /* 0x000000ffffc9c224 */ /* 0x000fe200078e0ac9 */
[----:B------:R-:W-:Y:S01]  /*9420*/  ISETP.GT.U32.AND P3, PT, R8, R204, PT ;  /* 0x000000cc0800720c */ /* 0x000fe20003f64070 */
[----:B------:R-:W-:Y:S01]  /*9430*/  IMAD.HI.U32 R3, R2, R207, RZ ;  /* 0x000000cf02037227 */ /* 0x000fe200078e00ff */
[----:B------:R-:W-:-:S02]  /*9440*/  ISETP.GT.U32.AND P0, PT, R8, R206, PT ;  /* 0x000000ce0800720c */ /* 0x000fc40003f04070 */
[----:B------:R-:W-:Y:S01]  /*9450*/  ISETP.GE.AND P4, PT, R10, RZ, PT ;  /* 0x000000ff0a00720c */ /* 0x000fe20003f86270 */
[--C-:B------:R-:W-:Y:S01]  /*9460*/  @!P5 IMAD.IADD R203, R203, 0x1, -R8.reuse ;  /* 0x00000001cbcbd824 */ /* 0x100fe200078e0a08 */
[----:B------:R-:W-:Y:S01]  /*9470*/  IADD3 R3, -R3, RZ, RZ ;  /* 0x000000ff03037210 */ /* 0x000fe20007ffe1ff */
[----:B------:R-:W-:Y:S01]  /*9480*/  VIADD R10, R0, 0xc8 ;  /* 0x000000c8000a7836 */ /* 0x000fe20000000000 */
[----:B------:R-:W-:Y:S01]  /*9490*/  ISETP.GT.U32.AND P5, PT, R8, R205, PT ;  /* 0x000000cd0800720c */ /* 0x000fe20003fa4070 */
[----:B------:R-:W-:Y:S01]  /*94a0*/  @!P6 IMAD.MOV R203, RZ, RZ, -R203 ;  /* 0x000000ffffcbe224 */ /* 0x000fe200078e0acb */
[----:B------:R-:W-:Y:S01]  /*94b0*/  ISETP.GE.AND P6, PT, R4, RZ, PT ;  /* 0x000000ff0400720c */ /* 0x000fe20003fc6270 */
[----:B------:R-:W-:Y:S01]  /*94c0*/  IMAD R207, R8, R3, R207 ;  /* 0x0000000308cf7224 */ /* 0x000fe200078e02cf */
[----:B------:R-:W-:Y:S01]  /*94d0*/  IABS R9, R10 ;  /* 0x0000000a00097213 */ /* 0x000fe20000000000 */
[--C-:B------:R-:W-:Y:S02]  /*94e0*/  @!P3 IMAD.IADD R204, R204, 0x1, -R8.reuse ;  /* 0x00000001ccccb824 */ /* 0x100fe400078e0a08 */
[----:B------:R-:W-:Y:S01]  /*94f0*/  @!P0 IMAD.IADD R206, R206, 0x1, -R8 ;  /* 0x00000001cece8824 */ /* 0x000fe200078e0a08 */
[----:B------:R-:W-:Y:S01]  /*9500*/  ISETP.GT.U32.AND P3, PT, R8, R207, PT ;  /* 0x000000cf0800720c */ /* 0x000fe20003f64070 */
[----:B------:R-:W-:-:S03]  /*9510*/  IMAD.HI.U32 R4, R2, R209, RZ ;  /* 0x000000d102047227 */ /* 0x000fc600078e00ff */
[C---:B------:R-:W-:Y:S01]  /*9520*/  ISETP.GT.U32.AND P0, PT, R8.reuse, R206, PT ;  /* 0x000000ce0800720c */ /* 0x040fe20003f04070 */
[----:B------:R-:W-:Y:S02]  /*9530*/  @!P5 IMAD.IADD R205, R205, 0x1, -R8 ;  /* 0x00000001cdcdd824 */ /* 0x000fe400078e0a08 */
[----:B------:R-:W-:Y:S02]  /*9540*/  IMAD.MOV R4, RZ, RZ, -R4 ;  /* 0x000000ffff047224 */ /* 0x000fe400078e0a04 */
[----:B------:R-:W-:Y:S01]  /*9550*/  @!P2 IMAD.MOV R204, RZ, RZ, -R204 ;  /* 0x000000ffffcca224 */ /* 0x000fe200078e0acc */
[C---:B------:R-:W-:Y:S01]  /*9560*/  ISETP.GT.U32.AND P5, PT, R8.reuse, R205, PT ;  /* 0x000000cd0800720c */ /* 0x040fe20003fa4070 */
[----:B------:R-:W-:Y:S01]  /*9570*/  IMAD R209, R8, R4, R209 ;  /* 0x0000000408d17224 */ /* 0x000fe200078e02d1 */
[----:B------:R-:W-:Y:S01]  /*9580*/  IADD3 R4, R0, 0xcb, RZ ;  /* 0x000000cb00047810 */ /* 0x000fe20007ffe0ff */
[----:B------:R-:W-:Y:S02]  /*9590*/  @!P3 IMAD.IADD R207, R207, 0x1, -R8 ;  /* 0x00000001cfcfb824 */ /* 0x000fe400078e0a08 */
[----:B------:R-:W-:Y:S01]  /*95a0*/  IMAD.HI.U32 R3, R2, R9, RZ ;  /* 0x0000000902037227 */ /* 0x000fe200078e00ff */
[----:B------:R-:W-:-:S02]  /*95b0*/  IABS R211, R4 ;  /* 0x0000000400d37213 */ /* 0x000fc40000000000 */
[----:B------:R-:W-:Y:S01]  /*95c0*/  ISETP.GT.U32.AND P2, PT, R8, R207, PT ;  /* 0x000000cf0800720c */ /* 0x000fe20003f44070 */
[----:B------:R-:W-:Y:S01]  /*95d0*/  @!P0 IMAD.IADD R206, R206, 0x1, -R8 ;  /* 0x00000001cece8824 */ /* 0x000fe200078e0a08 */
[----:B------:R-:W-:Y:S01]  /*95e0*/  ISETP.GT.U32.AND P0, PT, R8, R209, PT ;  /* 0x000000d10800720c */ /* 0x000fe20003f04070 */
[----:B------:R-:W-:Y:S01]  /*95f0*/  IMAD.HI.U32 R5, R2, R11, RZ ;  /* 0x0000000b02057227 */ /* 0x000fe200078e00ff */
[----:B------:R-:W-:-:S03]  /*9600*/  IADD3 R3, -R3, RZ, RZ ;  /* 0x000000ff03037210 */ /* 0x000fc60007ffe1ff */
[----:B------:R-:W-:Y:S02]  /*9610*/  IMAD.MOV R5, RZ, RZ, -R5 ;  /* 0x000000ffff057224 */ /* 0x000fe400078e0a05 */
[----:B------:R-:W-:Y:S01]  /*9620*/  @!P5 IMAD.IADD R205, R205, 0x1, -R8 ;  /* 0x00000001cdcdd824 */ /* 0x000fe200078e0a08 */
[----:B------:R-:W-:Y:S01]  /*9630*/  ISETP.GE.AND P5, PT, R10, RZ, PT ;  /* 0x000000ff0a00720c */ /* 0x000fe20003fa6270 */
[----:B------:R-:W-:Y:S02]  /*9640*/  IMAD R208, R8, R3, R9 ;  /* 0x0000000308d07224 */ /* 0x000fe400078e0209 */
[----:B------:R-:W-:Y:S01]  /*9650*/  VIADD R10, R0, 0xcc ;  /* 0x000000cc000a7836 */ /* 0x000fe20000000000 */
[----:B------:R-:W-:Y:S01]  /*9660*/  @!P1 IADD3 R205, -R205, RZ, RZ ;  /* 0x000000ffcdcd9210 */ /* 0x000fe20007ffe1ff */
[C---:B------:R-:W-:Y:S01]  /*9670*/  IMAD R210, R8.reuse, R5, R11 ;  /* 0x0000000508d27224 */ /* 0x040fe200078e020b */
[----:B------:R-:W-:Y:S01]  /*9680*/  ISETP.GT.U32.AND P3, PT, R8, R208, PT ;  /* 0x000000d00800720c */ /* 0x000fe20003f64070 */
[----:B------:R-:W-:Y:S01]  /*9690*/  IMAD.HI.U32 R3, R2, R211, RZ ;  /* 0x000000d302037227 */ /* 0x000fe200078e00ff */
[----:B------:R-:W-:-:S02]  /*96a0*/  IABS R5, R10 ;  /* 0x0000000a00057213 */ /* 0x000fc40000000000 */
[----:B------:R-:W-:Y:S01]  /*96b0*/  ISETP.GE.AND P1, PT, R12, RZ, PT ;  /* 0x000000ff0c00720c */ /* 0x000fe20003f26270 */
[--C-:B------:R-:W-:Y:S01]  /*96c0*/  @!P2 IMAD.IADD R207, R207, 0x1, -R8.reuse ;  /* 0x00000001cfcfa824 */ /* 0x100fe200078e0a08 */
[----:B------:R-:W-:Y:S01]  /*96d0*/  ISETP.GE.AND P2, PT, R13, RZ, PT ;  /* 0x000000ff0d00720c */ /* 0x000fe20003f46270 */
[----:B------:R-:W-:Y:S01]  /*96e0*/  @!P0 IMAD.IADD R209, R209, 0x1, -R8 ;  /* 0x00000001d1d18824 */ /* 0x000fe200078e0a08 */
[----:B------:R-:W-:Y:S01]  /*96f0*/  IADD3 R13, R0, 0xcf, RZ ;  /* 0x000000cf000d7810 */ /* 0x000fe20007ffe0ff */
[----:B------:R-:W-:Y:S01]  /*9700*/  @!P4 IMAD.MOV R206, RZ, RZ, -R206 ;  /* 0x000000ffffcec224 */ /* 0x000fe200078e0ace */
[----:B------:R-:W-:Y:S01]  /*9710*/  ISETP.GT.U32.AND P4, PT, R8, R210, PT ;  /* 0x000000d20800720c */ /* 0x000fe20003f84070 */
[----:B------:R-:W-:Y:S01]  /*9720*/  IMAD.MOV R3, RZ, RZ, -R3 ;  /* 0x000000ffff037224 */ /* 0x000fe200078e0a03 */
[----:B------:R-:W-:Y:S01]  /*9730*/  @!P6 IADD3 R207, -R207, RZ, RZ ;  /* 0x000000ffcfcfe210 */ /* 0x000fe20007ffe1ff */
[----:B------:R-:W-:Y:S01]  /*9740*/  VIADD R11, R0, 0xcd ;  /* 0x000000cd000b7836 */ /* 0x000fe20000000000 */
[C---:B------:R-:W-:Y:S01]  /*9750*/  ISETP.GT.U32.AND P6, PT, R8.reuse, R209, PT ;  /* 0x000000d10800720c */ /* 0x040fe20003fc4070 */
[----:B------:R-:W-:Y:S01]  /*9760*/  IMAD R211, R8, R3, R211 ;  /* 0x0000000308d37224 */ /* 0x000fe200078e02d3 */
[----:B------:R-:W-:Y:S01]  /*9770*/  @!P3 IADD3 R208, R208, -R8, RZ ;  /* 0x80000008d0d0b210 */ /* 0x000fe20007ffe0ff */
[----:B------:R-:W-:Y:S01]  /*9780*/  IMAD.HI.U32 R3, R2, R5, RZ ;  /* 0x0000000502037227 */ /* 0x000fe200078e00ff */
[----:B------:R-:W-:-:S02]  /*9790*/  IABS R213, R11 ;  /* 0x0000000b00d57213 */ /* 0x000fc40000000000 */
[----:B------:R-:W-:Y:S01]  /*97a0*/  ISETP.GT.U32.AND P0, PT, R8, R208, PT ;  /* 0x000000d00800720c */ /* 0x000fe20003f04070 */
[----:B------:R-:W-:Y:S01]  /*97b0*/  IMAD.MOV R3, RZ, RZ, -R3 ;  /* 0x000000ffff037224 */ /* 0x000fe200078e0a03 */
[----:B------:R-:W-:Y:S01]  /*97c0*/  ISETP.GE.AND P3, PT, R4, RZ, PT ;  /* 0x000000ff0400720c */ /* 0x000fe20003f66270 */
[--C-:B------:R-:W-:Y:S01]  /*97d0*/  @!P4 IMAD.IADD R210, R210, 0x1, -R8.reuse ;  /* 0x00000001d2d2c824 */ /* 0x100fe200078e0a08 */
[----:B------:R-:W-:Y:S01]  /*97e0*/  IABS R215, R13 ;  /* 0x0000000d00d77213 */ /* 0x000fe20000000000 */
[----:B------:R-:W-:Y:S02]  /*97f0*/  IMAD R212, R8, R3, R5 ;  /* 0x0000000308d47224 */ /* 0x000fe400078e0205 */
[----:B------:R-:W-:Y:S01]  /*9800*/  VIADD R12, R0, 0xce ;  /* 0x000000ce000c7836 */ /* 0x000fe20000000000 */
[C---:B------:R-:W-:Y:S01]  /*9810*/  ISETP.GT.U32.AND P4, PT, R8.reuse, R210, PT ;  /* 0x000000d20800720c */ /* 0x040fe20003f84070 */
[----:B------:R-:W-:Y:S01]  /*9820*/  @!P6 IMAD.IADD R209, R209, 0x1, -R8 ;  /* 0x00000001d1d1e824 */ /* 0x000fe200078e0a08 */
[----:B------:R-:W-:Y:S01]  /*9830*/  ISETP.GT.U32.AND P6, PT, R8, R212, PT ;  /* 0x000000d40800720c */ /* 0x000fe20003fc4070 */
[----:B------:R-:W-:Y:S01]  /*9840*/  IMAD.HI.U32 R3, R2, R213, RZ ;  /* 0x000000d502037227 */ /* 0x000fe200078e00ff */
[----:B------:R-:W-:-:S03]  /*9850*/  IABS R9, R12 ;  /* 0x0000000c00097213 */ /* 0x000fc60000000000 */
[----:B------:R-:W-:Y:S02]  /*9860*/  IMAD.MOV R3, RZ, RZ, -R3 ;  /* 0x000000ffff037224 */ /* 0x000fe400078e0a03 */
[----:B------:R-:W-:-:S04]  /*9870*/  IMAD.HI.U32 R4, R2, R9, RZ ;  /* 0x0000000902047227 */ /* 0x000fc800078e00ff */
[----:B------:R-:W-:Y:S02]  /*9880*/  IMAD.MOV R4, RZ, RZ, -R4 ;  /* 0x000000ffff047224 */ /* 0x000fe400078e0a04 */
[----:B------:R-:W-:Y:S02]  /*9890*/  IMAD R213, R8, R3, R213 ;  /* 0x0000000308d57224 */ /* 0x000fe400078e02d5 */
[--C-:B------:R-:W-:Y:S02]  /*98a0*/  @!P6 IMAD.IADD R212, R212, 0x1, -R8.reuse ;  /* 0x00000001d4d4e824 */ /* 0x100fe400078e0a08 */
[--C-:B------:R-:W-:Y:S01]  /*98b0*/  @!P0 IMAD.IADD R208, R208, 0x1, -R8.reuse ;  /* 0x00000001d0d08824 */ /* 0x100fe200078e0a08 */
[----:B------:R-:W-:Y:S01]  /*98c0*/  ISETP.GT.U32.AND P0, PT, R8, R211, PT ;  /* 0x000000d30800720c */ /* 0x000fe20003f04070 */
[----:B------:R-:W-:Y:S01]  /*98d0*/  @!P4 IMAD.IADD R210, R210, 0x1, -R8 ;  /* 0x00000001d2d2c824 */ /* 0x000fe200078e0a08 */
[C---:B------:R-:W-:Y:S01]  /*98e0*/  ISETP.GT.U32.AND P6, PT, R8.reuse, R212, PT ;  /* 0x000000d40800720c */ /* 0x040fe20003fc4070 */
[----:B------:R-:W-:Y:S01]  /*98f0*/  IMAD R214, R8, R4, R9 ;  /* 0x0000000408d67224 */ /* 0x000fe200078e0209 */
[----:B------:R-:W-:Y:S01]  /*9900*/  @!P5 IADD3 R208, -R208, RZ, RZ ;  /* 0x000000ffd0d0d210 */ /* 0x000fe20007ffe1ff */
[----:B------:R-:W-:Y:S01]  /*9910*/  @!P1 IMAD.MOV R209, RZ, RZ, -R209 ;  /* 0x000000ffffd19224 */ /* 0x000fe200078e0ad1 */
[----:B------:R-:W-:Y:S01]  /*9920*/  ISETP.GT.U32.AND P1, PT, R8, R213, PT ;  /* 0x000000d50800720c */ /* 0x000fe20003f24070 */
[----:B------:R-:W-:Y:S01]  /*9930*/  IMAD.HI.U32 R5, R2, R215, RZ ;  /* 0x000000d702057227 */ /* 0x000fe200078e00ff */
[----:B------:R-:W-:-:S02]  /*9940*/  @!P2 IADD3 R210, -R210, RZ, RZ ;  /* 0x000000ffd2d2a210 */ /* 0x000fc40007ffe1ff */
[----:B------:R-:W-:Y:S01]  /*9950*/  ISETP.GT.U32.AND P2, PT, R8, R214, PT ;  /* 0x000000d60800720c */ /* 0x000fe20003f44070 */
[----:B------:R-:W-:Y:S01]  /*9960*/  IMAD.MOV R5, RZ, RZ, -R5 ;  /* 0x000000ffff057224 */ /* 0x000fe200078e0a05 */
[----:B------:R-:W-:Y:S01]  /*9970*/  ISETP.GE.AND P4, PT, R10, RZ, PT ;  /* 0x000000ff0a00720c */ /* 0x000fe20003f86270 */
[----:B------:R-:W-:Y:S01]  /*9980*/  VIADD R4, R0, 0xd0 ;  /* 0x000000d000047836 */ /* 0x000fe20000000000 */
[----:B------:R-:W-:Y:S01]  /*9990*/  @!P0 IADD3 R211, R211, -R8, RZ ;  /* 0x80000008d3d38210 */ /* 0x000fe20007ffe0ff */
[----:B------:R-:W-:Y:S01]  /*99a0*/  IMAD R215, R8, R5, R215 ;  /* 0x0000000508d77224 */ /* 0x000fe200078e02d7 */
[----:B------:R-:W-:Y:S01]  /*99b0*/  ISETP.GE.AND P0, PT, R11, RZ, PT ;  /* 0x000000ff0b00720c */ /* 0x000fe20003f06270 */
[--C-:B------:R-:W-:Y:S01]  /*99c0*/  @!P6 IMAD.IADD R212, R212, 0x1, -R8.reuse ;  /* 0x00000001d4d4e824 */ /* 0x100fe200078e0a08 */
[----:B------:R-:W-:Y:S01]  /*99d0*/  IABS R5, R4 ;  /* 0x0000000400057213 */ /* 0x000fe20000000000 */
[C---:B------:R-:W-:Y:S01]  /*99e0*/  VIADD R9, R0.reuse, 0xd1 ;  /* 0x000000d100097836 */ /* 0x040fe20000000000 */
[----:B------:R-:W-:Y:S01]  /*99f0*/  @!P1 IADD3 R213, R213, -R8, RZ ;  /* 0x80000008d5d59210 */ /* 0x000fe20007ffe0ff */
[----:B------:R-:W-:Y:S01]  /*9a00*/  VIADD R10, R0, 0xd2 ;  /* 0x000000d2000a7836 */ /* 0x000fe20000000000 */
[----:B------:R-:W-:Y:S01]  /*9a10*/  ISETP.GT.U32.AND P5, PT, R8, R211, PT ;  /* 0x000000d30800720c */ /* 0x000fe20003fa4070 */
[----:B------:R-:W-:Y:S01]  /*9a20*/  @!P2 IMAD.IADD R214, R214, 0x1, -R8 ;  /* 0x00000001d6d6a824 */ /* 0x000fe200078e0a08 */
[----:B------:R-:W-:Y:S01]  /*9a30*/  ISETP.GT.U32.AND P6, PT, R8, R215, PT ;  /* 0x000000d70800720c */ /* 0x000fe20003fc4070 */
[----:B------:R-:W-:Y:S01]  /*9a40*/  IMAD.HI.U32 R3, R2, R5, RZ ;  /* 0x0000000502037227 */ /* 0x000fe200078e00ff */
[----:B------:R-:W-:-:S02]  /*9a50*/  ISETP.GT.U32.AND P2, PT, R8, R213, PT ;  /* 0x000000d50800720c */ /* 0x000fc40003f44070 */
[----:B------:R-:W-:Y:S01]  /*9a60*/  IABS R217, R9 ;  /* 0x0000000900d97213 */ /* 0x000fe20000000000 */
[----:B------:R-:W-:Y:S01]  /*9a70*/  IMAD.MOV R216, RZ, RZ, -R3 ;  /* 0x000000ffffd87224 */ /* 0x000fe200078e0a03 */
[----:B------:R-:W-:Y:S01]  /*9a80*/  ISETP.GE.AND P1, PT, R13, RZ, PT ;  /* 0x000000ff0d00720c */ /* 0x000fe20003f26270 */
[----:B------:R-:W-:Y:S02]  /*9a90*/  VIADD R11, R0, 0xd3 ;  /* 0x000000d3000b7836 */ /* 0x000fe40000000000 */
[----:B------:R-:W-:Y:S01]  /*9aa0*/  IMAD R216, R8, R216, R5 ;  /* 0x000000d808d87224 */ /* 0x000fe200078e0205 */
[----:B------:R-:W-:Y:S01]  /*9ab0*/  IABS R5, R10 ;  /* 0x0000000a00057213 */ /* 0x000fe20000000000 */
[----:B------:R-:W-:Y:S01]  /*9ac0*/  @!P5 IMAD.IADD R211, R211, 0x1, -R8 ;  /* 0x00000001d3d3d824 */ /* 0x000fe200078e0a08 */
[----:B------:R-:W-:Y:S01]  /*9ad0*/  ISETP.GE.AND P5, PT, R12, RZ, PT ;  /* 0x000000ff0c00720c */ /* 0x000fe20003fa6270 */
[----:B------:R-:W-:Y:S01]  /*9ae0*/  IMAD.HI.U32 R3, R2, R217, RZ ;  /* 0x000000d902037227 */ /* 0x000fe200078e00ff */
[----:B------:R-:W-:-:S02]  /*9af0*/  @!P6 IADD3 R215, R215, -R8, RZ ;  /* 0x80000008d7d7e210 */ /* 0x000fc40007ffe0ff */
[C---:B------:R-:W-:Y:S01]  /*9b00*/  ISETP.GT.U32.AND P6, PT, R8.reuse, R214, PT ;  /* 0x000000d60800720c */ /* 0x040fe20003fc4070 */
[----:B------:R-:W-:Y:S01]  /*9b10*/  @!P3 IMAD.MOV R211, RZ, RZ, -R211 ;  /* 0x000000ffffd3b224 */ /* 0x000fe200078e0ad3 */
[----:B------:R-:W-:Y:S01]  /*9b20*/  @!P2 IADD3 R213, R213, -R8, RZ ;  /* 0x80000008d5d5a210 */ /* 0x000fe20007ffe0ff */
[----:B------:R-:W-:Y:S01]  /*9b30*/  IMAD.MOV R3, RZ, RZ, -R3 ;  /* 0x000000ffff037224 */ /* 0x000fe200078e0a03 */
[----:B------:R-:W-:Y:S01]  /*9b40*/  ISETP.GT.U32.AND P2, PT, R8, R216, PT ;  /* 0x000000d80800720c */ /* 0x000fe20003f44070 */
[----:B------:R-:W-:Y:S01]  /*9b50*/  VIADD R12, R0, 0xd4 ;  /* 0x000000d4000c7836 */ /* 0x000fe20000000000 */
[C---:B------:R-:W-:Y:S01]  /*9b60*/  ISETP.GT.U32.AND P3, PT, R8.reuse, R215, PT ;  /* 0x000000d70800720c */ /* 0x040fe20003f64070 */
[----:B------:R-:W-:Y:S01]  /*9b70*/  IMAD R217, R8, R3, R217 ;  /* 0x0000000308d97224 */ /* 0x000fe200078e02d9 */
[----:B------:R-:W-:Y:S01]  /*9b80*/  IABS R219, R11 ;  /* 0x0000000b00db7213 */ /* 0x000fe20000000000 */
[----:B------:R-:W-:-:S04]  /*9b90*/  IMAD.HI.U32 R3, R2, R5, RZ ;  /* 0x0000000502037227 */ /* 0x000fc800078e00ff */
[----:B------:R-:W-:Y:S01]  /*9ba0*/  @!P6 IMAD.IADD R214, R214, 0x1, -R8 ;  /* 0x00000001d6d6e824 */ /* 0x000fe200078e0a08 */
[----:B------:R-:W-:Y:S01]  /*9bb0*/  ISETP.GT.U32.AND P6, PT, R8, R217, PT ;  /* 0x000000d90800720c */ /* 0x000fe20003fc4070 */
[----:B------:R-:W-:Y:S01]  /*9bc0*/  @!P4 IMAD.MOV R212, RZ, RZ, -R212 ;  /* 0x000000ffffd4c224 */ /* 0x000fe200078e0ad4 */
[----:B------:R-:W-:Y:S01]  /*9bd0*/  IADD3 R218, -R3, RZ, RZ ;  /* 0x000000ff03da7210 */ /* 0x000fe20007ffe1ff */
[--C-:B------:R-:W-:Y:S01]  /*9be0*/  @!P2 IMAD.IADD R216, R216, 0x1, -R8.reuse ;  /* 0x00000001d8d8a824 */ /* 0x100fe200078e0a08 */
[----:B------:R-:W-:Y:S01]  /*9bf0*/  ISETP.GE.AND P2, PT, R9, RZ, PT ;  /* 0x000000ff0900720c */ /* 0x000fe20003f46270 */
[----:B------:R-:W-:Y:S01]  /*9c00*/  @!P3 IMAD.IADD R215, R215, 0x1, -R8 ;  /* 0x00000001d7d7b824 */ /* 0x000fe200078e0a08 */
[----:B------:R-:W-:Y:S01]  /*9c10*/  ISETP.GE.AND P3, PT, R4, RZ, PT ;  /* 0x000000ff0400720c */ /* 0x000fe20003f66270 */
[----:B------:R-:W-:Y:S01]  /*9c20*/  IMAD.HI.U32 R3, R2, R219, RZ ;  /* 0x000000db02037227 */ /* 0x000fe200078e00ff */
[----:B------:R-:W-:Y:S02]  /*9c30*/  IABS R4, R12 ;  /* 0x0000000c00047213 */ /* 0x000fe40000000000 */
[C---:B------:R-:W-:Y:S01]  /*9c40*/  ISETP.GT.U32.AND P4, PT, R8.reuse, R216, PT ;  /* 0x000000d80800720c */ /* 0x040fe20003f84070 */
[C---:B------:R-:W-:Y:S01]  /*9c50*/  IMAD R218, R8.reuse, R218, R5 ;  /* 0x000000da08da7224 */ /* 0x040fe200078e0205 */
[----:B------:R-:W-:Y:S01]  /*9c60*/  @!P1 IADD3 R215, -R215, RZ, RZ ;  /* 0x000000ffd7d79210 */ /* 0x000fe20007ffe1ff */
[----:B------:R-:W-:Y:S01]  /*9c70*/  IMAD.MOV.U32 R5, RZ, RZ, R4 ;  /* 0x000000ffff057224 */ /* 0x000fe200078e0004 */
[----:B------:R-:W-:Y:S01]  /*9c80*/  @!P6 IADD3 R217, R217, -R8, RZ ;  /* 0x80000008d9d9e210 */ /* 0x000fe20007ffe0ff */
[----:B------:R-:W-:Y:S01]  /*9c90*/  IMAD.MOV R4, RZ, RZ, -R3 ;  /* 0x000000ffff047224 */ /* 0x000fe200078e0a03 */
[C---:B------:R-:W-:Y:S01]  /*9ca0*/  ISETP.GT.U32.AND P6, PT, R8.reuse, R218, PT ;  /* 0x000000da0800720c */ /* 0x040fe20003fc4070 */
[----:B------:R-:W-:Y:S01]  /*9cb0*/  @!P0 IMAD.MOV R213, RZ, RZ, -R213 ;  /* 0x000000ffffd58224 */ /* 0x000fe200078e0ad5 */
[C---:B------:R-:W-:Y:S01]  /*9cc0*/  ISETP.GT.U32.AND P0, PT, R8.reuse, R217, PT ;  /* 0x000000d90800720c */ /* 0x040fe20003f04070 */
[----:B------:R-:W-:Y:S01]  /*9cd0*/  IMAD R219, R8, R4, R219 ;  /* 0x0000000408db7224 */ /* 0x000fe200078e02db */
[----:B------:R-:W-:Y:S01]  /*9ce0*/  ISETP.GE.AND P1, PT, R11, RZ, PT ;  /* 0x000000ff0b00720c */ /* 0x000fe20003f26270 */
[----:B------:R-:W-:-:S04]  /*9cf0*/  IMAD.HI.U32 R3, R2, R5, RZ ;  /* 0x0000000502037227 */ /* 0x000fc800078e00ff */
[--C-:B------:R-:W-:Y:S01]  /*9d00*/  @!P4 IMAD.IADD R216, R216, 0x1, -R8.reuse ;  /* 0x00000001d8d8c824 */ /* 0x100fe200078e0a08 */
[----:B------:R-:W-:Y:S01]  /*9d10*/  ISETP.GT.U32.AND P4, PT, R8, R219, PT ;  /* 0x000000db0800720c */ /* 0x000fe20003f84070 */
[----:B------:R-:W-:Y:S02]  /*9d20*/  IMAD.MOV R3, RZ, RZ, -R3 ;  /* 0x000000ffff037224 */ /* 0x000fe400078e0a03 */
[----:B------:R-:W-:Y:S02]  /*9d30*/  @!P6 IMAD.IADD R218, R218, 0x1, -R8 ;  /* 0x00000001dadae824 */ /* 0x000fe400078e0a08 */
[----:B------:R-:W-:Y:S01]  /*9d40*/  @!P0 IADD3 R217, R217, -R8, RZ ;  /* 0x80000008d9d98210 */ /* 0x000fe20007ffe0ff */
[----:B------:R-:W-:Y:S01]  /*9d50*/  IMAD R220, R8, R3, R5 ;  /* 0x0000000308dc7224 */ /* 0x000fe200078e0205 */
[----:B------:R-:W-:Y:S01]  /*9d60*/  ISETP.GE.AND P0, PT, R12, RZ, PT ;  /* 0x000000ff0c00720c */ /* 0x000fe20003f06270 */
[----:B------:R-:W-:Y:S01]  /*9d70*/  @!P5 IMAD.MOV R214, RZ, RZ, -R214 ;  /* 0x000000ffffd6d224 */ /* 0x000fe200078e0ad6 */
[----:B------:R-:W-:Y:S01]  /*9d80*/  @!P2 IADD3 R217, -R217, RZ, RZ ;  /* 0x000000ffd9d9a210 */ /* 0x000fe20007ffe1ff */
[----:B------:R-:W-:Y:S01]  /*9d90*/  VIADD R4, R0, 0xd5 ;  /* 0x000000d500047836 */ /* 0x000fe20000000000 */
[----:B------:R-:W-:Y:S01]  /*9da0*/  ISETP.GT.U32.AND P2, PT, R8, R220, PT ;  /* 0x000000dc0800720c */ /* 0x000fe20003f44070 */
[----:B------:R-:W-:Y:S01]  /*9db0*/  VIADD R11, R0, 0xd7 ;  /* 0x000000d7000b7836 */ /* 0x000fe20000000000 */
[----:B------:R-:W-:Y:S01]  /*9dc0*/  ISETP.GE.AND P5, PT, R10, RZ, PT ;  /* 0x000000ff0a00720c */ /* 0x000fe20003fa6270 */
[----:B------:R-:W-:Y:S01]  /*9dd0*/  @!P4 IMAD.IADD R219, R219, 0x1, -R8 ;  /* 0x00000001dbdbc824 */ /* 0x000fe200078e0a08 */
[----:B------:R-:W-:Y:S01]  /*9de0*/  ISETP.GT.U32.AND P4, PT, R8, R218, PT ;  /* 0x000000da0800720c */ /* 0x000fe20003f84070 */
[C---:B------:R-:W-:Y:S01]  /*9df0*/  VIADD R10, R0.reuse, 0xd6 ;  /* 0x000000d6000a7836 */ /* 0x040fe20000000000 */
[----:B------:R-:W-:Y:S01]  /*9e00*/  IABS R221, R4 ;  /* 0x0000000400dd7213 */ /* 0x000fe20000000000 */
[----:B------:R-:W-:Y:S01]  /*9e10*/  @!P3 IMAD.MOV R216, RZ, RZ, -R216 ;  /* 0x000000ffffd8b224 */ /* 0x000fe200078e0ad8 */
[----:B------:R-:W-:Y:S01]  /*9e20*/  IABS R223, R11 ;  /* 0x0000000b00df7213 */ /* 0x000fe20000000000 */
[----:B------:R-:W-:Y:S01]  /*9e30*/  VIADD R13, R0, 0xda ;  /* 0x000000da000d7836 */ /* 0x000fe20000000000 */
[----:B------:R-:W-:Y:S01]  /*9e40*/  ISETP.GE.AND P6, PT, R4, RZ, PT ;  /* 0x000000ff0400720c */ /* 0x000fe20003fc6270 */
[----:B------:R-:W-:Y:S01]  /*9e50*/  IMAD.HI.U32 R3, R2, R221, RZ ;  /* 0x000000dd02037227 */ /* 0x000fe200078e00ff */
[----:B------:R-:W-:-:S02]  /*9e60*/  ISETP.GT.U32.AND P3, PT, R8, R219, PT ;  /* 0x000000db0800720c */ /* 0x000fc40003f64070 */
[----:B------:R-:W-:Y:S01]  /*9e70*/  IABS R5, R10 ;  /* 0x0000000a00057213 */ /* 0x000fe20000000000 */
[--C-:B------:R-:W-:Y:S01]  /*9e80*/  @!P2 IMAD.IADD R220, R220, 0x1, -R8.reuse ;  /* 0x00000001dcdca824 */ /* 0x100fe200078e0a08 */
[----:B------:R-:W-:Y:S01]  /*9e90*/  IADD3 R12, R0, 0xd8, RZ ;  /* 0x000000d8000c7810 */ /* 0x000fe20007ffe0ff */
[----:B------:R-:W-:Y:S01]  /*9ea0*/  @!P4 IMAD.IADD R218, R218, 0x1, -R8 ;  /* 0x00000001dadac824 */ /* 0x000fe200078e0a08 */
[----:B------:R-:W-:Y:S01]  /*9eb0*/  ISETP.GE.AND P2, PT, R11, RZ, PT ;  /* 0x000000ff0b00720c */ /* 0x000fe20003f46270 */
[----:B------:R-:W-:Y:S01]  /*9ec0*/  IMAD.MOV R3, RZ, RZ, -R3 ;  /* 0x000000ffff037224 */ /* 0x000fe200078e0a03 */
[----:B------:R-:W-:Y:S01]  /*9ed0*/  IABS R9, R12 ;  /* 0x0000000c00097213 */ /* 0x000fe20000000000 */
[----:B------:R-:W-:Y:S01]  /*9ee0*/  IMAD.HI.U32 R4, R2, R223, RZ ;  /* 0x000000df02047227 */ /* 0x000fe200078e00ff */
[----:B------:R-:W-:Y:S02]  /*9ef0*/  @!P5 IADD3 R218, -R218, RZ, RZ ;  /* 0x000000ffdadad210 */ /* 0x000fe40007ffe1ff */
[C---:B------:R-:W-:Y:S01]  /*9f00*/  ISETP.GT.U32.AND P5, PT, R8.reuse, R220, PT ;  /* 0x000000dc0800720c */ /* 0x040fe20003fa4070 */
[----:B------:R-:W-:Y:S01]  /*9f10*/  IMAD R221, R8, R3, R221 ;  /* 0x0000000308dd7224 */ /* 0x000fe200078e02dd */
[----:B------:R-:W-:Y:S01]  /*9f20*/  IADD3 R4, -R4, RZ, RZ ;  /* 0x000000ff04047210 */ /* 0x000fe20007ffe1ff */
[----:B------:R-:W-:-:S03]  /*9f30*/  IMAD.HI.U32 R3, R2, R5, RZ ;  /* 0x0000000502037227 */ /* 0x000fc600078e00ff */
[C---:B------:R-:W-:Y:S01]  /*9f40*/  ISETP.GT.U32.AND P4, PT, R8.reuse, R221, PT ;  /* 0x000000dd0800720c */ /* 0x040fe20003f84070 */
[----:B------:R-:W-:Y:S02]  /*9f50*/  IMAD.MOV R222, RZ, RZ, -R3 ;  /* 0x000000ffffde7224 */ /* 0x000fe400078e0a03 */
[----:B------:R-:W-:Y:S02]  /*9f60*/  IMAD R223, R8, R4, R223 ;  /* 0x0000000408df7224 */ /* 0x000fe400078e02df */
[--C-:B------:R-:W-:Y:S01]  /*9f70*/  @!P3 IMAD.IADD R219, R219, 0x1, -R8.reuse ;  /* 0x00000001dbdbb824 */ /* 0x100fe200078e0a08 */
[----:B------:R-:W-:Y:S01]  /*9f80*/  ISETP.GE.AND P3, PT, R10, RZ, PT ;  /* 0x000000ff0a00720c */ /* 0x000fe20003f66270 */
[----:B------:R-:W-:Y:S01]  /*9f90*/  IMAD R222, R8, R222, R5 ;  /* 0x000000de08de7224 */ /* 0x000fe200078e0205 */
[----:B------:R-:W-:Y:S01]  /*9fa0*/  IABS R5, R13 ;  /* 0x0000000d00057213 */ /* 0x000fe20000000000 */
[----:B------:R-:W-:Y:S01]  /*9fb0*/  @!P5 IMAD.IADD R220, R220, 0x1, -R8 ;  /* 0x00000001dcdcd824 */ /* 0x000fe200078e0a08 */
[----:B------:R-:W-:Y:S01]  /*9fc0*/  ISETP.GT.U32.AND P5, PT, R8, R223, PT ;  /* 0x000000df0800720c */ /* 0x000fe20003fa4070 */
[----:B------:R-:W-:Y:S01]  /*9fd0*/  IMAD.HI.U32 R3, R2, R9, RZ ;  /* 0x0000000902037227 */ /* 0x000fe200078e00ff */
[----:B------:R-:W-:-:S02]  /*9fe0*/  @!P1 IADD3 R219, -R219, RZ, RZ ;  /* 0x000000ffdbdb9210 */ /* 0x000fc40007ffe1ff */
[C---:B------:R-:W-:Y:S01]  /*9ff0*/  ISETP.GT.U32.AND P1, PT, R8.reuse, R222, PT ;  /* 0x000000de0800720c */ /* 0x040fe20003f24070 */
[----:B------:R-:W-:Y:S02]  /*a000*/  @!P4 IMAD.IADD R221, R221, 0x1, -R8 ;  /* 0x00000001ddddc824 */ /* 0x000fe400078e0a08 */
[----:B------:R-:W-:Y:S02]  /*a010*/  IMAD.MOV R3, RZ, RZ, -R3 ;  /* 0x000000ffff037224 */ /* 0x000fe400078e0a03 */
[----:B------:R-:W-:Y:S01]  /*a020*/  @!P0 IMAD.MOV R220, RZ, RZ, -R220 ;  /* 0x000000ffffdc8224 */ /* 0x000fe200078e0adc */
[----:B------:R-:W-:Y:S01]  /*a030*/  ISETP.GT.U32.AND P4, PT, R8, R221, PT ;  /* 0x000000dd0800720c */ /* 0x000fe20003f84070 */
[----:B------:R-:W-:-:S04]  /*a040*/  IMAD.HI.U32 R4, R2, R5, RZ ;  /* 0x0000000502047227 */ /* 0x000fc800078e00ff */
[----:B------:R-:W-:Y:S02]  /*a050*/  @!P5 IMAD.IADD R223, R223, 0x1, -R8 ;  /* 0x00000001dfdfd824 */ /* 0x000fe400078e0a08 */
[----:B------:R-:W-:Y:S01]  /*a060*/  @!P1 IADD3 R222, R222, -R8, RZ ;  /* 0x80000008dede9210 */ /* 0x000fe20007ffe0ff */
[----:B------:R-:W-:Y:S01]  /*a070*/  IMAD R224, R8, R3, R9 ;  /* 0x0000000308e07224 */ /* 0x000fe200078e0209 */
[----:B------:R-:W-:Y:S01]  /*a080*/  ISETP.GE.AND P1, PT, R12, RZ, PT ;  /* 0x000000ff0c00720c */ /* 0x000fe20003f26270 */
[----:B------:R-:W-:Y:S01]  /*a090*/  IMAD.HI.U32 R3, R2, R225, RZ ;  /* 0x000000e102037227 */ /* 0x000fe200078e00ff */
[C---:B------:R-:W-:Y:S02]  /*a0a0*/  ISETP.GT.U32.AND P0, PT, R8.reuse, R223, PT ;  /* 0x000000df0800720c */ /* 0x040fe40003f04070 */
[----:B------:R-:W-:Y:S01]  /*a0b0*/  ISETP.GT.U32.AND P5, PT, R8, R222, PT ;  /* 0x000000de0800720c */ /* 0x000fe20003fa4070 */
[----:B------:R-:W-:Y:S01]  /*a0c0*/  IMAD.MOV R4, RZ, RZ, -R4 ;  /* 0x000000ffff047224 */ /* 0x000fe200078e0a04 */
[C---:B------:R-:W-:Y:S01]  /*a0d0*/  IADD3 R12, R0.reuse, 0xdd, RZ ;  /* 0x000000dd000c7810 */ /* 0x040fe20007ffe0ff */
[----:B------:R-:W-:-:S02]  /*a0e0*/  VIADD R11, R0, 0xdb ;  /* 0x000000db000b7836 */ /* 0x000fc40000000000 */
[----:B------:R-:W-:Y:S01]  /*a0f0*/  IMAD.MOV R3, RZ, RZ, -R3 ;  /* 0x000000ffff037224 */ /* 0x000fe200078e0a03 */
[----:B------:R-:W-:Y:S01]  /*a100*/  IABS R229, R12 ;  /* 0x0000000c00e57213 */ /* 0x000fe20000000000 */
[C---:B------:R-:W-:Y:S01]  /*a110*/  IMAD R226, R8.reuse, R4, R5 ;  /* 0x0000000408e27224 */ /* 0x040fe200078e0205 */
[----:B------:R-:W-:Y:S01]  /*a120*/  IABS R227, R11 ;  /* 0x0000000b00e37213 */ /* 0x000fe20000000000 */
[C---:B------:R-:W-:Y:S02]  /*a130*/  IMAD R225, R8.reuse, R3, R225 ;  /* 0x0000000308e17224 */ /* 0x040fe400078e02e1 */
[--C-:B------:R-:W-:Y:S01]  /*a140*/  @!P4 IMAD.IADD R221, R221, 0x1, -R8.reuse ;  /* 0x00000001ddddc824 */ /* 0x100fe200078e0a08 */
[C---:B------:R-:W-:Y:S01]  /*a150*/  ISETP.GT.U32.AND P4, PT, R8.reuse, R224, PT ;  /* 0x000000e00800720c */ /* 0x040fe20003f84070 */
[--C-:B------:R-:W-:Y:S01]  /*a160*/  @!P0 IMAD.IADD R223, R223, 0x1, -R8.reuse ;  /* 0x00000001dfdf8824 */ /* 0x100fe200078e0a08 */
[----:B------:R-:W-:Y:S01]  /*a170*/  ISETP.GT.U32.AND P0, PT, R8, R226, PT ;  /* 0x000000e20800720c */ /* 0x000fe20003f04070 */
[----:B------:R-:W-:Y:S01]  /*a180*/  @!P5 IMAD.IADD R222, R222, 0x1, -R8 ;  /* 0x00000001deded824 */ /* 0x000fe200078e0a08 */
[----:B------:R-:W-:Y:S01]  /*a190*/  ISETP.GT.U32.AND P5, PT, R8, R225, PT ;  /* 0x000000e10800720c */ /* 0x000fe20003fa4070 */
[----:B------:R-:W-:-:S03]  /*a1a0*/  IMAD.HI.U32 R3, R2, R227, RZ ;  /* 0x000000e302037227 */ /* 0x000fc600078e00ff */
[----:B------:R-:W-:Y:S01]  /*a1b0*/  @!P3 IADD3 R222, -R222, RZ, RZ ;  /* 0x000000ffdedeb210 */ /* 0x000fe20007ffe1ff */
[----:B------:R-:W-:Y:S02]  /*a1c0*/  IMAD.MOV R3, RZ, RZ, -R3 ;  /* 0x000000ffff037224 */ /* 0x000fe400078e0a03 */
[----:B------:R-:W-:Y:S02]  /*a1d0*/  VIADD R10, R0, 0xdc ;  /* 0x000000dc000a7836 */ /* 0x000fe40000000000 */
[----:B------:R-:W-:Y:S01]  /*a1e0*/  IMAD R227, R8, R3, R227 ;  /* 0x0000000308e37224 */ /* 0x000fe200078e02e3 */
[----:B------:R-:W-:Y:S01]  /*a1f0*/  @!P4 IADD3 R224, R224, -R8, RZ ;  /* 0x80000008e0e0c210 */ /* 0x000fe20007ffe0ff */
[--C-:B------:R-:W-:Y:S01]  /*a200*/  @!P0 IMAD.IADD R226, R226, 0x1, -R8.reuse ;  /* 0x00000001e2e28824 */ /* 0x100fe200078e0a08 */
[----:B------:R-:W-:Y:S01]  /*a210*/  IABS R9, R10 ;  /* 0x0000000a00097213 */ /* 0x000fe20000000000 */
[----:B------:R-:W-:Y:S01]  /*a220*/  @!P5 IMAD.IADD R225, R225, 0x1, -R8 ;  /* 0x00000001e1e1d824 */ /* 0x000fe200078e0a08 */
[----:B------:R-:W-:Y:S01]  /*a230*/  ISETP.GT.U32.AND P4, PT, R8, R224, PT ;  /* 0x000000e00800720c */ /* 0x000fe20003f84070 */
[----:B------:R-:W-:Y:S01]  /*a240*/  IMAD.HI.U32 R3, R2, R229, RZ ;  /* 0x000000e502037227 */ /* 0x000fe200078e00ff */
[----:B------:R-:W-:-:S02]  /*a250*/  ISETP.GT.U32.AND P5, PT, R8, R227, PT ;  /* 0x000000e30800720c */ /* 0x000fc40003fa4070 */
[----:B------:R-:W-:Y:S01]  /*a260*/  ISETP.GT.U32.AND P3, PT, R8, R226, PT ;  /* 0x000000e20800720c */ /* 0x000fe20003f64070 */
[----:B------:R-:W-:Y:S01]  /*a270*/  IMAD.HI.U32 R4, R2, R9, RZ ;  /* 0x0000000902047227 */ /* 0x000fe200078e00ff */
[----:B------:R-:W-:-:S03]  /*a280*/  ISETP.GT.U32.AND P0, PT, R8, R225, PT ;  /* 0x000000e10800720c */ /* 0x000fc60003f04070 */
[----:B------:R-:W-:Y:S02]  /*a290*/  IMAD.MOV R4, RZ, RZ, -R4 ;  /* 0x000000ffff047224 */ /* 0x000fe400078e0a04 */
[----:B------:R-:W-:Y:S02]  /*a2a0*/  IMAD.MOV R3, RZ, RZ, -R3 ;  /* 0x000000ffff037224 */ /* 0x000fe400078e0a03 */
[----:B------:R-:W-:Y:S01]  /*a2b0*/  IMAD R228, R8, R4, R9 ;  /* 0x0000000408e47224 */ /* 0x000fe200078e0209 */
[----:B------:R-:W-:Y:S01]  /*a2c0*/  @!P4 IADD3 R224, R224, -R8, RZ ;  /* 0x80000008e0e0c210 */ /* 0x000fe20007ffe0ff */
[----:B------:R-:W-:Y:S01]  /*a2d0*/  VIADD R4, R0, 0xde ;  /* 0x000000de00047836 */ /* 0x000fe20000000000 */
[----:B------:R-:W-:Y:S01]  /*a2e0*/  ISETP.GE.AND P4, PT, R13, RZ, PT ;  /* 0x000000ff0d00720c */ /* 0x000fe20003f86270 */
[----:B------:R-:W-:Y:S01]  /*a2f0*/  IMAD R229, R8, R3, R229 ;  /* 0x0000000308e57224 */ /* 0x000fe200078e02e5 */
[----:B------:R-:W-:Y:S01]  /*a300*/  @!P1 IADD3 R224, -R224, RZ, RZ ;  /* 0x000000ffe0e09210 */ /* 0x000fe20007ffe1ff */
[--C-:B------:R-:W-:Y:S01]  /*a310*/  @!P5 IMAD.IADD R227, R227, 0x1, -R8.reuse ;  /* 0x00000001e3e3d824 */ /* 0x100fe200078e0a08 */
[----:B------:R-:W-:Y:S01]  /*a320*/  IABS R5, R4 ;  /* 0x0000000400057213 */ /* 0x000fe20000000000 */
[----:B------:R-:W-:Y:S01]  /*a330*/  @!P3 IMAD.IADD R226, R226, 0x1, -R8 ;  /* 0x00000001e2e2b824 */ /* 0x000fe200078e0a08 */
[C---:B------:R-:W-:Y:S01]  /*a340*/  ISETP.GT.U32.AND P3, PT, R8.reuse, R229, PT ;  /* 0x000000e50800720c */ /* 0x040fe20003f64070 */
[----:B------:R-:W-:Y:S01]  /*a350*/  @!P2 IMAD.MOV R223, RZ, RZ, -R223 ;  /* 0x000000ffffdfa224 */ /* 0x000fe200078e0adf */
[----:B------:R-:W-:Y:S01]  /*a360*/  ISETP.GT.U32.AND P1, PT, R8, R227, PT ;  /* 0x000000e30800720c */ /* 0x000fe20003f24070 */
[----:B------:R-:W-:Y:S01]  /*a370*/  IMAD.HI.U32 R3, R2, R5, RZ ;  /* 0x0000000502037227 */ /* 0x000fe200078e00ff */
[----:B------:R-:W-:-:S02]  /*a380*/  ISETP.GE.AND P5, PT, R11, RZ, PT ;  /* 0x000000ff0b00720c */ /* 0x000fc40003fa6270 */
[----:B------:R-:W-:Y:S01]  /*a390*/  ISETP.GT.U32.AND P2, PT, R8, R228, PT ;  /* 0x000000e40800720c */ /* 0x000fe20003f44070 */
[----:B------:R-:W-:Y:S01]  /*a3a0*/  @!P6 IMAD.MOV R221, RZ, RZ, -R221 ;  /* 0x000000ffffdde224 */ /* 0x000fe200078e0add */
[----:B------:R-:W-:Y:S01]  /*a3b0*/  IADD3 R3, -R3, RZ, RZ ;  /* 0x000000ff03037210 */ /* 0x000fe20007ffe1ff */
[--C-:B------:R-:W-:Y:S01]  /*a3c0*/  @!P0 IMAD.IADD R225, R225, 0x1, -R8.reuse ;  /* 0x00000001e1e18824 */ /* 0x100fe200078e0a08 */
[----:B------:R-:W-:Y:S01]  /*a3d0*/  ISETP.GE.AND P6, PT, R14, RZ, PT ;  /* 0x000000ff0e00720c */ /* 0x000fe20003fc6270 */
[----:B------:R-:W-:Y:S01]  /*a3e0*/  VIADD R9, R0, 0xe2 ;  /* 0x000000e200097836 */ /* 0x000fe20000000000 */
[----:B------:R-:W-:Y:S01]  /*a3f0*/  @!P4 IADD3 R226, -R226, RZ, RZ ;  /* 0x000000ffe2e2c210 */ /* 0x000fe20007ffe1ff */
[--C-:B------:R-:W-:Y:S01]  /*a400*/  @!P3 IMAD.IADD R229, R229, 0x1, -R8.reuse ;  /* 0x00000001e5e5b824 */ /* 0x100fe200078e0a08 */
[----:B------:R-:W-:Y:S01]  /*a410*/  ISETP.GE.AND P0, PT, R10, RZ, PT ;  /* 0x000000ff0a00720c */ /* 0x000fe20003f06270 */
[--C-:B------:R-:W-:Y:S01]  /*a420*/  @!P1 IMAD.IADD R227, R227, 0x1, -R8.reuse ;  /* 0x00000001e3e39824 */ /* 0x100fe200078e0a08 */
[----:B------:R-:W-:Y:S01]  /*a430*/  ISETP.GE.AND P1, PT, R4, RZ, PT ;  /* 0x000000ff0400720c */ /* 0x000fe20003f26270 */
[C---:B------:R-:W-:Y:S01]  /*a440*/  IMAD R230, R8.reuse, R3, R5 ;  /* 0x0000000308e67224 */ /* 0x040fe200078e0205 */
[----:B------:R-:W-:Y:S01]  /*a450*/  ISETP.GT.U32.AND P4, PT, R8, R229, PT ;  /* 0x000000e50800720c */ /* 0x000fe20003f84070 */
[C---:B------:R-:W-:Y:S01]  /*a460*/  VIADD R3, R0.reuse, 0xdf ;  /* 0x000000df00037836 */ /* 0x040fe20000000000 */
[----:B------:R-:W-:Y:S01]  /*a470*/  IADD3 R4, R0, 0xe0, RZ ;  /* 0x000000e000047810 */ /* 0x000fe20007ffe0ff */
[----:B------:R-:W-:Y:S01]  /*a480*/  @!P5 IMAD.MOV R227, RZ, RZ, -R227 ;  /* 0x000000ffffe3d224 */ /* 0x000fe200078e0ae3 */
[----:B------:R-:W-:Y:S01]  /*a490*/  ISETP.GT.U32.AND P5, PT, R8, R230, PT ;  /* 0x000000e60800720c */ /* 0x000fe20003fa4070 */
[----:B------:R-:W-:Y:S01]  /*a4a0*/  @!P2 IMAD.IADD R228, R228, 0x1, -R8 ;  /* 0x00000001e4e4a824 */ /* 0x000fe200078e0a08 */
[----:B------:R-:W-:Y:S01]  /*a4b0*/  IABS R231, R3 ;  /* 0x0000000300e77213 */ /* 0x000fe20000000000 */
[----:B------:R-:W-:Y:S01]  /*a4c0*/  @!P6 IMAD.MOV R225, RZ, RZ, -R225 ;  /* 0x000000ffffe1e224 */ /* 0x000fe200078e0ae1 */
[----:B------:R-:W-:Y:S01]  /*a4d0*/  ISETP.GE.AND P2, PT, R12, RZ, PT ;  /* 0x000000ff0c00720c */ /* 0x000fe20003f46270 */
[----:B------:R-:W-:Y:S01]  /*a4e0*/  VIADD R5, R0, 0xe1 ;  /* 0x000000e100057836 */ /* 0x000fe20000000000 */
[----:B------:R-:W-:Y:S01]  /*a4f0*/  ISETP.GT.U32.AND P6, PT, R8, R228, PT ;  /* 0x000000e40800720c */ /* 0x000fe20003fc4070 */
[----:B------:R-:W-:Y:S01]  /*a500*/  VIADD R12, R0, 0xe5 ;  /* 0x000000e5000c7836 */ /* 0x000fe20000000000 */
[----:B------:R-:W-:Y:S01]  /*a510*/  ISETP.GE.AND P3, PT, R3, RZ, PT ;  /* 0x000000ff0300720c */ /* 0x000fe20003f66270 */
[----:B------:R-:W-:Y:S01]  /*a520*/  IMAD.HI.U32 R3, R2, R231, RZ ;  /* 0x000000e702037227 */ /* 0x000fe200078e00ff */
[----:B------:R-:W-:-:S02]  /*a530*/  @!P4 IADD3 R229, R229, -R8, RZ ;  /* 0x80000008e5e5c210 */ /* 0x000fc40007ffe0ff */
[----:B------:R-:W-:Y:S01]  /*a540*/  IABS R13, R9 ;  /* 0x00000009000d7213 */ /* 0x000fe20000000000 */
[--C-:B------:R-:W-:Y:S01]  /*a550*/  @!P5 IMAD.IADD R230, R230, 0x1, -R8.reuse ;  /* 0x00000001e6e6d824 */ /* 0x100fe200078e0a08 */
[----:B------:R-:W-:Y:S01]  /*a560*/  ISETP.GE.AND P4, PT, R9, RZ, PT ;  /* 0x000000ff0900720c */ /* 0x000fe20003f86270 */
[----:B------:R-:W-:Y:S01]  /*a570*/  IMAD.MOV R9, RZ, RZ, -R3 ;  /* 0x000000ffff097224 */ /* 0x000fe200078e0a03 */
[----:B------:R-:W-:Y:S01]  /*a580*/  IABS R11, R4 ;  /* 0x00000004000b7213 */ /* 0x000fe20000000000 */
[----:B------:R-:W-:Y:S01]  /*a590*/  @!P2 IMAD.MOV R229, RZ, RZ, -R229 ;  /* 0x000000ffffe5a224 */ /* 0x000fe200078e0ae5 */
[----:B------:R-:W-:Y:S01]  /*a5a0*/  IABS R233, R5 ;  /* 0x0000000500e97213 */ /* 0x000fe20000000000 */
[C---:B------:R-:W-:Y:S01]  /*a5b0*/  IMAD R231, R8.reuse, R9, R231 ;  /* 0x0000000908e77224 */ /* 0x040fe200078e02e7 */
[----:B------:R-:W-:Y:S01]  /*a5c0*/  ISETP.GT.U32.AND P5, PT, R8, R230, PT ;  /* 0x000000e60800720c */ /* 0x000fe20003fa4070 */
[----:B------:R-:W-:Y:S01]  /*a5d0*/  @!P6 IMAD.IADD R228, R228, 0x1, -R8 ;  /* 0x00000001e4e4e824 */ /* 0x000fe200078e0a08 */
[----:B------:R-:W-:Y:S01]  /*a5e0*/  ISETP.GE.AND P6, PT, R4, RZ, PT ;  /* 0x000000ff0400720c */ /* 0x000fe20003fc6270 */
[----:B------:R-:W-:Y:S01]  /*a5f0*/  IMAD.HI.U32 R3, R2, R11, RZ ;  /* 0x0000000b02037227 */ /* 0x000fe200078e00ff */
[----:B------:R-:W-:-:S02]  /*a600*/  ISETP.GT.U32.AND P2, PT, R8, R231, PT ;  /* 0x000000e70800720c */ /* 0x000fc40003f44070 */
[----:B------:R-:W-:Y:S01]  /*a610*/  IADD3 R9, R0, 0xe4, RZ ;  /* 0x000000e400097810 */ /* 0x000fe20007ffe0ff */
[----:B------:R-:W-:Y:S01]  /*a620*/  IMAD.HI.U32 R4, R2, R233, RZ ;  /* 0x000000e902047227 */ /* 0x000fe200078e00ff */
[----:B------:R-:W-:-:S03]  /*a630*/  IABS R237, R12 ;  /* 0x0000000c00ed7213 */ /* 0x000fc60000000000 */
[----:B------:R-:W-:Y:S01]  /*a640*/  IMAD.MOV R3, RZ, RZ, -R3 ;  /* 0x000000ffff037224 */ /* 0x000fe200078e0a03 */
[----:B------:R-:W-:Y:S01]  /*a650*/  IADD3 R4, -R4, RZ, RZ ;  /* 0x000000ff04047210 */ /* 0x000fe20007ffe1ff */
[----:B------:R-:W-:Y:S02]  /*a660*/  @!P5 IMAD.IADD R230, R230, 0x1, -R8 ;  /* 0x00000001e6e6d824 */ /* 0x000fe400078e0a08 */
[C---:B------:R-:W-:Y:S02]  /*a670*/  IMAD R232, R8.reuse, R3, R11 ;  /* 0x0000000308e87224 */ /* 0x040fe400078e020b */
[----:B------:R-:W-:Y:S01]  /*a680*/  IMAD R233, R8, R4, R233 ;  /* 0x0000000408e97224 */ /* 0x000fe200078e02e9 */
[----:B------:R-:W-:Y:S01]  /*a690*/  @!P2 IADD3 R231, R231, -R8, RZ ;  /* 0x80000008e7e7a210 */ /* 0x000fe20007ffe0ff */
[----:B------:R-:W-:Y:S01]  /*a6a0*/  VIADD R11, R0, 0xe3 ;  /* 0x000000e3000b7836 */ /* 0x000fe20000000000 */
[C---:B------:R-:W-:Y:S01]  /*a6b0*/  ISETP.GT.U32.AND P5, PT, R8.reuse, R232, PT ;  /* 0x000000e80800720c */ /* 0x040fe20003fa4070 */
[----:B------:R-:W-:Y:S01]  /*a6c0*/  @!P0 IMAD.MOV R228, RZ, RZ, -R228 ;  /* 0x000000ffffe48224 */ /* 0x000fe200078e0ae4 */
[----:B------:R-:W-:Y:S01]  /*a6d0*/  ISETP.GT.U32.AND P2, PT, R8, R233, PT ;  /* 0x000000e90800720c */ /* 0x000fe20003f44070 */
[----:B------:R-:W-:Y:S01]  /*a6e0*/  IMAD.HI.U32 R4, R2, R237, RZ ;  /* 0x000000ed02047227 */ /* 0x000fe200078e00ff */
[----:B------:R-:W-:-:S02]  /*a6f0*/  ISETP.GE.AND P0, PT, R5, RZ, PT ;  /* 0x000000ff0500720c */ /* 0x000fc40003f06270 */
[----:B------:R-:W-:Y:S01]  /*a700*/  IABS R235, R11 ;  /* 0x0000000b00eb7213 */ /* 0x000fe20000000000 */
[----:B------:R-:W-:-:S04]  /*a710*/  IMAD.HI.U32 R5, R2, R13, RZ ;  /* 0x0000000d02057227 */ /* 0x000fc800078e00ff */
[----:B------:R-:W-:Y:S02]  /*a720*/  IMAD.MOV R5, RZ, RZ, -R5 ;  /* 0x000000ffff057224 */ /* 0x000fe400078e0a05 */
[--C-:B------:R-:W-:Y:S01]  /*a730*/  @!P5 IMAD.IADD R232, R232, 0x1, -R8.reuse ;  /* 0x00000001e8e8d824 */ /* 0x100fe200078e0a08 */
[----:B------:R-:W-:Y:S01]  /*a740*/  ISETP.GT.U32.AND P5, PT, R8, R231, PT ;  /* 0x000000e70800720c */ /* 0x000fe20003fa4070 */
[----:B------:R-:W-:Y:S02]  /*a750*/  @!P2 IMAD.IADD R233, R233, 0x1, -R8 ;  /* 0x00000001e9e9a824 */ /* 0x000fe400078e0a08 */
[----:B------:R-:W-:-:S03]  /*a760*/  IMAD.HI.U32 R10, R2, R235, RZ ;  /* 0x000000eb020a7227 */ /* 0x000fc600078e00ff */
[C---:B------:R-:W-:Y:S01]  /*a770*/  ISETP.GT.U32.AND P2, PT, R8.reuse, R233, PT ;  /* 0x000000e90800720c */ /* 0x040fe20003f44070 */
[----:B------:R-:W-:Y:S01]  /*a780*/  IMAD R234, R8, R5, R13 ;  /* 0x0000000508ea7224 */ /* 0x000fe200078e020d */
[----:B------:R-:W-:Y:S01]  /*a790*/  IABS R5, R9 ;  /* 0x0000000900057213 */ /* 0x000fe20000000000 */
[----:B------:R-:W-:Y:S01]  /*a7a0*/  VIADD R13, R0, 0xe6 ;  /* 0x000000e6000d7836 */ /* 0x000fe20000000000 */
[----:B------:R-:W-:Y:S01]  /*a7b0*/  IADD3 R10, -R10, RZ, RZ ;  /* 0x000000ff0a0a7210 */ /* 0x000fe20007ffe1ff */
[----:B------:R-:W-:Y:S02]  /*a7c0*/  IMAD.MOV R4, RZ, RZ, -R4 ;  /* 0x000000ffff047224 */ /* 0x000fe400078e0a04 */
[----:B------:R-:W-:Y:S01]  /*a7d0*/  @!P5 IADD3 R231, R231, -R8, RZ ;  /* 0x80000008e7e7d210 */ /* 0x000fe20007ffe0ff */
[----:B------:R-:W-:Y:S01]  /*a7e0*/  IMAD.HI.U32 R236, R2, R5, RZ ;  /* 0x0000000502ec7227 */ /* 0x000fe200078e00ff */
[C---:B------:R-:W-:Y:S02]  /*a7f0*/  ISETP.GT.U32.AND P5, PT, R8.reuse, R234, PT ;  /* 0x000000ea0800720c */ /* 0x040fe40003fa4070 */
[----:B------:R-:W-:Y:S01]  /*a800*/  IABS R3, R13 ;  /* 0x0000000d00037213 */ /* 0x000fe20000000000 */
[----:B------:R-:W-:Y:S01]  /*a810*/  IMAD R235, R8, R10, R235 ;  /* 0x0000000a08eb7224 */ /* 0x000fe200078e02eb */
[----:B------:R-:W-:Y:S01]  /*a820*/  IADD3 R10, R0, 0xe8, RZ ;  /* 0x000000e8000a7810 */ /* 0x000fe20007ffe0ff */
[----:B------:R-:W-:-:S02]  /*a830*/  IMAD.MOV R236, RZ, RZ, -R236 ;  /* 0x000000ffffec7224 */ /* 0x000fc400078e0aec */
[----:B------:R-:W-:Y:S01]  /*a840*/  @!P2 IMAD.IADD R233, R233, 0x1, -R8 ;  /* 0x00000001e9e9a824 */ /* 0x000fe200078e0a08 */
[C---:B------:R-:W-:Y:S01]  /*a850*/  ISETP.GT.U32.AND P2, PT, R8.reuse, R235, PT ;  /* 0x000000eb0800720c */ /* 0x040fe20003f44070 */
[----:B------:R-:W-:Y:S01]  /*a860*/  IMAD R236, R8, R236, R5 ;  /* 0x000000ec08ec7224 */ /* 0x000fe200078e0205 */
[----:B------:R-:W-:Y:S01]  /*a870*/  IABS R240, R10 ;  /* 0x0000000a00f07213 */ /* 0x000fe20000000000 */
[----:B------:R-:W-:-:S04]  /*a880*/  IMAD.HI.U32 R238, R2, R3, RZ ;  /* 0x0000000302ee7227 */ /* 0x000fc800078e00ff */
[----:B------:R-:W-:Y:S01]  /*a890*/  @!P5 IMAD.IADD R234, R234, 0x1, -R8 ;  /* 0x00000001eaead824 */ /* 0x000fe200078e0a08 */
[C---:B------:R-:W-:Y:S01]  /*a8a0*/  ISETP.GT.U32.AND P5, PT, R8.reuse, R236, PT ;  /* 0x000000ec0800720c */ /* 0x040fe20003fa4070 */
[C---:B------:R-:W-:Y:S02]  /*a8b0*/  IMAD R237, R8.reuse, R4, R237 ;  /* 0x0000000408ed7224 */ /* 0x040fe400078e02ed */
[----:B------:R-:W-:Y:S02]  /*a8c0*/  IMAD.MOV R238, RZ, RZ, -R238 ;  /* 0x000000ffffee7224 */ /* 0x000fe400078e0aee */
[----:B------:R-:W-:Y:S01]  /*a8d0*/  @!P1 IMAD.MOV R230, RZ, RZ, -R230 ;  /* 0x000000ffffe69224 */ /* 0x000fe200078e0ae6 */
[C---:B------:R-:W-:Y:S01]  /*a8e0*/  ISETP.GT.U32.AND P1, PT, R8.reuse, R232, PT ;  /* 0x000000e80800720c */ /* 0x040fe20003f24070 */
[----:B------:R-:W-:Y:S01]  /*a8f0*/  IMAD R238, R8, R238, R3 ;  /* 0x000000ee08ee7224 */ /* 0x000fe200078e0203 */
[----:B------:R-:W-:Y:S01]  /*a900*/  @!P2 IADD3 R235, R235, -R8, RZ ;  /* 0x80000008ebeba210 */ /* 0x000fe20007ffe0ff */
[----:B------:R-:W-:Y:S01]  /*a910*/  VIADD R3, R0, 0xe9 ;  /* 0x000000e900037836 */ /* 0x000fe20000000000 */
[----:B------:R-:W-:Y:S01]  /*a920*/  ISETP.GT.U32.AND P2, PT, R8, R237, PT ;  /* 0x000000ed0800720c */ /* 0x000fe20003f44070 */
[----:B------:R-:W-:-:S03]  /*a930*/  IMAD.HI.U32 R15, R2, R240, RZ ;  /* 0x000000f0020f7227 */ /* 0x000fc600078e00ff */
[----:B------:R-:W-:Y:S01]  /*a940*/  IABS R241, R3 ;  /* 0x0000000300f17213 */ /* 0x000fe20000000000 */
[--C-:B------:R-:W-:Y:S01]  /*a950*/  @!P5 IMAD.IADD R236, R236, 0x1, -R8.reuse ;  /* 0x00000001ececd824 */ /* 0x100fe200078e0a08 */
[----:B------:R-:W-:Y:S01]  /*a960*/  ISETP.GT.U32.AND P5, PT, R8, R238, PT ;  /* 0x000000ee0800720c */ /* 0x000fe20003fa4070 */
[----:B------:R-:W-:Y:S02]  /*a970*/  VIADD R4, R0, 0xea ;  /* 0x000000ea00047836 */ /* 0x000fe40000000000 */
[--C-:B------:R-:W-:Y:S01]  /*a980*/  @!P1 IMAD.IADD R232, R232, 0x1, -R8.reuse ;  /* 0x00000001e8e89824 */ /* 0x100fe200078e0a08 */
[----:B------:R-:W-:Y:S01]  /*a990*/  ISETP.GE.AND P1, PT, R11, RZ, PT ;  /* 0x000000ff0b00720c */ /* 0x000fe20003f26270 */
[----:B------:R-:W-:Y:S01]  /*a9a0*/  VIADD R11, R0, 0xe7 ;  /* 0x000000e7000b7836 */ /* 0x000fe20000000000 */
[----:B------:R-:W-:Y:S01]  /*a9b0*/  IABS R242, R4 ;  /* 0x0000000400f27213 */ /* 0x000fe20000000000 */
[----:B------:R-:W-:Y:S01]  /*a9c0*/  @!P2 IMAD.IADD R237, R237, 0x1, -R8 ;  /* 0x00000001ededa824 */ /* 0x000fe200078e0a08 */
[----:B------:R-:W-:Y:S01]  /*a9d0*/  ISETP.GT.U32.AND P2, PT, R8, R235, PT ;  /* 0x000000eb0800720c */ /* 0x000fe20003f44070 */
[----:B------:R-:W-:Y:S01]  /*a9e0*/  IMAD.HI.U32 R14, R2, R241, RZ ;  /* 0x000000f1020e7227 */ /* 0x000fe200078e00ff */
[----:B------:R-:W-:-:S03]  /*a9f0*/  IABS R239, R11 ;  /* 0x0000000b00ef7213 */ /* 0x000fc60000000000 */
[----:B------:R-:W-:Y:S01]  /*aa00*/  IMAD.MOV R15, RZ, RZ, -R15 ;  /* 0x000000ffff0f7224 */ /* 0x000fe200078e0a0f */
[----:B------:R-:W-:Y:S01]  /*aa10*/  @!P5 IADD3 R238, R238, -R8, RZ ;  /* 0x80000008eeeed210 */ /* 0x000fe20007ffe0ff */
[----:B------:R-:W-:Y:S01]  /*aa20*/  @!P3 IMAD.MOV R231, RZ, RZ, -R231 ;  /* 0x000000ffffe7b224 */ /* 0x000fe200078e0ae7 */
[C---:B------:R-:W-:Y:S01]  /*aa30*/  ISETP.GT.U32.AND P5, PT, R8.reuse, R236, PT ;  /* 0x000000ec0800720c */ /* 0x040fe20003fa4070 */
[C---:B------:R-:W-:Y:S01]  /*aa40*/  IMAD R240, R8.reuse, R15, R240 ;  /* 0x0000000f08f07224 */ /* 0x040fe200078e02f0 */
[----:B------:R-:W-:Y:S01]  /*aa50*/  ISETP.GT.U32.AND P3, PT, R8, R234, PT ;  /* 0x000000ea0800720c */ /* 0x000fe20003f64070 */
[----:B------:R-:W-:Y:S01]  /*aa60*/  IMAD.HI.U32 R16, R2, R239, RZ ;  /* 0x000000ef02107227 */ /* 0x000fe200078e00ff */
[----:B------:R-:W-:Y:S02]  /*aa70*/  IADD3 R14, -R14, RZ, RZ ;  /* 0x000000ff0e0e7210 */ /* 0x000fe40007ffe1ff */
[----:B------:R-:W-:Y:S01]  /*aa80*/  @!P2 IADD3 R235, R235, -R8, RZ ;  /* 0x80000008ebeba210 */ /* 0x000fe20007ffe0ff */
[----:B------:R-:W-:Y:S01]  /*aa90*/  @!P0 IMAD.MOV R233, RZ, RZ, -R233 ;  /* 0x000000ffffe98224 */ /* 0x000fe200078e0ae9 */
[----:B------:R-:W-:Y:S01]  /*aaa0*/  ISETP.GT.U32.AND P0, PT, R8, R238, PT ;  /* 0x000000ee0800720c */ /* 0x000fe20003f04070 */
[----:B------:R-:W-:Y:S01]  /*aab0*/  IMAD.HI.U32 R5, R2, R242, RZ ;  /* 0x000000f202057227 */ /* 0x000fe200078e00ff */
[----:B------:R-:W-:-:S02]  /*aac0*/  ISETP.GT.U32.AND P2, PT, R8, R240, PT ;  /* 0x000000f00800720c */ /* 0x000fc40003f44070 */
[----:B------:R-:W-:Y:S01]  /*aad0*/  @!P1 IADD3 R235, -R235, RZ, RZ ;  /* 0x000000ffebeb9210 */ /* 0x000fe20007ffe1ff */
[----:B------:R-:W-:Y:S02]  /*aae0*/  IMAD.MOV R16, RZ, RZ, -R16 ;  /* 0x000000ffff107224 */ /* 0x000fe400078e0a10 */
[C---:B------:R-:W-:Y:S02]  /*aaf0*/  IMAD R241, R8.reuse, R14, R241 ;  /* 0x0000000e08f17224 */ /* 0x040fe400078e02f1 */
[----:B------:R-:W-:Y:S02]  /*ab00*/  IMAD.MOV R5, RZ, RZ, -R5 ;  /* 0x000000ffff057224 */ /* 0x000fe400078e0a05 */
[----:B------:R-:W-:Y:S01]  /*ab10*/  @!P6 IMAD.MOV R232, RZ, RZ, -R232 ;  /* 0x000000ffffe8e224 */ /* 0x000fe200078e0ae8 */
[C---:B------:R-:W-:Y:S01]  /*ab20*/  ISETP.GT.U32.AND P6, PT, R8.reuse, R237, PT ;  /* 0x000000ed0800720c */ /* 0x040fe20003fc4070 */
[----:B------:R-:W-:Y:S02]  /*ab30*/  IMAD R239, R8, R16, R239 ;  /* 0x0000001008ef7224 */ /* 0x000fe400078e02ef */
[----:B------:R-:W-:Y:S01]  /*ab40*/  @!P5 IMAD.IADD R236, R236, 0x1, -R8 ;  /* 0x00000001ececd824 */ /* 0x000fe200078e0a08 */
[C---:B------:R-:W-:Y:S01]  /*ab50*/  ISETP.GT.U32.AND P5, PT, R8.reuse, R241, PT ;  /* 0x000000f10800720c */ /* 0x040fe20003fa4070 */
[----:B------:R-:W-:-:S02]  /*ab60*/  IMAD R242, R8, R5, R242 ;  /* 0x0000000508f27224 */ /* 0x000fc400078e02f2 */
[--C-:B------:R-:W-:Y:S01]  /*ab70*/  @!P3 IMAD.IADD R234, R234, 0x1, -R8.reuse ;  /* 0x00000001eaeab824 */ /* 0x100fe200078e0a08 */
[----:B------:R-:W-:Y:S01]  /*ab80*/  ISETP.GT.U32.AND P3, PT, R8, R239, PT ;  /* 0x000000ef0800720c */ /* 0x000fe20003f64070 */
[--C-:B------:R-:W-:Y:S01]  /*ab90*/  @!P0 IMAD.IADD R238, R238, 0x1, -R8.reuse ;  /* 0x00000001eeee8824 */ /* 0x100fe200078e0a08 */
[----:B------:R-:W-:Y:S01]  /*aba0*/  ISETP.GT.U32.AND P0, PT, R8, R242, PT ;  /* 0x000000f20800720c */ /* 0x000fe20003f04070 */
[--C-:B------:R-:W-:Y:S01]  /*abb0*/  @!P2 IMAD.IADD R240, R240, 0x1, -R8.reuse ;  /* 0x00000001f0f0a824 */ /* 0x100fe200078e0a08 */
[----:B------:R-:W-:Y:S01]  /*abc0*/  ISETP.GE.AND P2, PT, R13, RZ, PT ;  /* 0x000000ff0d00720c */ /* 0x000fe20003f46270 */
[C---:B------:R-:W-:Y:S02]  /*abd0*/  VIADD R5, R0.reuse, 0xeb ;  /* 0x000000eb00057836 */ /* 0x040fe40000000000 */
[----:B------:R-:W-:Y:S01]  /*abe0*/  @!P6 IMAD.IADD R237, R237, 0x1, -R8 ;  /* 0x00000001edede824 */ /* 0x000fe200078e0a08 */
[----:B------:R-:W-:Y:S01]  /*abf0*/  ISETP.GE.AND P6, PT, R9, RZ, PT ;  /* 0x000000ff0900720c */ /* 0x000fe20003fc6270 */
[----:B------:R-:W-:Y:S01]  /*ac00*/  @!P4 IMAD.MOV R234, RZ, RZ, -R234 ;  /* 0x000000ffffeac224 */ /* 0x000fe200078e0aea */
[----:B------:R-:W-:Y:S01]  /*ac10*/  @!P5 IADD3 R241, R241, -R8, RZ ;  /* 0x80000008f1f1d210 */ /* 0x000fe20007ffe0ff */
[C---:B------:R-:W-:Y:S01]  /*ac20*/  VIADD R14, R0.reuse, 0xf3 ;  /* 0x000000f3000e7836 */ /* 0x040fe20000000000 */
[----:B------:R-:W-:Y:S01]  /*ac30*/  IADD3 R9, R0, 0xec, RZ ;  /* 0x000000ec00097810 */ /* 0x000fe20007ffe0ff */
[--C-:B------:R-:W-:Y:S01]  /*ac40*/  @!P3 IMAD.IADD R239, R239, 0x1, -R8.reuse ;  /* 0x00000001efefb824 */ /* 0x100fe200078e0a08 */
[----:B------:R-:W-:Y:S01]  /*ac50*/  IABS R243, R5 ;  /* 0x0000000500f37213 */ /* 0x000fe20000000000 */
[----:B------:R-:W-:Y:S01]  /*ac60*/  @!P0 IMAD.IADD R242, R242, 0x1, -R8 ;  /* 0x00000001f2f28824 */ /* 0x000fe200078e0a08 */
[----:B------:R-:W-:Y:S01]  /*ac70*/  ISETP.GT.U32.AND P4, PT, R8, R241, PT ;  /* 0x000000f10800720c */ /* 0x000fe20003f84070 */
[----:B------:R-:W-:Y:S01]  /*ac80*/  @!P2 IMAD.MOV R238, RZ, RZ, -R238 ;  /* 0x000000ffffeea224 */ /* 0x000fe200078e0aee */
[----:B------:R-:W-:-:S02]  /*ac90*/  IABS R244, R9 ;  /* 0x0000000900f47213 */ /* 0x000fc40000000000 */
[----:B------:R-:W-:Y:S01]  /*aca0*/  ISETP.GE.AND P3, PT, R12, RZ, PT ;  /* 0x000000ff0c00720c */ /* 0x000fe20003f66270 */
[----:B------:R-:W-:Y:S01]  /*acb0*/  IMAD.HI.U32 R12, R2, R243, RZ ;  /* 0x000000f3020c7227 */ /* 0x000fe200078e00ff */
[----:B------:R-:W-:Y:S02]  /*acc0*/  ISETP.GT.U32.AND P0, PT, R8, R239, PT ;  /* 0x000000ef0800720c */ /* 0x000fe40003f04070 */
[----:B------:R-:W-:Y:S01]  /*acd0*/  ISETP.GE.AND P2, PT, R3, RZ, PT ;  /* 0x000000ff0300720c */ /* 0x000fe20003f46270 */
[----:B------:R-:W-:Y:S01]  /*ace0*/  IMAD.HI.U32 R3, R2, R244, RZ ;  /* 0x000000f402037227 */ /* 0x000fe200078e00ff */
[----:B------:R-:W-:Y:S02]  /*acf0*/  ISETP.GE.AND P5, PT, R11, RZ, PT ;  /* 0x000000ff0b00720c */ /* 0x000fe40003fa6270 */
[C---:B------:R-:W-:Y:S01]  /*ad00*/  ISETP.GT.U32.AND P1, PT, R8.reuse, R240, PT ;  /* 0x000000f00800720c */ /* 0x040fe20003f24070 */
[----:B------:R-:W-:Y:S01]  /*ad10*/  IMAD.MOV R11, RZ, RZ, -R12 ;  /* 0x000000ffff0b7224 */ /* 0x000fe200078e0a0c */
[----:B------:R-:W-:Y:S01]  /*ad20*/  IABS R13, R14 ;  /* 0x0000000e000d7213 */ /* 0x000fe20000000000 */
[----:B------:R-:W-:Y:S01]  /*ad30*/  IMAD.MOV R3, RZ, RZ, -R3 ;  /* 0x000000ffff037224 */ /* 0x000fe200078e0a03 */
[----:B------:R-:W-:Y:S01]  /*ad40*/  IABS R12, R21 ;  /* 0x00000015000c7213 */ /* 0x000fe20000000000 */
[C---:B------:R-:W-:Y:S01]  /*ad50*/  IMAD R243, R8.reuse, R11, R243 ;  /* 0x0000000b08f37224 */ /* 0x040fe200078e02f3 */
[----:B------:R-:W-:Y:S01]  /*ad60*/  IABS R11, R20 ;  /* 0x00000014000b7213 */ /* 0x000fe20000000000 */
[----:B------:R-:W-:Y:S01]  /*ad70*/  @!P4 IMAD.IADD R241, R241, 0x1, -R8 ;  /* 0x00000001f1f1c824 */ /* 0x000fe200078e0a08 */
[----:B------:R-:W-:Y:S01]  /*ad80*/  @!P0 IADD3 R239, R239, -R8, RZ ;  /* 0x80000008efef8210 */ /* 0x000fe20007ffe0ff */
[C---:B------:R-:W-:Y:S01]  /*ad90*/  IMAD R244, R8.reuse, R3, R244 ;  /* 0x0000000308f47224 */ /* 0x040fe200078e02f4 */
[C---:B------:R-:W-:Y:S01]  /*ada0*/  ISETP.GT.U32.AND P0, PT, R8.reuse, R243, PT ;  /* 0x000000f30800720c */ /* 0x040fe20003f04070 */
[----:B------:R-:W-:Y:S01]  /*adb0*/  @!P6 IMAD.MOV R236, RZ, RZ, -R236 ;  /* 0x000000ffffece224 */ /* 0x000fe200078e0aec */
[----:B------:R-:W-:Y:S01]  /*adc0*/  @!P2 IADD3 R241, -R241, RZ, RZ ;  /* 0x000000fff1f1a210 */ /* 0x000fe20007ffe1ff */
[----:B------:R-:W-:Y:S01]  /*add0*/  @!P3 IMAD.MOV R237, RZ, RZ, -R237 ;  /* 0x000000ffffedb224 */ /* 0x000fe200078e0aed */
[----:B------:R-:W-:Y:S01]  /*ade0*/  ISETP.GT.U32.AND P2, PT, R8, R244, PT ;  /* 0x000000f40800720c */ /* 0x000fe20003f44070 */
[----:B------:R-:W-:Y:S01]  /*adf0*/  @!P1 IMAD.IADD R240, R240, 0x1, -R8 ;  /* 0x00000001f0f09824 */ /* 0x000fe200078e0a08 */
[----:B------:R-:W-:Y:S01]  /*ae00*/  ISETP.GT.U32.AND P6, PT, R8, R242, PT ;  /* 0x000000f20800720c */ /* 0x000fe20003fc4070 */
[----:B------:R-:W-:Y:S01]  /*ae10*/  @!P5 IMAD.MOV R239, RZ, RZ, -R239 ;  /* 0x000000ffffefd224 */ /* 0x000fe200078e0aef */
[----:B------:R-:W-:Y:S01]  /*ae20*/  ISETP.GE.AND P3, PT, R10, RZ, PT ;  /* 0x000000ff0a00720c */ /* 0x000fe20003f66270 */
[----:B------:R-:W-:Y:S01]  /*ae30*/  IMAD.HI.U32 R10, R2, R11, RZ ;  /* 0x0000000b020a7227 */ /* 0x000fe200078e00ff */
[----:B------:R-:W-:-:S02]  /*ae40*/  ISETP.GE.AND P1, PT, R4, RZ, PT ;  /* 0x000000ff0400720c */ /* 0x000fc40003f26270 */
[----:B------:R-:W-:Y:S01]  /*ae50*/  ISETP.GE.AND P4, PT, R5, RZ, PT ;  /* 0x000000ff0500720c */ /* 0x000fe20003f86270 */
[--C-:B------:R-:W-:Y:S01]  /*ae60*/  @!P0 IMAD.IADD R243, R243, 0x1, -R8.reuse ;  /* 0x00000001f3f38824 */ /* 0x100fe200078e0a08 */
[----:B------:R-:W-:Y:S01]  /*ae70*/  ISETP.GE.AND P0, PT, R245, RZ, PT ;  /* 0x000000fff500720c */ /* 0x000fe20003f06270 */
[----:B------:R-:W-:Y:S01]  /*ae80*/  VIADD R5, R0, 0xef ;  /* 0x000000ef00057836 */ /* 0x000fe20000000000 */
[----:B------:R-:W-:Y:S01]  /*ae90*/  IABS R245, R245 ;  /* 0x000000f500f57213 */ /* 0x000fe20000000000 */
[----:B------:R-:W-:Y:S01]  /*aea0*/  @!P2 IMAD.IADD R244, R244, 0x1, -R8 ;  /* 0x00000001f4f4a824 */ /* 0x000fe200078e0a08 */
[----:B------:R-:W-:Y:S01]  /*aeb0*/  ISETP.GT.U32.AND P5, PT, R8, R243, PT ;  /* 0x000000f30800720c */ /* 0x000fe20003fa4070 */
[----:B------:R-:W-:Y:S01]  /*aec0*/  VIADD R4, R0, 0xee ;  /* 0x000000ee00047836 */ /* 0x000fe20000000000 */
[----:B------:R-:W-:Y:S01]  /*aed0*/  @!P6 IADD3 R242, R242, -R8, RZ ;  /* 0x80000008f2f2e210 */ /* 0x000fe20007ffe0ff */
[----:B------:R-:W-:Y:S01]  /*aee0*/  @!P3 IMAD.MOV R240, RZ, RZ, -R240 ;  /* 0x000000fffff0b224 */ /* 0x000fe200078e0af0 */
[----:B------:R-:W-:Y:S01]  /*aef0*/  ISETP.GT.U32.AND P2, PT, R8, R244, PT ;  /* 0x000000f40800720c */ /* 0x000fe20003f44070 */
[----:B------:R-:W-:Y:S01]  /*af00*/  IMAD.MOV R10, RZ, RZ, -R10 ;  /* 0x000000ffff0a7224 */ /* 0x000fe200078e0a0a */
[----:B------:R-:W-:Y:S01]  /*af10*/  ISETP.GE.AND P6, PT, R9, RZ, PT ;  /* 0x000000ff0900720c */ /* 0x000fe20003fc6270 */
[----:B------:R-:W-:Y:S01]  /*af20*/  IMAD.HI.U32 R9, R2, R245, RZ ;  /* 0x000000f502097227 */ /* 0x000fe200078e00ff */
[----:B------:R-:W-:-:S02]  /*af30*/  IABS R247, R5 ;  /* 0x0000000500f77213 */ /* 0x000fc40000000000 */
[----:B------:R-:W-:Y:S01]  /*af40*/  IABS R246, R4 ;  /* 0x0000000400f67213 */ /* 0x000fe20000000000 */
[----:B------:R-:W-:Y:S01]  /*af50*/  @!P1 IMAD.MOV R242, RZ, RZ, -R242 ;  /* 0x000000fffff29224 */ /* 0x000fe200078e0af2 */
[----:B------:R-:W-:Y:S01]  /*af60*/  ISETP.GE.AND P3, PT, R4, RZ, PT ;  /* 0x000000ff0400720c */ /* 0x000fe20003f66270 */
[C---:B------:R-:W-:Y:S01]  /*af70*/  IMAD.HI.U32 R4, R2.reuse, R247, RZ ;  /* 0x000000f702047227 */ /* 0x040fe200078e00ff */
[----:B------:R-:W-:Y:S02]  /*af80*/  ISETP.GE.AND P1, PT, R5, RZ, PT ;  /* 0x000000ff0500720c */ /* 0x000fe40003f26270 */
[----:B------:R-:W-:Y:S01]  /*af90*/  IADD3 R9, -R9, RZ, RZ ;  /* 0x000000ff09097210 */ /* 0x000fe20007ffe1ff */
[----:B------:R-:W-:Y:S01]  /*afa0*/  IMAD.HI.U32 R5, R2, R246, RZ ;  /* 0x000000f602057227 */ /* 0x000fe200078e00ff */
[----:B------:R-:W-:Y:S02]  /*afb0*/  IADD3 R3, R0, 0xf0, RZ ;  /* 0x000000f000037810 */ /* 0x000fe40007ffe0ff */
[----:B------:R-:W-:Y:S01]  /*afc0*/  @!P2 IADD3 R244, R244, -R8, RZ ;  /* 0x80000008f4f4a210 */ /* 0x000fe20007ffe0ff */
[----:B------:R-:W-:Y:S01]  /*afd0*/  IMAD.MOV R4, RZ, RZ, -R4 ;  /* 0x000000ffff047224 */ /* 0x000fe200078e0a04 */
[----:B------:R-:W-:Y:S01]  /*afe0*/  IABS R248, R3 ;  /* 0x0000000300f87213 */ /* 0x000fe20000000000 */
[----:B------:R-:W-:-:S02]  /*aff0*/  IMAD.MOV R5, RZ, RZ, -R5 ;  /* 0x000000ffff057224 */ /* 0x000fc400078e0a05 */
[----:B------:R-:W-:Y:S01]  /*b000*/  @!P5 IMAD.IADD R243, R243, 0x1, -R8 ;  /* 0x00000001f3f3d824 */ /* 0x000fe200078e0a08 */
[----:B------:R-:W-:Y:S01]  /*b010*/  ISETP.GE.AND P5, PT, R3, RZ, PT ;  /* 0x000000ff0300720c */ /* 0x000fe20003fa6270 */
[C---:B------:R-:W-:Y:S02]  /*b020*/  IMAD R245, R8.reuse, R9, R245 ;  /* 0x0000000908f57224 */ /* 0x040fe400078e02f5 */
[C---:B------:R-:W-:Y:S02]  /*b030*/  IMAD R247, R8.reuse, R4, R247 ;  /* 0x0000000408f77224 */ /* 0x040fe400078e02f7 */
[C---:B------:R-:W-:Y:S02]  /*b040*/  IMAD R246, R8.reuse, R5, R246 ;  /* 0x0000000508f67224 */ /* 0x040fe400078e02f6 */
[----:B------:R-:W-:Y:S01]  /*b050*/  @!P4 IMAD.MOV R243, RZ, RZ, -R243 ;  /* 0x000000fffff3c224 */ /* 0x000fe200078e0af3 */
[C---:B------:R-:W-:Y:S01]  /*b060*/  ISETP.GT.U32.AND P4, PT, R8.reuse, R245, PT ;  /* 0x000000f50800720c */ /* 0x040fe20003f84070 */
[----:B------:R-:W-:Y:S01]  /*b070*/  @!P6 IMAD.MOV R244, RZ, RZ, -R244 ;  /* 0x000000fffff4e224 */ /* 0x000fe200078e0af4 */
[----:B------:R-:W-:Y:S01]  /*b080*/  ISETP.GT.U32.AND P6, PT, R8, R247, PT ;  /* 0x000000f70800720c */ /* 0x000fe20003fc4070 */
[----:B------:R-:W-:Y:S01]  /*b090*/  IMAD.HI.U32 R3, R2, R248, RZ ;  /* 0x000000f802037227 */ /* 0x000fe200078e00ff */
[----:B------:R-:W-:-:S03]  /*b0a0*/  ISETP.GT.U32.AND P2, PT, R8, R246, PT ;  /* 0x000000f60800720c */ /* 0x000fc60003f44070 */
[----:B------:R-:W-:Y:S02]  /*b0b0*/  IMAD.MOV R3, RZ, RZ, -R3 ;  /* 0x000000ffff037224 */ /* 0x000fe400078e0a03 */
[----:B------:R-:W-:Y:S02]  /*b0c0*/  VIADD R9, R0, 0xf2 ;  /* 0x000000f200097836 */ /* 0x000fe40000000000 */
[----:B------:R-:W-:Y:S01]  /*b0d0*/  IMAD R248, R8, R3, R248 ;  /* 0x0000000308f87224 */ /* 0x000fe200078e02f8 */
[----:B------:R-:W-:Y:S01]  /*b0e0*/  IADD3 R3, R0, 0xf1, RZ ;  /* 0x000000f100037810 */ /* 0x000fe20007ffe0ff */
[----:B------:R-:W-:Y:S01]  /*b0f0*/  IMAD R11, R8, R10, R11 ;  /* 0x0000000a080b7224 */ /* 0x000fe200078e020b */
[----:B------:R-:W-:Y:S01]  /*b100*/  @!P4 IADD3 R245, R245, -R8, RZ ;  /* 0x80000008f5f5c210 */ /* 0x000fe20007ffe0ff */
[--C-:B------:R-:W-:Y:S01]  /*b110*/  @!P6 IMAD.IADD R247, R247, 0x1, -R8.reuse ;  /* 0x00000001f7f7e824 */ /* 0x100fe200078e0a08 */
[----:B------:R-:W-:Y:S01]  /*b120*/  IABS R15, R9 ;  /* 0x00000009000f7213 */ /* 0x000fe20000000000 */
[----:B------:R-:W-:Y:S01]  /*b130*/  @!P2 IMAD.IADD R246, R246, 0x1, -R8 ;  /* 0x00000001f6f6a824 */ /* 0x000fe200078e0a08 */
[----:B------:R-:W-:-:S02]  /*b140*/  IABS R16, R3 ;  /* 0x0000000300107213 */ /* 0x000fc40000000000 */
[----:B------:R-:W-:Y:S01]  /*b150*/  ISETP.GT.U32.AND P4, PT, R8, R245, PT ;  /* 0x000000f50800720c */ /* 0x000fe20003f84070 */
[----:B------:R-:W-:Y:S01]  /*b160*/  IMAD.HI.U32 R5, R2, R15, RZ ;  /* 0x0000000f02057227 */ /* 0x000fe200078e00ff */
[C---:B------:R-:W-:Y:S02]  /*b170*/  ISETP.GT.U32.AND P6, PT, R8.reuse, R247, PT ;  /* 0x000000f70800720c */ /* 0x040fe40003fc4070 */
[----:B------:R-:W-:Y:S01]  /*b180*/  ISETP.GT.U32.AND P2, PT, R8, R246, PT ;  /* 0x000000f60800720c */ /* 0x000fe20003f44070 */
[----:B------:R-:W-:Y:S01]  /*b190*/  IMAD.HI.U32 R4, R2, R16, RZ ;  /* 0x0000001002047227 */ /* 0x000fe200078e00ff */
[----:B------:R-:W-:Y:S02]  /*b1a0*/  IADD3 R5, -R5, RZ, RZ ;  /* 0x000000ff05057210 */ /* 0x000fe40007ffe1ff */
[----:B------:R-:W-:Y:S01]  /*b1b0*/  IABS R10, R188 ;  /* 0x000000bc000a7213 */ /* 0x000fe20000000000 */
[----:B------:R-:W-:Y:S02]  /*b1c0*/  IMAD.MOV R4, RZ, RZ, -R4 ;  /* 0x000000ffff047224 */ /* 0x000fe400078e0a04 */
[----:B------:R-:W-:-:S02]  /*b1d0*/  IMAD R15, R8, R5, R15 ;  /* 0x00000005080f7224 */ /* 0x000fc400078e020f */
[----:B------:R-:W-:Y:S01]  /*b1e0*/  @!P4 IMAD.IADD R245, R245, 0x1, -R8 ;  /* 0x00000001f5f5c824 */ /* 0x000fe200078e0a08 */
[C---:B------:R-:W-:Y:S01]  /*b1f0*/  ISETP.GT.U32.AND P4, PT, R8.reuse, R248, PT ;  /* 0x000000f80800720c */ /* 0x040fe20003f84070 */
[C---:B------:R-:W-:Y:S02]  /*b200*/  IMAD R16, R8.reuse, R4, R16 ;  /* 0x0000000408107224 */ /* 0x040fe400078e0210 */
[--C-:B------:R-:W-:Y:S01]  /*b210*/  @!P6 IMAD.IADD R247, R247, 0x1, -R8.reuse ;  /* 0x00000001f7f7e824 */ /* 0x100fe200078e0a08 */
[----:B------:R-:W-:Y:S01]  /*b220*/  ISETP.GT.U32.AND P6, PT, R8, R15, PT ;  /* 0x0000000f0800720c */ /* 0x000fe20003fc4070 */
[----:B------:R-:W-:Y:S01]  /*b230*/  @!P2 IMAD.IADD R246, R246, 0x1, -R8 ;  /* 0x00000001f6f6a824 */ /* 0x000fe200078e0a08 */
[----:B------:R-:W-:Y:S01]  /*b240*/  ISETP.GT.U32.AND P2, PT, R8, R16, PT ;  /* 0x000000100800720c */ /* 0x000fe20003f44070 */
[----:B------:R-:W-:-:S04]  /*b250*/  IMAD.HI.U32 R4, R2, R13, RZ ;  /* 0x0000000d02047227 */ /* 0x000fc800078e00ff */
[----:B------:R-:W-:Y:S02]  /*b260*/  @!P0 IMAD.MOV R245, RZ, RZ, -R245 ;  /* 0x000000fffff58224 */ /* 0x000fe400078e0af5 */
[----:B------:R-:W-:Y:S01]  /*b270*/  @!P4 IMAD.IADD R248, R248, 0x1, -R8 ;  /* 0x00000001f8f8c824 */ /* 0x000fe200078e0a08 */
[----:B------:R-:W-:Y:S01]  /*b280*/  ISETP.GE.AND P4, PT, R3, RZ, PT ;  /* 0x000000ff0300720c */ /* 0x000fe20003f86270 */
[----:B------:R-:W-:Y:S01]  /*b290*/  IMAD.MOV R4, RZ, RZ, -R4 ;  /* 0x000000ffff047224 */ /* 0x000fe200078e0a04 */
[----:B------:R-:W-:Y:S01]  /*b2a0*/  IABS R3, R18 ;  /* 0x0000001200037213 */ /* 0x000fe20000000000 */
[--C-:B------:R-:W-:Y:S02]  /*b2b0*/  @!P6 IMAD.IADD R15, R15, 0x1, -R8.reuse ;  /* 0x000000010f0fe824 */ /* 0x100fe400078e0a08 */
[----:B------:R-:W-:Y:S01]  /*b2c0*/  @!P2 IMAD.IADD R16, R16, 0x1, -R8 ;  /* 0x000000011010a824 */ /* 0x000fe200078e0a08 */
[----:B------:R-:W-:Y:S01]  /*b2d0*/  ISETP.GT.U32.AND P2, PT, R8, R248, PT ;  /* 0x000000f80800720c */ /* 0x000fe20003f44070 */
[----:B------:R-:W-:Y:S01]  /*b2e0*/  IMAD.HI.U32 R5, R2, R12, RZ ;  /* 0x0000000c02057227 */ /* 0x000fe200078e00ff */
[----:B------:R-:W-:-:S02]  /*b2f0*/  ISETP.GT.U32.AND P0, PT, R8, R15, PT ;  /* 0x0000000f0800720c */ /* 0x000fc40003f04070 */
[C---:B------:R-:W-:Y:S01]  /*b300*/  ISETP.GT.U32.AND P6, PT, R8.reuse, R16, PT ;  /* 0x000000100800720c */ /* 0x040fe20003fc4070 */
[----:B------:R-:W-:Y:S01]  /*b310*/  IMAD R13, R8, R4, R13 ;  /* 0x00000004080d7224 */ /* 0x000fe200078e020d */
[----:B------:R-:W-:Y:S01]  /*b320*/  IABS R4, R19 ;  /* 0x0000001300047213 */ /* 0x000fe20000000000 */
[----:B------:R-:W-:Y:S01]  /*b330*/  IMAD.HI.U32 R48, R2, R10, RZ ;  /* 0x0000000a02307227 */ /* 0x000fe200078e00ff */
[----:B------:R-:W-:-:S03]  /*b340*/  IADD3 R5, -R5, RZ, RZ ;  /* 0x000000ff05057210 */ /* 0x000fc60007ffe1ff */
[----:B------:R-:W-:Y:S02]  /*b350*/  IMAD.MOV R48, RZ, RZ, -R48 ;  /* 0x000000ffff307224 */ /* 0x000fe400078e0a30 */
[--C-:B------:R-:W-:Y:S01]  /*b360*/  @!P2 IMAD.IADD R248, R248, 0x1, -R8.reuse ;  /* 0x00000001f8f8a824 */ /* 0x100fe200078e0a08 */
[C---:B------:R-:W-:Y:S01]  /*b370*/  ISETP.GT.U32.AND P2, PT, R8.reuse, R13, PT ;  /* 0x0000000d0800720c */ /* 0x040fe20003f44070 */
[----:B------:R-:W-:Y:S01]  /*b380*/  @!P0 IMAD.IADD R15, R15, 0x1, -R8 ;  /* 0x000000010f0f8824 */ /* 0x000fe200078e0a08 */
[----:B------:R-:W-:Y:S01]  /*b390*/  ISETP.GT.U32.AND P0, PT, R8, R11, PT ;  /* 0x0000000b0800720c */ /* 0x000fe20003f04070 */
[----:B------:R-:W-:Y:S01]  /*b3a0*/  IMAD.HI.U32 R49, R2, R4, RZ ;  /* 0x0000000402317227 */ /* 0x000fe200078e00ff */
[----:B------:R-:W-:Y:S02]  /*b3b0*/  @!P5 IADD3 R248, -R248, RZ, RZ ;  /* 0x000000fff8f8d210 */ /* 0x000fe40007ffe1ff */
[----:B------:R-:W-:Y:S01]  /*b3c0*/  @!P6 IADD3 R16, R16, -R8, RZ ;  /* 0x800000081010e210 */ /* 0x000fe20007ffe0ff */
[C---:B------:R-:W-:Y:S01]  /*b3d0*/  IMAD R12, R8.reuse, R5, R12 ;  /* 0x00000005080c7224 */ /* 0x040fe200078e020c */
[----:B------:R-:W-:Y:S01]  /*b3e0*/  IABS R5, R55 ;  /* 0x0000003700057213 */ /* 0x000fe20000000000 */
[----:B------:R-:W-:-:S02]  /*b3f0*/  IMAD R10, R8, R48, R10 ;  /* 0x00000030080a7224 */ /* 0x000fc400078e020a */
[----:B------:R-:W-:Y:S01]  /*b400*/  IMAD.MOV R48, RZ, RZ, -R49 ;  /* 0x000000ffff307224 */ /* 0x000fe200078e0a31 */
[----:B------:R-:W-:Y:S01]  /*b410*/  ISETP.GT.U32.AND P6, PT, R8, R12, PT ;  /* 0x0000000c0800720c */ /* 0x000fe20003fc4070 */
[----:B------:R-:W-:Y:S02]  /*b420*/  IMAD.HI.U32 R54, R2, R5, RZ ;  /* 0x0000000502367227 */ /* 0x000fe400078e00ff */
[----:B------:R-:W-:Y:S02]  /*b430*/  @!P0 IADD3 R11, R11, -R8, RZ ;  /* 0x800000080b0b8210 */ /* 0x000fe40007ffe0ff */
[----:B------:R-:W-:Y:S01]  /*b440*/  IMAD R4, R8, R48, R4 ;  /* 0x0000003008047224 */ /* 0x000fe200078e0204 */
[----:B------:R-:W-:Y:S01]  /*b450*/  ISETP.GE.AND P0, PT, R14, RZ, PT ;  /* 0x000000ff0e00720c */ /* 0x000fe20003f06270 */
[----:B------:R-:W-:Y:S01]  /*b460*/  VIADD R48, R0, 0xfb ;  /* 0x000000fb00307836 */ /* 0x000fe20000000000 */
[----:B------:R-:W-:Y:S01]  /*b470*/  ISETP.GT.U32.AND P5, PT, R8, R11, PT ;  /* 0x0000000b0800720c */ /* 0x000fe20003fa4070 */
[----:B------:R-:W-:Y:S01]  /*b480*/  @!P2 IMAD.IADD R13, R13, 0x1, -R8 ;  /* 0x000000010d0da824 */ /* 0x000fe200078e0a08 */
[----:B------:R-:W-:Y:S01]  /*b490*/  ISETP.GE.AND P2, PT, R9, RZ, PT ;  /* 0x000000ff0900720c */ /* 0x000fe20003f46270 */
[----:B------:R-:W-:Y:S01]  /*b4a0*/  IMAD.HI.U32 R249, R2, R3, RZ ;  /* 0x0000000302f97227 */ /* 0x000fe200078e00ff */
[----:B------:R-:W-:-:S02]  /*b4b0*/  IADD3 R9, -R54, RZ, RZ ;  /* 0x000000ff36097210 */ /* 0x000fc40007ffe1ff */
[----:B------:R-:W-:Y:S01]  /*b4c0*/  IABS R252, R48 ;  /* 0x0000003000fc7213 */ /* 0x000fe20000000000 */
[----:B------:R-:W-:Y:S01]  /*b4d0*/  @!P6 IMAD.IADD R12, R12, 0x1, -R8 ;  /* 0x000000010c0ce824 */ /* 0x000fe200078e0a08 */
[C---:B------:R-:W-:Y:S01]  /*b4e0*/  ISETP.GT.U32.AND P6, PT, R8.reuse, R10, PT ;  /* 0x0000000a0800720c */ /* 0x040fe20003fc4070 */
[----:B------:R-:W-:Y:S01]  /*b4f0*/  IMAD R5, R8, R9, R5 ;  /* 0x0000000908057224 */ /* 0x000fe200078e0205 */
[----:B------:R-:W-:Y:S01]  /*b500*/  IABS R14, R7 ;  /* 0x00000007000e7213 */ /* 0x000fe20000000000 */
[----:B------:R-:W-:-:S04]  /*b510*/  IMAD.HI.U32 R9, R2, R252, RZ ;  /* 0x000000fc02097227 */ /* 0x000fc800078e00ff */
[----:B------:R-:W-:Y:S02]  /*b520*/  IMAD.MOV R9, RZ, RZ, -R9 ;  /* 0x000000ffff097224 */ /* 0x000fe400078e0a09 */
[----:B------:R-:W-:Y:S02]  /*b530*/  @!P5 IMAD.IADD R11, R11, 0x1, -R8 ;  /* 0x000000010b0bd824 */ /* 0x000fe400078e0a08 */
[----:B------:R-:W-:Y:S02]  /*b540*/  IMAD R252, R8, R9, R252 ;  /* 0x0000000908fc7224 */ /* 0x000fe400078e02fc */
[----:B------:R-:W-:Y:S01]  /*b550*/  @!P6 IMAD.IADD R10, R10, 0x1, -R8 ;  /* 0x000000010a0ae824 */ /* 0x000fe200078e0a08 */
[C---:B------:R-:W-:Y:S01]  /*b560*/  ISETP.GT.U32.AND P6, PT, R8.reuse, R5, PT ;  /* 0x000000050800720c */ /* 0x040fe20003fc4070 */
[----:B------:R-:W-:Y:S01]  /*b570*/  IMAD.MOV R49, RZ, RZ, -R249 ;  /* 0x000000ffff317224 */ /* 0x000fe200078e0af9 */
[----:B------:R-:W-:Y:S01]  /*b580*/  ISETP.GT.U32.AND P5, PT, R8, R252, PT ;  /* 0x000000fc0800720c */ /* 0x000fe20003fa4070 */
[----:B------:R-:W-:Y:S01]  /*b590*/  @!P2 IMAD.MOV R15, RZ, RZ, -R15 ;  /* 0x000000ffff0fa224 */ /* 0x000fe200078e0a0f */
[----:B------:R-:W-:Y:S01]  /*b5a0*/  IABS R249, R6 ;  /* 0x0000000600f97213 */ /* 0x000fe20000000000 */
[----:B------:R-:W-:-:S04]  /*b5b0*/  IMAD.HI.U32 R9, R2, R14, RZ ;  /* 0x0000000e02097227 */ /* 0x000fc800078e00ff */
[----:B---3--:R-:W-:Y:S01]  /*b5c0*/  IMAD.HI.U32 R22, R2, R249, RZ ;  /* 0x000000f902167227 */ /* 0x008fe200078e00ff */
[----:B------:R-:W-:-:S03]  /*b5d0*/  IADD3 R9, -R9, RZ, RZ ;  /* 0x000000ff09097210 */ /* 0x000fc60007ffe1ff */
[----:B------:R-:W-:Y:S01]  /*b5e0*/  @!P6 IADD3 R5, R5, -R8, RZ ;  /* 0x800000080505e210 */ /* 0x000fe20007ffe0ff */
[----:B------:R-:W-:Y:S01]  /*b5f0*/  IMAD.MOV R22, RZ, RZ, -R22 ;  /* 0x000000ffff167224 */ /* 0x000fe200078e0a16 */
[----:B------:R-:W-:Y:S01]  /*b600*/  ISETP.GT.U32.AND P6, PT, R8, R4, PT ;  /* 0x000000040800720c */ /* 0x000fe20003fc4070 */
[----:B------:R-:W-:Y:S01]  /*b610*/  @!P5 IMAD.IADD R252, R252, 0x1, -R8 ;  /* 0x00000001fcfcd824 */ /* 0x000fe200078e0a08 */
[----:B------:R-:W-:Y:S01]  /*b620*/  ISETP.GE.AND P5, PT, R188, RZ, PT ;  /* 0x000000ffbc00720c */ /* 0x000fe20003fa6270 */
[----:B------:R-:W-:Y:S01]  /*b630*/  VIADD R54, R0, 0xfc ;  /* 0x000000fc00367836 */ /* 0x000fe20000000000 */
[----:B------:R-:W2:Y:S01]  /*b640*/  LDL.LU R188, [R1+0x64] ;  /* 0x0000640001bc7983 */ /* 0x000ea20000300800 */
[C---:B------:R-:W-:Y:S01]  /*b650*/  ISETP.GT.U32.AND P2, PT, R8.reuse, R5, PT ;  /* 0x000000050800720c */ /* 0x040fe20003f44070 */
[----:B------:R-:W-:Y:S02]  /*b660*/  IMAD R3, R8, R49, R3 ;  /* 0x0000003108037224 */ /* 0x000fe400078e0203 */
[----:B------:R-:W-:Y:S01]  /*b670*/  VIADD R49, R0, 0xfa ;  /* 0x000000fa00317836 */ /* 0x000fe20000000000 */
[----:B------:R-:W-:Y:S01]  /*b680*/  IABS R250, R54 ;  /* 0x0000003600fa7213 */ /* 0x000fe20000000000 */
[C---:B------:R-:W-:Y:S01]  /*b690*/  IMAD R249, R8.reuse, R22, R249 ;  /* 0x0000001608f97224 */ /* 0x040fe200078e02f9 */
[----:B------:R-:W-:Y:S01]  /*b6a0*/  IABS R22, R0 ;  /* 0x0000000000167213 */ /* 0x000fe20000000000 */
[----:B------:R-:W-:Y:S01]  /*b6b0*/  @!P4 IMAD.MOV R16, RZ, RZ, -R16 ;  /* 0x000000ffff10c224 */ /* 0x000fe200078e0a10 */
[----:B------:R-:W-:Y:S01]  /*b6c0*/  IABS R251, R49 ;  /* 0x0000003100fb7213 */ /* 0x000fe20000000000 */
[C---:B------:R-:W-:Y:S01]  /*b6d0*/  IMAD R14, R8.reuse, R9, R14 ;  /* 0x00000009080e7224 */ /* 0x040fe200078e020e */
[C---:B------:R-:W-:Y:S01]  /*b6e0*/  ISETP.GT.U32.AND P4, PT, R8.reuse, R10, PT ;  /* 0x0000000a0800720c */ /* 0x040fe20003f84070 */
[----:B------:R-:W-:Y:S01]  /*b6f0*/  @!P3 IMAD.MOV R246, RZ, RZ, -R246 ;  /* 0x000000fffff6b224 */ /* 0x000fe200078e0af6 */
[----:B------:R-:W-:Y:S01]  /*b700*/  ISETP.GT.U32.AND P3, PT, R8, R13, PT ;  /* 0x0000000d0800720c */ /* 0x000fe20003f64070 */
[----:B------:R-:W-:Y:S01]  /*b710*/  IMAD.MOV.U32 R9, RZ, RZ, R22 ;  /* 0x000000ffff097224 */ /* 0x000fe200078e0016 */
[----:B------:R-:W-:Y:S01]  /*b720*/  @!P2 IADD3 R5, R5, -R8, RZ ;  /* 0x800000080505a210 */ /* 0x000fe20007ffe0ff */
[----:B----4-:R-:W-:Y:S01]  /*b730*/  IMAD.HI.U32 R23, R2, R250, RZ ;  /* 0x000000fa02177227 */ /* 0x010fe200078e00ff */
[----:B------:R-:W-:-:S03]  /*b740*/  ISETP.GT.U32.AND P2, PT, R8, R249, PT ;  /* 0x000000f90800720c */ /* 0x000fc60003f44070 */
[----:B------:R-:W-:Y:S01]  /*b750*/  @!P1 IMAD.MOV R247, RZ, RZ, -R247 ;  /* 0x000000fffff79224 */ /* 0x000fe200078e0af7 */
[----:B------:R-:W-:Y:S01]  /*b760*/  ISETP.GT.U32.AND P1, PT, R8, R12, PT ;  /* 0x0000000c0800720c */ /* 0x000fe20003f24070 */
[----:B------:R-:W-:-:S04]  /*b770*/  IMAD.HI.U32 R24, R2, R251, RZ ;  /* 0x000000fb02187227 */ /* 0x000fc800078e00ff */
[----:B------:R-:W-:Y:S01]  /*b780*/  IMAD.HI.U32 R2, R2, R9, RZ ;  /* 0x0000000902027227 */ /* 0x000fe200078e00ff */
[----:B------:R-:W-:Y:S02]  /*b790*/  @!P3 IADD3 R13, R13, -R8, RZ ;  /* 0x800000080d0db210 */ /* 0x000fe40007ffe0ff */
[----:B------:R-:W-:Y:S01]  /*b7a0*/  ISETP.GT.U32.AND P3, PT, R8, R3, PT ;  /* 0x000000030800720c */ /* 0x000fe20003f64070 */
[----:B------:R-:W-:Y:S02]  /*b7b0*/  IMAD.MOV R23, RZ, RZ, -R23 ;  /* 0x000000ffff177224 */ /* 0x000fe400078e0a17 */
[----:B------:R-:W-:Y:S02]  /*b7c0*/  @!P6 IMAD.IADD R4, R4, 0x1, -R8 ;  /* 0x000000010404e824 */ /* 0x000fe400078e0a08 */
[----:B------:R-:W-:Y:S02]  /*b7d0*/  IMAD.MOV R24, RZ, RZ, -R24 ;  /* 0x000000ffff187224 */ /* 0x000fe400078e0a18 */
[----:B------:R-:W-:Y:S01]  /*b7e0*/  IMAD.MOV R2, RZ, RZ, -R2 ;  /* 0x000000ffff027224 */ /* 0x000fe200078e0a02 */
[C---:B------:R-:W-:Y:S01]  /*b7f0*/  ISETP.GT.U32.AND P6, PT, R8.reuse, R4, PT ;  /* 0x000000040800720c */ /* 0x040fe20003fc4070 */
[----:B------:R-:W-:-:S02]  /*b800*/  IMAD R250, R8, R23, R250 ;  /* 0x0000001708fa7224 */ /* 0x000fc400078e02fa */
[C---:B------:R-:W-:Y:S02]  /*b810*/  IMAD R251, R8.reuse, R24, R251 ;  /* 0x0000001808fb7224 */ /* 0x040fe400078e02fb */
[----:B------:R-:W-:Y:S01]  /*b820*/  IMAD R2, R8, R2, R9 ;  /* 0x0000000208027224 */ /* 0x000fe200078e0209 */
[----:B------:R-:W3:Y:S01]  /*b830*/  LDL.LU R24, [R1+0x38] ;  /* 0x0000380001187983 */ /* 0x000ee20000300800 */
[--C-:B------:R-:W-:Y:S01]  /*b840*/  @!P4 IMAD.IADD R10, R10, 0x1, -R8.reuse ;  /* 0x000000010a0ac824 */ /* 0x100fe200078e0a08 */
[----:B------:R-:W-:Y:S01]  /*b850*/  ISETP.GT.U32.AND P4, PT, R8, R250, PT ;  /* 0x000000fa0800720c */ /* 0x000fe20003f84070 */
[--C-:B------:R-:W-:Y:S01]  /*b860*/  @!P1 IMAD.IADD R12, R12, 0x1, -R8.reuse ;  /* 0x000000010c0c9824 */ /* 0x100fe200078e0a08 */
[C---:B------:R-:W-:Y:S01]  /*b870*/  ISETP.GT.U32.AND P1, PT, R8.reuse, R251, PT ;  /* 0x000000fb0800720c */ /* 0x040fe20003f24070 */
[--C-:B------:R-:W-:Y:S01]  /*b880*/  @!P2 IMAD.IADD R249, R249, 0x1, -R8.reuse ;  /* 0x00000001f9f9a824 */ /* 0x100fe200078e0a08 */
[----:B------:R-:W-:Y:S01]  /*b890*/  ISETP.GT.U32.AND P2, PT, R8, R2, PT ;  /* 0x000000020800720c */ /* 0x000fe20003f44070 */
[--C-:B------:R-:W-:Y:S01]  /*b8a0*/  @!P6 IMAD.IADD R4, R4, 0x1, -R8.reuse ;  /* 0x000000010404e824 */ /* 0x100fe200078e0a08 */
[----:B------:R-:W-:Y:S01]  /*b8b0*/  ISETP.GT.U32.AND P6, PT, R8, R14, PT ;  /* 0x0000000e0800720c */ /* 0x000fe20003fc4070 */
[--C-:B------:R-:W-:Y:S01]  /*b8c0*/  @!P3 IMAD.IADD R3, R3, 0x1, -R8.reuse ;  /* 0x000000010303b824 */ /* 0x100fe200078e0a08 */
[----:B------:R-:W-:Y:S01]  /*b8d0*/  ISETP.GE.AND P3, PT, R21, RZ, PT ;  /* 0x000000ff1500720c */ /* 0x000fe20003f66270 */
[----:B------:R-:W-:Y:S01]  /*b8e0*/  @!P0 IMAD.MOV R13, RZ, RZ, -R13 ;  /* 0x000000ffff0d8224 */ /* 0x000fe200078e0a0d */
[----:B------:R-:W4:Y:S03]  /*b8f0*/  LDL.LU R23, [R1+0x34] ;  /* 0x0000340001177983 */ /* 0x000f260000300800 */
[----:B------:R-:W-:Y:S01]  /*b900*/  @!P4 IMAD.IADD R250, R250, 0x1, -R8 ;  /* 0x00000001fafac824 */ /* 0x000fe200078e0a08 */
[----:B------:R-:W-:Y:S01]  /*b910*/  ISETP.GE.AND P4, PT, R55, RZ, PT ;  /* 0x000000ff3700720c */ /* 0x000fe20003f86270 */
[----:B------:R-:W-:Y:S01]  /*b920*/  @!P5 IMAD.MOV R10, RZ, RZ, -R10 ;  /* 0x000000ffff0ad224 */ /* 0x000fe200078e0a0a */
[-C--:B------:R-:W-:Y:S01]  /*b930*/  @!P1 IADD3 R251, R251, -R8.reuse, RZ ;  /* 0x80000008fbfb9210 */ /* 0x080fe20007ffe0ff */
[----:B------:R-:W-:Y:S01]  /*b940*/  IMAD R9, R17, UR4, RZ ;  /* 0x0000000411097c24 */ /* 0x000fe2000f8e02ff */
[----:B------:R-:W-:Y:S01]  /*b950*/  @!P2 IADD3 R2, R2, -R8, RZ ;  /* 0x800000080202a210 */ /* 0x000fe20007ffe0ff */
[----:B------:R-:W4:Y:S01]  /*b960*/  LDL.LU R22, [R1+0x30] ;  /* 0x0000300001167983 */ /* 0x000f220000300800 */
[----:B------:R-:W-:-:S02]  /*b970*/  ISETP.GE.AND P1, PT, R20, RZ, PT ;  /* 0x000000ff1400720c */ /* 0x000fc40003f26270 */
[----:B------:R-:W-:Y:S02]  /*b980*/  ISETP.GT.U32.AND P2, PT, R8, R249, PT ;  /* 0x000000f90800720c */ /* 0x000fe40003f44070 */
[----:B------:R-:W-:Y:S01]  /*b990*/  @!P6 IADD3 R14, R14, -R8, RZ ;  /* 0x800000080e0ee210 */ /* 0x000fe20007ffe0ff */
[----:B------:R-:W-:Y:S01]  /*b9a0*/  @!P3 IMAD.MOV R12, RZ, RZ, -R12 ;  /* 0x000000ffff0cb224 */ /* 0x000fe200078e0a0c */
[C---:B------:R-:W-:Y:S01]  /*b9b0*/  ISETP.GT.U32.AND P0, PT, R8.reuse, R3, PT ;  /* 0x000000030800720c */ /* 0x040fe20003f04070 */
[----:B------:R-:W-:Y:S01]  /*b9c0*/  @!P4 IMAD.MOV R5, RZ, RZ, -R5 ;  /* 0x000000ffff05c224 */ /* 0x000fe200078e0a05 */
[C---:B------:R-:W-:Y:S01]  /*b9d0*/  ISETP.GT.U32.AND P5, PT, R8.reuse, R2, PT ;  /* 0x000000020800720c */ /* 0x040fe20003fa4070 */
[----:B------:R-:W4:Y:S01]  /*b9e0*/  LDL.LU R21, [R1+0x2c] ;  /* 0x00002c0001157983 */ /* 0x000f220000300800 */
[C---:B------:R-:W-:Y:S02]  /*b9f0*/  ISETP.GT.U32.AND P4, PT, R8.reuse, R14, PT ;  /* 0x0000000e0800720c */ /* 0x040fe40003f84070 */
[C---:B------:R-:W-:Y:S01]  /*ba00*/  ISETP.GT.U32.AND P3, PT, R8.reuse, R251, PT ;  /* 0x000000fb0800720c */ /* 0x040fe20003f64070 */
[----:B------:R-:W-:Y:S01]  /*ba10*/  @!P1 IMAD.MOV R11, RZ, RZ, -R11 ;  /* 0x000000ffff0b9224 */ /* 0x000fe200078e0a0b */
[C---:B------:R-:W-:Y:S01]  /*ba20*/  ISETP.GT.U32.AND P6, PT, R8.reuse, R252, PT ;  /* 0x000000fc0800720c */ /* 0x040fe20003fc4070 */
[--C-:B------:R-:W-:Y:S01]  /*ba30*/  @!P2 IMAD.IADD R249, R249, 0x1, -R8.reuse ;  /* 0x00000001f9f9a824 */ /* 0x100fe200078e0a08 */
[----:B------:R-:W-:Y:S01]  /*ba40*/  ISETP.GT.U32.AND P1, PT, R8, R250, PT ;  /* 0x000000fa0800720c */ /* 0x000fe20003f24070 */
[----:B------:R-:W4:Y:S01]  /*ba50*/  LDL.LU R20, [R1+0x28] ;  /* 0x0000280001147983 */ /* 0x000f220000300800 */
[----:B------:R-:W-:Y:S01]  /*ba60*/  ISETP.GE.AND P2, PT, R0, RZ, PT ;  /* 0x000000ff0000720c */ /* 0x000fe20003f46270 */
[--C-:B------:R-:W-:Y:S01]  /*ba70*/  @!P0 IMAD.IADD R3, R3, 0x1, -R8.reuse ;  /* 0x0000000103038824 */ /* 0x100fe200078e0a08 */
[----:B------:R-:W-:Y:S01]  /*ba80*/  ISETP.GE.AND P0, PT, R19, RZ, PT ;  /* 0x000000ff1300720c */ /* 0x000fe20003f06270 */
[----:B------:R-:W-:Y:S01]  /*ba90*/  @!P5 IMAD.IADD R2, R2, 0x1, -R8 ;  /* 0x000000010202d824 */ /* 0x000fe200078e0a08 */
[----:B------:R-:W4:Y:S01]  /*baa0*/  LDL.LU R19, [R1+0x24] ;  /* 0x0000240001137983 */ /* 0x000f220000300800 */
[----:B------:R-:W-:-:S02]  /*bab0*/  @!P4 IADD3 R14, R14, -R8, RZ ;  /* 0x800000080e0ec210 */ /* 0x000fc40007ffe0ff */
[----:B------:R-:W-:Y:S01]  /*bac0*/  IMAD.MOV.U32 R17, RZ, RZ, R2 ;  /* 0x000000ffff117224 */ /* 0x000fe200078e0002 */
[----:B------:R-:W-:Y:S01]  /*bad0*/  ISETP.GE.AND P4, PT, R54, RZ, PT ;  /* 0x000000ff3600720c */ /* 0x000fe20003f86270 */
[--C-:B------:R-:W-:Y:S01]  /*bae0*/  @!P6 IMAD.IADD R252, R252, 0x1, -R8.reuse ;  /* 0x00000001fcfce824 */ /* 0x100fe200078e0a08 */
[----:B------:R-:W-:Y:S01]  /*baf0*/  LEA R54, P5, R9, UR6, 0x2 ;  /* 0x0000000609367c11 */ /* 0x000fe2000f8a10ff */
[----:B------:R-:W-:Y:S01]  /*bb00*/  @!P1 IMAD.IADD R250, R250, 0x1, -R8 ;  /* 0x00000001fafa9824 */ /* 0x000fe200078e0a08 */
[----:B------:R-:W-:Y:S02]  /*bb10*/  @!P3 IADD3 R251, R251, -R8, RZ ;  /* 0x80000008fbfbb210 */ /* 0x000fe40007ffe0ff */
[----:B------:R-:W-:Y:S01]  /*bb20*/  @!P2 IADD3 R17, -R17, RZ, RZ ;  /* 0x000000ff1111a210 */ /* 0x000fe20007ffe1ff */
[----:B------:R-:W-:Y:S01]  /*bb30*/  @!P0 IMAD.MOV R4, RZ, RZ, -R4 ;  /* 0x000000ffff048224 */ /* 0x000fe200078e0a04 */
[----:B------:R-:W-:Y:S02]  /*bb40*/  ISETP.GE.AND P3, PT, R18, RZ, PT ;  /* 0x000000ff1200720c */ /* 0x000fe40003f66270 */
[----:B------:R-:W4:Y:S01]  /*bb50*/  LDL.LU R18, [R1+0x20] ;  /* 0x0000200001127983 */ /* 0x000f220000300800 */
[----:B------:R-:W-:-:S02]  /*bb60*/  ISETP.GE.AND P0, PT, R6, RZ, PT ;  /* 0x000000ff0600720c */ /* 0x000fc40003f06270 */
[----:B------:R-:W-:Y:S02]  /*bb70*/  LEA.HI.X.SX32 R55, R9, UR7, 0x2, P5 ;  /* 0x0000000709377c11 */ /* 0x000fe4000a8f16ff */
[----:B------:R-:W-:Y:S01]  /*bb80*/  ISETP.GE.AND P5, PT, R7, RZ, PT ;  /* 0x000000ff0700720c */ /* 0x000fe20003fa6270 */
[----:B--2---:R-:W-:Y:S02]  /*bb90*/  IMAD R2, R188, UR4, RZ ;  /* 0x00000004bc027c24 */ /* 0x004fe4000f8e02ff */
[----:B------:R-:W2:Y:S03]  /*bba0*/  LDL.LU R188, [R1+0x1c] ;  /* 0x00001c0001bc7983 */ /* 0x000ea60000300800 */
[C---:B------:R-:W-:Y:S01]  /*bbb0*/  LEA R8, P2, R2.reuse, UR6, 0x2 ;  /* 0x0000000602087c11 */ /* 0x040fe2000f8410ff */
[----:B------:R-:W2:Y:S03]  /*bbc0*/  LDL.LU R6, [R1+0x18] ;  /* 0x0000180001067983 */ /* 0x000ea60000300800 */
[----:B------:R-:W-:Y:S01]  /*bbd0*/  LEA.HI.X.SX32 R9, R2, UR7, 0x2, P2 ;  /* 0x0000000702097c11 */ /* 0x000fe200090f16ff */
[----:B------:R-:W2:Y:S04]  /*bbe0*/  LDL.LU R7, [R1+0x14] ;  /* 0x0000140001077983 */ /* 0x000ea80000300800 */
[----:B------:R-:W3:Y:S01]  /*bbf0*/  LDL R2, [R1+0x144c] ;  /* 0x00144c0001027983 */ /* 0x000ee20000100800 */
[----:B------:R-:W1:Y:S01]  /*bc00*/  S2R R25, SR_TID.X ;  /* 0x0000000000197919 */ /* 0x000e620000002100 */
[----:B------:R-:W-:-:S02]  /*bc10*/  ISETP.GE.AND P6, PT, R49, RZ, PT ;  /* 0x000000ff3100720c */ /* 0x000fc40003fc6270 */
[----:B------:R-:W-:Y:S02]  /*bc20*/  ISETP.GE.AND P1, PT, R48, RZ, PT ;  /* 0x000000ff3000720c */ /* 0x000fe40003f26270 */
[----:B------:R-:W1:Y:S02]  /*bc30*/  LDC.64 R48, c[0x0][0x238] ;  /* 0x00008e00ff307b82 */ /* 0x000e640000000a00 */
[----:B-1----:R-:W-:-:S05]  /*bc40*/  LOP3.LUT R25, R25, 0x7f, RZ, 0xc0, !PT ;  /* 0x0000007f19197812 */ /* 0x002fca00078ec0ff */
[----:B------:R-:W-:Y:S02]  /*bc50*/  IMAD R49, R25, R49, RZ ;  /* 0x0000003119317224 */ /* 0x000fe400078e02ff */
[----:B------:R-:W2:Y:S04]  /*bc60*/  LDL.LU R25, [R1+0x1840] ;  /* 0x0018400001197983 */ /* 0x000ea80000300800 */
[----:B------:R1:W-:Y:S02]  /*bc70*/  STL [R1+0x3c], R49 ;  /* 0x00003c3101007387 */ /* 0x0003e40000100800 */
[----:B-1----:R-:W-:Y:S02]  /*bc80*/  IMAD.MOV.U32 R49, RZ, RZ, R252 ;  /* 0x000000ffff317224 */ /* 0x002fe400078e00fc */
[----:B------:R-:W2:Y:S01]  /*bc90*/  LDL.LU R252, [R1+0x10] ;  /* 0x0000100001fc7983 */ /* 0x000ea20000300800 */
[----:B---3--:R-:W-:-:S02]  /*bca0*/  ISETP.NE.AND P2, PT, R2, RZ, PT ;  /* 0x000000ff0200720c */ /* 0x008fc40003f45270 */
[----:B------:R-:W-:-:S04]  /*bcb0*/  LOP3.LUT R2, RZ, R2, RZ, 0x33, !PT ;  /* 0x00000002ff027212 */ /* 0x000fc800078e33ff */
[C---:B------:R-:W-:Y:S02]  /*bcc0*/  SEL R17, R2.reuse, R17, !P2 ;  /* 0x0000001102117207 */ /* 0x040fe40005000000 */
[C---:B------:R-:W-:Y:S02]  /*bcd0*/  SEL R24, R2.reuse, R24, !P2 ;  /* 0x0000001802187207 */ /* 0x040fe40005000000 */
[C---:B----4-:R-:W-:Y:S01]  /*bce0*/  SEL R23, R2.reuse, R23, !P2 ;  /* 0x0000001702177207 */ /* 0x050fe20005000000 */
[----:B------:R1:W-:Y:S01]  /*bcf0*/  STL [R1+0xfc], R17 ;  /* 0x0000fc1101007387 */ /* 0x0003e20000100800 */
[C---:B------:R-:W-:Y:S02]  /*bd00*/  SEL R22, R2.reuse, R22, !P2 ;  /* 0x0000001602167207 */ /* 0x040fe40005000000 */
[C---:B------:R-:W-:Y:S02]  /*bd10*/  SEL R21, R2.reuse, R21, !P2 ;  /* 0x0000001502157207 */ /* 0x040fe40005000000 */
[C---:B------:R-:W-:Y:S01]  /*bd20*/  SEL R20, R2.reuse, R20, !P2 ;  /* 0x0000001402147207 */ /* 0x040fe20005000000 */
[----:B-1----:R-:W3:Y:S04]  /*bd30*/  LDL.LU R17, [R1+0x183c] ;  /* 0x00183c0001117983 */ /* 0x002ee80000300800 */
[----:B------:R1:W-:Y:S01]  /*bd40*/  STL [R1+0xf8], R24 ;  /* 0x0000f81801007387 */ /* 0x0003e20000100800 */
[----:B------:R-:W-:-:S02]  /*bd50*/  SEL R19, R2, R19, !P2 ;  /* 0x0000001302137207 */ /* 0x000fc40005000000 */
[C---:B------:R-:W-:Y:S01]  /*bd60*/  SEL R18, R2.reuse, R18, !P2 ;  /* 0x0000001202127207 */ /* 0x040fe20005000000 */
[----:B-1----:R-:W4:Y:S04]  /*bd70*/  LDL.LU R24, [R1+0x1838] ;  /* 0x0018380001187983 */ /* 0x002f280000300800 */
[----:B------:R1:W-:Y:S01]  /*bd80*/  STL [R1+0xf4], R23 ;  /* 0x0000f41701007387 */ /* 0x0003e20000100800 */
[----:B--2---:R-:W-:-:S03]  /*bd90*/  SEL R188, R2, R188, !P2 ;  /* 0x000000bc02bc7207 */ /* 0x004fc60005000000 */
[----:B-1----:R-:W2:Y:S04]  /*bda0*/  LDL.LU R23, [R1+0x1834] ;  /* 0x0018340001177983 */ /* 0x002ea80000300800 */
[----:B------:R1:W-:Y:S01]  /*bdb0*/  STL [R1+0xf0], R22 ;  /* 0x0000f01601007387 */ /* 0x0003e20000100800 */
[----:B------:R-:W-:-:S03]  /*bdc0*/  SEL R6, R2, R6, !P2 ;  /* 0x0000000602067207 */ /* 0x000fc60005000000 */
[----:B-1----:R-:W3:Y:S04]  /*bdd0*/  LDL.LU R22, [R1+0x1830] ;  /* 0x0018300001167983 */ /* 0x002ee80000300800 */
[----:B------:R1:W-:Y:S01]  /*bde0*/  STL [R1+0xec], R21 ;  /* 0x0000ec1501007387 */ /* 0x0003e20000100800 */
[----:B------:R-:W-:-:S03]  /*bdf0*/  SEL R7, R2, R7, !P2 ;  /* 0x0000000702077207 */ /* 0x000fc60005000000 */
[----:B-1----:R-:W4:Y:S04]  /*be00*/  LDL.LU R21, [R1+0x182c] ;  /* 0x00182c0001157983 */ /* 0x002f280000300800 */
[----:B------:R1:W-:Y:S04]  /*be10*/  STL [R1+0xe8], R20 ;  /* 0x0000e81401007387 */ /* 0x0003e80000100800 */
[----:B-1----:R-:W2:Y:S04]  /*be20*/  LDL.LU R20, [R1+0x1828] ;  /* 0x0018280001147983 */ /* 0x002ea80000300800 */
[----:B------:R1:W-:Y:S04]  /*be30*/  STL [R1+0xe4], R19 ;  /* 0x0000e41301007387 */ /* 0x0003e80000100800 */
[----:B-1----:R-:W3:Y:S04]  /*be40*/  LDL.LU R19, [R1+0x1824] ;  /* 0x0018240001137983 */ /* 0x002ee80000300800 */
[----:B------:R1:W-:Y:S04]  /*be50*/  STL [R1+0xe0], R18 ;  /* 0x0000e01201007387 */ /* 0x0003e80000100800 */
[----:B-1----:R-:W4:Y:S04]  /*be60*/  LDL.LU R18, [R1+0x1820] ;  /* 0x0018200001127983 */ /* 0x002f280000300800 */
[----:B------:R1:W-:Y:S04]  /*be70*/  STL [R1+0xdc], R188 ;  /* 0x0000dcbc01007387 */ /* 0x0003e80000100800 */
[----:B-1----:R-:W2:Y:S04]  /*be80*/  LDL.LU R188, [R1+0x181c] ;  /* 0x00181c0001bc7983 */ /* 0x002ea80000300800 */
[----:B------:R1:W-:Y:S04]  /*be90*/  STL [R1+0xd8], R6 ;  /* 0x0000d80601007387 */ /* 0x0003e80000100800 */
[----:B-1----:R-:W3:Y:S04]  /*bea0*/  LDL.LU R6, [R1+0x1818] ;  /* 0x0018180001067983 */ /* 0x002ee80000300800 */
[----:B------:R1:W-:Y:S04]  /*beb0*/  STL [R1+0xd4], R7 ;  /* 0x0000d40701007387 */ /* 0x0003e80000100800 */
[----:B-1----:R-:W2:Y:S01]  /*bec0*/  LDL.LU R7, [R1+0x1814] ;  /* 0x0018140001077983 */ /* 0x002ea20000300800 */
[----:B------:R-:W-:-:S05]  /*bed0*/  SEL R252, R2, R252, !P2 ;  /* 0x000000fc02fc7207 */ /* 0x000fca0005000000 */
[----:B------:R2:W-:Y:S01]  /*bee0*/  STL [R1+0xd0], R252 ;  /* 0x0000d0fc01007387 */ /* 0x0005e20000100800 */
[----:B------:R-:W-:Y:S01]  /*bef0*/  @!P3 IMAD.MOV R3, RZ, RZ, -R3 ;  /* 0x000000ffff03b224 */ /* 0x000fe200078e0a03 */
[----:B------:R-:W-:Y:S01]  /*bf00*/  @!P1 IADD3 R49, -R49, RZ, RZ ;  /* 0x000000ff31319210 */ /* 0x000fe20007ffe1ff */
[----:B------:R-:W-:Y:S01]  /*bf10*/  @!P6 IMAD.MOV R251, RZ, RZ, -R251 ;  /* 0x000000fffffbe224 */ /* 0x000fe200078e0afb */
[C---:B------:R-:W-:Y:S01]  /*bf20*/  SEL R40, R2.reuse, R40, !P2 ;  /* 0x0000002802287207 */ /* 0x040fe20005000000 */
[----:B------:R-:W-:Y:S01]  /*bf30*/  @!P4 IMAD.MOV R250, RZ, RZ, -R250 ;  /* 0x000000fffffac224 */ /* 0x000fe200078e0afa */
[C---:B------:R-:W-:Y:S01]  /*bf40*/  SEL R94, R2.reuse, R94, !P2 ;  /* 0x0000005e025e7207 */ /* 0x040fe20005000000 */
[----:B------:R-:W-:Y:S01]  /*bf50*/  @!P0 IMAD.MOV R249, RZ, RZ, -R249 ;  /* 0x000000fffff98224 */ /* 0x000fe200078e0af9 */
[C---:B------:R-:W-:Y:S01]  /*bf60*/  SEL R95, R2.reuse, R95, !P2 ;  /* 0x0000005f025f7207 */ /* 0x040fe20005000000 */
[----:B------:R-:W-:Y:S01]  /*bf70*/  @!P5 IMAD.MOV R14, RZ, RZ, -R14 ;  /* 0x000000ffff0ed224 */ /* 0x000fe200078e0a0e */
[----:B------:R-:W-:-:S02]  /*bf80*/  SEL R96, R2, R96, !P2 ;  /* 0x0000006002607207 */ /* 0x000fc40005000000 */
[C---:B------:R-:W-:Y:S02]  /*bf90*/  SEL R97, R2.reuse, R97, !P2 ;  /* 0x0000006102617207 */ /* 0x040fe40005000000 */
[C---:B------:R-:W-:Y:S02]  /*bfa0*/  SEL R98, R2.reuse, R98, !P2 ;  /* 0x0000006202627207 */ /* 0x040fe40005000000 */
[C---:B------:R-:W-:Y:S02]  /*bfb0*/  SEL R99, R2.reuse, R99, !P2 ;  /* 0x0000006302637207 */ /* 0x040fe40005000000 */
[C---:B------:R-:W-:Y:S02]  /*bfc0*/  SEL R100, R2.reuse, R100, !P2 ;  /* 0x0000006402647207 */ /* 0x040fe40005000000 */
[C---:B------:R-:W-:Y:S02]  /*bfd0*/  SEL R101, R2.reuse, R101, !P2 ;  /* 0x0000006502657207 */ /* 0x040fe40005000000 */
        /* <DEDUP_REMOVED lines=57> */
[C---:B----4-:R-:W-:Y:S02]  /*c370*/  SEL R18, R2.reuse, R18, !P2 ;  /* 0x0000001202127207 */ /* 0x050fe40005000000 */
[C---:B--2---:R-:W-:Y:S02]  /*c380*/  SEL R252, R2.reuse, R7, !P2 ;  /* 0x0000000702fc7207 */ /* 0x044fe40005000000 */
[----:B------:R-:W2:Y:S04]  /*c390*/  LDL.LU R7, [R1+0x1810] ;  /* 0x0018100001077983 */ /* 0x000ea80000300800 */
[----:B------:R3:W-:Y:S02]  /*c3a0*/  STL [R1+0xcc], R252 ;  /* 0x0000ccfc01007387 */ /* 0x0007e40000100800 */
[----:B---3--:R-:W-:-:S02]  /*c3b0*/  SEL R252, R2, R6, !P2 ;  /* 0x0000000602fc7207 */ /* 0x008fc40005000000 */
[----:B------:R-:W2:Y:S04]  /*c3c0*/  LDL.LU R6, [R1+0x180c] ;  /* 0x00180c0001067983 */ /* 0x000ea80000300800 */
[----:B------:R1:W-:Y:S02]  /*c3d0*/  STL [R1+0xc8], R252 ;  /* 0x0000c8fc01007387 */ /* 0x0003e40000100800 */
[C---:B-1----:R-:W-:Y:S02]  /*c3e0*/  SEL R252, R2.reuse, R188, !P2 ;  /* 0x000000bc02fc7207 */ /* 0x042fe40005000000 */
[----:B------:R-:W3:Y:S04]  /*c3f0*/  LDL.LU R188, [R1+0x1808] ;  /* 0x0018080001bc7983 */ /* 0x000ee80000300800 */
[----:B------:R1:W-:Y:S04]  /*c400*/  STL [R1+0xc4], R252 ;  /* 0x0000c4fc01007387 */ /* 0x0003e80000100800 */
[----:B------:R4:W-:Y:S01]  /*c410*/  STL [R1+0xc0], R18 ;  /* 0x0000c01201007387 */ /* 0x0009e20000100800 */
[----:B-1----:R-:W-:-:S02]  /*c420*/  SEL R252, R2, R19, !P2 ;  /* 0x0000001302fc7207 */ /* 0x002fc40005000000 */
[C---:B------:R-:W-:Y:S02]  /*c430*/  SEL R19, R2.reuse, R20, !P2 ;  /* 0x0000001402137207 */ /* 0x040fe40005000000 */
[C---:B----4-:R-:W-:Y:S01]  /*c440*/  SEL R18, R2.reuse, R21, !P2 ;  /* 0x0000001502127207 */ /* 0x050fe20005000000 */
[----:B------:R-:W-:Y:S01]  /*c450*/  STL [R1+0xbc], R252 ;  /* 0x0000bcfc01007387 */ /* 0x000fe20000100800 */
[----:B------:R-:W-:-:S03]  /*c460*/  SEL R20, R2, R22, !P2 ;  /* 0x0000001602147207 */ /* 0x000fc60005000000 */
[----:B------:R1:W-:Y:S04]  /*c470*/  STL [R1+0xb8], R19 ;  /* 0x0000b81301007387 */ /* 0x0003e80000100800 */
[----:B------:R4:W-:Y:S01]  /*c480*/  STL [R1+0xb4], R18 ;  /* 0x0000b41201007387 */ /* 0x0009e20000100800 */
[----:B-1----:R-:W-:-:S03]  /*c490*/  SEL R19, R2, R23, !P2 ;  /* 0x0000001702137207 */ /* 0x002fc60005000000 */
[----:B------:R1:W-:Y:S01]  /*c4a0*/  STL [R1+0xb0], R20 ;  /* 0x0000b01401007387 */ /* 0x0003e20000100800 */
[----:B----4-:R-:W-:-:S03]  /*c4b0*/  SEL R18, R2, R24, !P2 ;  /* 0x0000001802127207 */ /* 0x010fc60005000000 */
[----:B------:R4:W-:Y:S04]  /*c4c0*/  STL [R1+0xac], R19 ;  /* 0x0000ac1301007387 */ /* 0x0009e80000100800 */
[----:B------:R4:W-:Y:S01]  /*c4d0*/  STL [R1+0xa8], R18 ;  /* 0x0000a81201007387 */ /* 0x0009e20000100800 */
[C---:B-1----:R-:W-:Y:S02]  /*c4e0*/  SEL R20, R2.reuse, R25, !P2 ;  /* 0x0000001902147207 */ /* 0x042fe40005000000 */
[----:B----4-:R-:W-:-:S03]  /*c4f0*/  SEL R19, R2, R26, !P2 ;  /* 0x0000001a02137207 */ /* 0x010fc60005000000 */
[----:B------:R1:W-:Y:S01]  /*c500*/  STL [R1+0xa4], R20 ;  /* 0x0000a41401007387 */ /* 0x0003e20000100800 */
[----:B------:R-:W-:-:S03]  /*c510*/  SEL R18, R2, R27, !P2 ;  /* 0x0000001b02127207 */ /* 0x000fc60005000000 */
        /* <DEDUP_REMOVED lines=21> */
[C---:B----4-:R-:W-:Y:S02]  /*c670*/  SEL R19, R2.reuse, R38, !P2 ;  /* 0x0000002602137207 */ /* 0x050fe40005000000 */
[C---:B------:R-:W-:Y:S02]  /*c680*/  SEL R38, R2.reuse, R42, !P2 ;  /* 0x0000002a02267207 */ /* 0x040fe40005000000 */
[----:B------:R-:W-:-:S02]  /*c690*/  SEL R18, R2, R39, !P2 ;  /* 0x0000002702127207 */ /* 0x000fc40005000000 */
[C---:B------:R-:W-:Y:S02]  /*c6a0*/  SEL R39, R2.reuse, R41, !P2 ;  /* 0x0000002902277207 */ /* 0x040fe40005000000 */
[C---:B------:R-:W-:Y:S01]  /*c6b0*/  SEL R42, R2.reuse, R67, !P2 ;  /* 0x00000043022a7207 */ /* 0x040fe20005000000 */
[----:B------:R-:W-:Y:S01]  /*c6c0*/  STL [R1+0x74], R20 ;  /* 0x0000741401007387 */ /* 0x000fe20000100800 */
[C---:B------:R-:W-:Y:S02]  /*c6d0*/  SEL R41, R2.reuse, R68, !P2 ;  /* 0x0000004402297207 */ /* 0x040fe40005000000 */
[C---:B------:R-:W-:Y:S01]  /*c6e0*/  SEL R37, R2.reuse, R43, !P2 ;  /* 0x0000002b02257207 */ /* 0x040fe20005000000 */
[----:B------:R-:W-:Y:S01]  /*c6f0*/  STL [R1+0x70], R19 ;  /* 0x0000701301007387 */ /* 0x000fe20000100800 */
[----:B------:R-:W-:-:S03]  /*c700*/  SEL R43, R2, R69, !P2 ;  /* 0x00000045022b7207 */ /* 0x000fc60005000000 */
[----:B------:R-:W-:Y:S04]  /*c710*/  STL [R1+0x6c], R18 ;  /* 0x00006c1201007387 */ /* 0x000fe80000100800 */
        /* <DEDUP_REMOVED lines=21> */
[----:B------:R1:W-:Y:S01]  /*c870*/  STL [R1], R43 ;  /* 0x0000002b01007387 */ /* 0x0003e20000100800 */
        /* <DEDUP_REMOVED lines=23> */
[----:B------:R-:W-:Y:S01]  /*c9f0*/  STL [R1+0x10], R43 ;  /* 0x0000102b01007387 */ /* 0x000fe20000100800 */
[----:B------:R-:W-:-:S03]  /*ca00*/  SEL R41, R2, R92, !P2 ;  /* 0x0000005c02297207 */ /* 0x000fc60005000000 */
[----:B------:R-:W-:Y:S04]  /*ca10*/  STL [R1+0x8], R42 ;  /* 0x0000082a01007387 */ /* 0x000fe80000100800 */
[----:B------:R1:W-:Y:S01]  /*ca20*/  STL [R1+0x4], R41 ;  /* 0x0000042901007387 */ /* 0x0003e20000100800 */
        /* <DEDUP_REMOVED lines=109> */
[C---:B------:R-:W-:Y:S01]  /*d100*/  SEL R248, R2.reuse, R248, !P2 ;  /* 0x000000f802f87207 */ /* 0x040fe20005000000 */
[----:B-1----:R-:W4:Y:S01]  /*d110*/  LDL.LU R41, [R1+0x3c] ;  /* 0x00003c0001297983 */ /* 0x002f220000300800 */
[----:B------:R-:W-:Y:S01]  /*d120*/  ULDC UR6, c[0x0][0x230] ;  /* 0x00008c0000067ab9 */ /* 0x000fe20000000800 */
[----:B------:R-:W-:Y:S01]  /*d130*/  ULDC UR5, c[0x0][0x230] ;  /* 0x00008c0000057ab9 */ /* 0x000fe20000000800 */
[----:B------:R-:W-:Y:S01]  /*d140*/  UIADD3 UR6, UR6, 0x7f, URZ ;  /* 0x0000007f06067890 */ /* 0x000fe2000fffe03f */
[----:B------:R-:W1:Y:S01]  /*d150*/  S2R R42, SR_TID.X ;  /* 0x00000000002a7919 */ /* 0x000e620000002100 */
[C---:B------:R-:W-:Y:S01]  /*d160*/  SEL R91, R2.reuse, R3, !P2 ;  /* 0x00000003025b7207 */ /* 0x040fe20005000000 */
[----:B------:R-:W-:Y:S01]  /*d170*/  ULDC UR47, c[0x0][0x240] ;  /* 0x00009000002f7ab9 */ /* 0x000fe20000000800 */
[----:B------:R-:W-:Y:S01]  /*d180*/  UISETP.GT.AND UP0, UPT, UR6, 0x7f, UPT ;  /* 0x0000007f0600788c */ /* 0x000fe2000bf04270 */
[----:B------:R4:W-:Y:S01]  /*d190*/  STL [R1+0x2258], R246 ;  /* 0x002258f601007387 */ /* 0x0009e20000100800 */
[C---:B------:R-:W-:Y:S01]  /*d1a0*/  SEL R52, R2.reuse, R16, !P2 ;  /* 0x0000001002347207 */ /* 0x040fe20005000000 */
[----:B------:R-:W-:Y:S01]  /*d1b0*/  ULDC UR48, c[0x0][0x240] ;  /* 0x0000900000307ab9 */ /* 0x000fe20000000800 */
[----:B------:R-:W-:Y:S01]  /*d1c0*/  USEL UR4, URZ, 0x4, !UP0 ;  /* 0x000000043f047887 */ /* 0x000fe2000c000000 */
[----:B------:R-:W-:Y:S01]  /*d1d0*/  STL [R1+0x2254], R247 ;  /* 0x002254f701007387 */ /* 0x000fe20000100800 */
[C---:B------:R-:W-:Y:S01]  /*d1e0*/  SEL R53, R2.reuse, R15, !P2 ;  /* 0x0000000f02357207 */ /* 0x040fe20005000000 */
[----:B------:R-:W-:Y:S01]  /*d1f0*/  ULDC UR49, c[0x0][0x240] ;  /* 0x0000900000317ab9 */ /* 0x000fe20000000800 */
[C---:B------:R-:W-:Y:S01]  /*d200*/  SEL R84, R2.reuse, R13, !P2 ;  /* 0x0000000d02547207 */ /* 0x040fe20005000000 */
[----:B------:R-:W-:Y:S01]  /*d210*/  STL [R1+0x2250], R248 ;  /* 0x002250f801007387 */ /* 0x000fe20000100800 */
[----:B------:R-:W-:Y:S01]  /*d220*/  MOV R3, UR4 ;  /* 0x0000000400037c02 */ /* 0x000fe20008000f00 */
[----:B------:R-:W-:Y:S01]  /*d230*/  ULDC UR50, c[0x0][0x240] ;  /* 0x0000900000327ab9 */ /* 0x000fe20000000800 */
[C---:B------:R-:W-:Y:S01]  /*d240*/  SEL R85, R2.reuse, R12, !P2 ;  /* 0x0000000c02557207 */ /* 0x040fe20005000000 */
[----:B------:R-:W-:Y:S01]  /*d250*/  STL [R1+0x2238], R54 ;  /* 0x0022383601007387 */ /* 0x000fe20000100800 */
[C---:B------:R-:W-:Y:S01]  /*d260*/  SEL R87, R2.reuse, R11, !P2 ;  /* 0x0000000b02577207 */ /* 0x040fe20005000000 */
        /* <DEDUP_REMOVED lines=13> */
[----:B------:R-:W-:Y:S01]  /*d340*/  SEL R249, R2, R249, !P2 ;  /* 0x000000f902f97207 */ /* 0x000fe20005000000 */
[----:B------:R-:W-:Y:S01]  /*d350*/  STL [R1+0x2228], R48 ;  /* 0x0022283001007387 */ /* 0x000fe20000100800 */
[----:B-1----:R-:W-:Y:S01]  /*d360*/  LOP3.LUT R42, R42, 0x7f, RZ, 0xc0, !PT ;  /* 0x0000007f2a2a7812 */ /* 0x002fe200078ec0ff */
[----:B------:R-:W-:Y:S01]  /*d370*/  ULDC UR38, c[0x0][0x240] ;  /* 0x0000900000267ab9 */ /* 0x000fe20000000800 */
[----:B------:R-:W-:Y:S01]  /*d380*/  SEL R93, R2, R14, !P2 ;  /* 0x0000000e025d7207 */ /* 0x000fe20005000000 */
[----:B---3--:R1:W-:Y:S01]  /*d390*/  STL [R1+0x2224], R188 ;  /* 0x002224bc01007387 */ /* 0x0083e20000100800 */
[----:B------:R-:W-:Y:S01]  /*d3a0*/  ISETP.GE.AND P0, PT, R42, UR5, PT ;  /* 0x000000052a007c0c */ /* 0x000fe2000bf06270 */
[----:B------:R-:W-:Y:S01]  /*d3b0*/  ULDC.64 UR4, c[0x0][0x218] ;  /* 0x0000860000047ab9 */ /* 0x000fe20000000a00 */
[----:B------:R-:W-:Y:S01]  /*d3c0*/  ULDC UR39, c[0x0][0x240] ;  /* 0x0000900000277ab9 */ /* 0x000fe20000000800 */
[----:B------:R-:W-:Y:S01]  /*d3d0*/  STL [R1+0x2220], R0 ;  /* 0x0022200001007387 */ /* 0x000fe20000100800 */
[----:B------:R-:W-:Y:S01]  /*d3e0*/  SEL R3, R3, RZ, !P0 ;  /* 0x000000ff03037207 */ /* 0x000fe20004000000 */
[----:B------:R-:W-:Y:S01]  /*d3f0*/  ULDC UR40, c[0x0][0x240] ;  /* 0x0000900000287ab9 */ /* 0x000fe20000000800 */
[----:B------:R-:W-:Y:S01]  /*d400*/  ULDC UR41, c[0x0][0x240] ;  /* 0x0000900000297ab9 */ /* 0x000fe20000000800 */
[----:B--2---:R2:W-:Y:S01]  /*d410*/  STL.64 [R1+0x1808], R6 ;  /* 0x0018080601007387 */ /* 0x0045e20000100a00 */
[----:B------:R-:W-:Y:S01]  /*d420*/  ISETP.NE.U32.AND P0, PT, R3, RZ, PT ;  /* 0x000000ff0300720c */ /* 0x000fe20003f05070 */
[----:B------:R-:W-:Y:S01]  /*d430*/  ULDC UR42, c[0x0][0x240] ;  /* 0x00009000002a7ab9 */ /* 0x000fe20000000800 */
[----:B------:R-:W-:Y:S01]  /*d440*/  ULDC UR45, c[0x0][0x240] ;  /* 0x00009000002d7ab9 */ /* 0x000fe20000000800 */
[----:B------:R-:W3:Y:S01]  /*d450*/  LDL.LU R45, [R1+0xfc] ;  /* 0x0000fc00012d7983 */ /* 0x000ee20000300800 */
[----:B------:R-:W-:Y:S01]  /*d460*/  ULDC UR37, c[0x0][0x240] ;  /* 0x0000900000257ab9 */ /* 0x000fe20000000800 */
[----:B------:R-:W-:Y:S01]  /*d470*/  ULDC UR44, c[0x0][0x240] ;  /* 0x00009000002c7ab9 */ /* 0x000fe20000000800 */
[----:B------:R-:W-:Y:S01]  /*d480*/  ULDC UR43, c[0x0][0x240] ;  /* 0x00009000002b7ab9 */ /* 0x000fe20000000800 */
[----:B------:R-:W2:Y:S01]  /*d490*/  LDL.LU R63, [R1+0xf8] ;  /* 0x0000f800013f7983 */ /* 0x000ea20000300800 */
        /* <DEDUP_REMOVED lines=47> */
[----:B----4-:R-:W-:Y:S01]  /*d790*/  LEA R50, P1, R41, UR4, 0x2 ;  /* 0x0000000429327c11 */ /* 0x010fe2000f8210ff */
[----:B---3--:R-:W-:-:S03]  /*d7a0*/  IMAD R83, R45, UR47, RZ ;  /* 0x0000002f2d537c24 */ /* 0x008fc6000f8e02ff */
[----:B------:R-:W-:Y:S01]  /*d7b0*/  LEA.HI.X.SX32 R2, R41, UR5, 0x2, P1 ;  /* 0x0000000529027c11 */ /* 0x000fe200088f16ff */
[----:B------:R-:W-:Y:S01]  /*d7c0*/  ULDC UR5, c[0x0][0x240] ;  /* 0x0000900000057ab9 */ /* 0x000fe20000000800 */
[----:B------:R-:W3:Y:S01]  /*d7d0*/  LDL.LU R41, [R1+0xd0] ;  /* 0x0000d00001297983 */ /* 0x000ee20000300800 */
[----:B--2---:R-:W-:-:S03]  /*d7e0*/  IMAD R80, R44, UR47, RZ ;  /* 0x0000002f2c507c24 */ /* 0x004fc6000f8e02ff */
[----:B------:R-:W2:Y:S01]  /*d7f0*/  LDL.LU R56, [R1+0xcc] ;  /* 0x0000cc0001387983 */ /* 0x000ea20000300800 */
[----:B------:R-:W-:Y:S01]  /*d800*/  IMAD R81, R62, UR47, RZ ;  /* 0x0000002f3e517c24 */ /* 0x000fe2000f8e02ff */
[----:B------:R-:W-:Y:S02]  /*d810*/  ULDC UR4, c[0x0][0x240] ;  /* 0x0000900000047ab9 */ /* 0x000fe40000000800 */
[----:B------:R-:W4:Y:S04]  /*d820*/  LDL.LU R51, [R1+0xc8] ;  /* 0x0000c80001337983 */ /* 0x000f280000300800 */
[----:B------:R-:W4:Y:S04]  /*d830*/  LDL.LU R47, [R1+0xc4] ;  /* 0x0000c400012f7983 */ /* 0x000f280000300800 */
[----:B------:R-:W4:Y:S01]  /*d840*/  LDL.LU R46, [R1+0xc0] ;  /* 0x0000c000012e7983 */ /* 0x000f220000300800 */
[----:B------:R-:W-:-:S03]  /*d850*/  IMAD R77, R43, UR47, RZ ;  /* 0x0000002f2b4d7c24 */ /* 0x000fc6000f8e02ff */
[----:B------:R-:W4:Y:S01]  /*d860*/  LDL.LU R45, [R1+0xbc] ;  /* 0x0000bc00012d7983 */ /* 0x000f220000300800 */
[----:B------:R-:W-:-:S03]  /*d870*/  IMAD R75, R58, UR47, RZ ;  /* 0x0000002f3a4b7c24 */ /* 0x000fc6000f8e02ff */
[----:B------:R-:W4:Y:S01]  /*d880*/  LDL.LU R44, [R1+0xb8] ;  /* 0x0000b800012c7983 */ /* 0x000f220000300800 */
[----:B------:R-:W-:-:S03]  /*d890*/  IMAD R74, R42, UR47, RZ ;  /* 0x0000002f2a4a7c24 */ /* 0x000fc6000f8e02ff */
[----:B------:R-:W4:Y:S01]  /*d8a0*/  LDL.LU R43, [R1+0xb4] ;  /* 0x0000b400012b7983 */ /* 0x000f220000300800 */
[----:B------:R-:W-:-:S03]  /*d8b0*/  IMAD R73, R57, UR47, RZ ;  /* 0x0000002f39497c24 */ /* 0x000fc6000f8e02ff */
[----:B------:R-:W4:Y:S04]  /*d8c0*/  LDL.LU R42, [R1+0xb0] ;  /* 0x0000b000012a7983 */ /* 0x000f280000300800 */
[----:B------:R1:W-:Y:S01]  /*d8d0*/  STL.64 [R1+0x2240], R74 ;  /* 0x0022404a01007387 */ /* 0x0003e20000100a00 */
[----:B------:R-:W-:Y:S02]  /*d8e0*/  IMAD R79, R61, UR47, RZ ;  /* 0x0000002f3d4f7c24 */ /* 0x000fe4000f8e02ff */
[----:B------:R-:W-:Y:S02]  /*d8f0*/  IMAD R78, R60, UR47, RZ ;  /* 0x0000002f3c4e7c24 */ /* 0x000fe4000f8e02ff */
[----:B------:R-:W-:Y:S02]  /*d900*/  IMAD R76, R59, UR47, RZ ;  /* 0x0000002f3b4c7c24 */ /* 0x000fe4000f8e02ff */
[----:B---3--:R-:W-:-:S02]  /*d910*/  IMAD R72, R41, UR47, RZ ;  /* 0x0000002f29487c24 */ /* 0x008fc4000f8e02ff */
[----:B------:R-:W3:Y:S04]  /*d920*/  LDL.LU R41, [R1+0xac] ;  /* 0x0000ac0001297983 */ /* 0x000ee80000300800 */
[----:B------:R1:W-:Y:S04]  /*d930*/  STL.64 [R1+0x2248], R72 ;  /* 0x0022484801007387 */ /* 0x0003e80000100a00 */
[----:B------:R-:W3:Y:S04]  /*d940*/  LDL.LU R62, [R1+0xa8] ;  /* 0x0000a800013e7983 */ /* 0x000ee80000300800 */
[----:B------:R-:W3:Y:S01]  /*d950*/  LDL.LU R61, [R1+0xa4] ;  /* 0x0000a400013d7983 */ /* 0x000ee20000300800 */
[----:B--2---:R-:W-:-:S03]  /*d960*/  IMAD R71, R56, UR47, RZ ;  /* 0x0000002f38477c24 */ /* 0x004fc6000f8e02ff */
[----:B------:R-:W2:Y:S01]  /*d970*/  LDL.LU R60, [R1+0xa0] ;  /* 0x0000a000013c7983 */ /* 0x000ea20000300800 */
[----:B----4-:R-:W-:-:S03]  /*d980*/  IMAD R70, R51, UR47, RZ ;  /* 0x0000002f33467c24 */ /* 0x010fc6000f8e02ff */
[----:B------:R-:W4:Y:S04]  /*d990*/  LDL.LU R59, [R1+0x9c] ;  /* 0x00009c00013b7983 */ /* 0x000f280000300800 */
[----:B------:R-:W4:Y:S04]  /*d9a0*/  LDL.LU R58, [R1+0x98] ;  /* 0x00009800013a7983 */ /* 0x000f280000300800 */
[----:B------:R-:W4:Y:S04]  /*d9b0*/  LDL.LU R57, [R1+0x94] ;  /* 0x0000940001397983 */ /* 0x000f280000300800 */
[----:B------:R-:W4:Y:S04]  /*d9c0*/  LDL.LU R56, [R1+0x90] ;  /* 0x0000900001387983 */ /* 0x000f280000300800 */
[----:B------:R-:W4:Y:S04]  /*d9d0*/  LDL.LU R51, [R1+0x8c] ;  /* 0x00008c0001337983 */ /* 0x000f280000300800 */
[----:B------:R-:W2:Y:S01]  /*d9e0*/  LDL.LU R246, [R1+0x88] ;  /* 0x0000880001f67983 */ /* 0x000ea20000300800 */
[----:B------:R-:W-:Y:S01]  /*d9f0*/  IMAD R69, R47, UR48, RZ ;  /* 0x000000302f457c24 */ /* 0x000fe2000f8e02ff */
[----:B------:R-:W-:Y:S01]  /*da00*/  ULDC UR48, c[0x0][0x240] ;  /* 0x0000900000307ab9 */ /* 0x000fe20000000800 */
[----:B------:R-:W-:Y:S01]  /*da10*/  IMAD R68, R46, UR49, RZ ;  /* 0x000000312e447c24 */ /* 0x000fe2000f8e02ff */
[----:B------:R-:W4:Y:S01]  /*da20*/  LDL.LU R47, [R1+0x84] ;  /* 0x00008400012f7983 */ /* 0x000f220000300800 */
        /* <DEDUP_REMOVED lines=12> */
[----:B------:R-:W-:Y:S01]  /*daf0*/  ULDC UR45, c[0x0][0x240] ;  /* 0x00009000002d7ab9 */ /* 0x000fe20000000800 */
[----:B------:R-:W-:Y:S01]  /*db00*/  IMAD R26, R26, UR28, RZ ;  /* 0x0000001c1a1a7c24 */ /* 0x000fe2000f8e02ff */
[----:B------:R-:W-:Y:S01]  /*db10*/  ULDC UR28, c[0x0][0x240] ;  /* 0x00009000001c7ab9 */ /* 0x000fe20000000800 */
        /* <DEDUP_REMOVED lines=8> */
[----:B------:R-:W-:Y:S01]  /*dba0*/  ULDC UR34, c[0x0][0x240] ;  /* 0x0000900000227ab9 */ /* 0x000fe20000000800 */
[----:B------:R-:W-:Y:S01]  /*dbb0*/  ULDC UR51, c[0x0][0x240] ;  /* 0x0000900000337ab9 */ /* 0x000fe20000000800 */
[----:B------:R-:W-:Y:S01]  /*dbc0*/  ULDC UR52, c[0x0][0x240] ;  /* 0x0000900000347ab9 */ /* 0x000fe20000000800 */
[----:B---3--:R-:W-:Y:S01]  /*dbd0*/  IMAD R63, R41, UR54, RZ ;  /* 0x00000036293f7c24 */ /* 0x008fe2000f8e02ff */
[----:B------:R-:W-:Y:S01]  /*dbe0*/  ULDC UR36, c[0x0][0x240] ;  /* 0x0000900000247ab9 */ /* 0x000fe20000000800 */
[----:B------:R-:W3:Y:S01]  /*dbf0*/  LDL.LU R41, [R1+0x6c] ;  /* 0x00006c0001297983 */ /* 0x000ee20000300800 */
[----:B--2---:R-:W-:-:S03]  /*dc00*/  IMAD R49, R246, UR5, RZ ;  /* 0x00000005f6317c24 */ /* 0x004fc6000f8e02ff */
[----:B-1----:R-:W2:Y:S01]  /*dc10*/  LDL.LU R188, [R1+0x68] ;  /* 0x0000680001bc7983 */ /* 0x002ea20000300800 */
[----:B------:R-:W-:Y:S01]  /*dc20*/  IMAD R115, R115, UR28, RZ ;  /* 0x0000001c73737c24 */ /* 0x000fe2000f8e02ff */
[----:B------:R-:W-:Y:S01]  /*dc30*/  ULDC UR28, c[0x0][0x240] ;  /* 0x00009000001c7ab9 */ /* 0x000fe20000000800 */
[----:B------:R-:W-:Y:S01]  /*dc40*/  IMAD R117, R117, UR30, RZ ;  /* 0x0000001e75757c24 */ /* 0x000fe2000f8e02ff */
[----:B------:R-:W3:Y:S01]  /*dc50*/  LDL.LU R48, [R1+0x64] ;  /* 0x0000640001307983 */ /* 0x000ee20000300800 */
[----:B------:R-:W-:Y:S01]  /*dc60*/  IMAD R60, R60, UR57, RZ ;  /* 0x000000393c3c7c24 */ /* 0x000fe2000f8e02ff */
[----:B------:R-:W-:Y:S01]  /*dc70*/  ULDC UR30, c[0x0][0x240] ;  /* 0x00009000001e7ab9 */ /* 0x000fe20000000800 */
[----:B------:R-:W-:Y:S01]  /*dc80*/  IMAD R119, R119, UR32, RZ ;  /* 0x0000002077777c24 */ /* 0x000fe2000f8e02ff */
[----:B------:R-:W2:Y:S01]  /*dc90*/  LDL.LU R9, [R1+0x60] ;  /* 0x0000600001097983 */ /* 0x000ea20000300800 */
[----:B----4-:R-:W-:Y:S01]  /*dca0*/  IMAD R58, R58, UR59, RZ ;  /* 0x0000003b3a3a7c24 */ /* 0x010fe2000f8e02ff */
        /* <DEDUP_REMOVED lines=35> */
[----:B------:R-:W-:Y:S01]  /*dee0*/  IMAD R39, R39, UR15, RZ ;  /* 0x0000000f27277c24 */ /* 0x000fe2000f8e02ff */
[----:B------:R-:W-:Y:S01]  /*def0*/  ULDC UR61, c[0x0][0x240] ;  /* 0x00009000003d7ab9 */ /* 0x000fe20000000800 */
[----:B------:R-:W-:Y:S01]  /*df00*/  IMAD R38, R38, UR16, RZ ;  /* 0x0000001026267c24 */ /* 0x000fe2000f8e02ff */
[----:B------:R-:W-:Y:S01]  /*df10*/  ULDC UR5, c[0x0][0x240] ;  /* 0x0000900000057ab9 */ /* 0x000fe20000000800 */
[----:B---3--:R-:W-:Y:S01]  /*df20*/  IMAD R16, R48, UR38, RZ ;  /* 0x0000002630107c24 */ /* 0x008fe2000f8e02ff */
[----:B------:R-:W-:Y:S01]  /*df30*/  ULDC UR38, c[0x0][0x240] ;  /* 0x0000900000267ab9 */ /* 0x000fe20000000800 */
[----:B------:R-:W3:Y:S01]  /*df40*/  LDL.LU R48, [R1] ;  /* 0x0000000001307983 */ /* 0x000ee20000300800 */
[----:B--2---:R-:W-:Y:S01]  /*df50*/  IMAD R15, R9, UR39, RZ ;  /* 0x00000027090f7c24 */ /* 0x004fe2000f8e02ff */
[----:B------:R-:W-:-:S02]  /*df60*/  ULDC UR39, c[0x0][0x240] ;  /* 0x0000900000277ab9 */ /* 0x000fc40000000800 */
[----:B------:R-:W2:Y:S01]  /*df70*/  LDL R9, [R1+0xc] ;  /* 0x00000c0001097983 */ /* 0x000ea20000100800 */
[----:B----4-:R-:W-:Y:S01]  /*df80*/  IMAD R14, R8, UR40, RZ ;  /* 0x00000028080e7c24 */ /* 0x010fe2000f8e02ff */
[----:B------:R-:W-:Y:S02]  /*df90*/  ULDC UR40, c[0x0][0x240] ;  /* 0x0000900000287ab9 */ /* 0x000fe40000000800 */
[----:B------:R-:W4:Y:S01]  /*dfa0*/  LDL.LU R0, [R1+0x18] ;  /* 0x0000180001007983 */ /* 0x000f220000300800 */
[----:B------:R-:W-:Y:S01]  /*dfb0*/  IMAD R13, R54, UR41, RZ ;  /* 0x00000029360d7c24 */ /* 0x000fe2000f8e02ff */
[----:B------:R-:W-:Y:S02]  /*dfc0*/  ULDC UR41, c[0x0][0x240] ;  /* 0x0000900000297ab9 */ /* 0x000fe40000000800 */
[----:B------:R-:W4:Y:S01]  /*dfd0*/  LDL.LU R8, [R1+0x28] ;  /* 0x0000280001087983 */ /* 0x000f220000300800 */
[----:B------:R-:W-:Y:S01]  /*dfe0*/  IMAD R12, R55, UR42, RZ ;  /* 0x0000002a370c7c24 */ /* 0x000fe2000f8e02ff */
[----:B------:R-:W-:-:S02]  /*dff0*/  ULDC UR42, c[0x0][0x240] ;  /* 0x00009000002a7ab9 */ /* 0x000fc40000000800 */
[----:B------:R-:W4:Y:S01]  /*e000*/  LDL.LU R54, [R1+0x30] ;  /* 0x0000300001367983 */ /* 0x000f220000300800 */
[----:B------:R-:W-:Y:S01]  /*e010*/  IMAD R17, R188, UR37, RZ ;  /* 0x00000025bc117c24 */ /* 0x000fe2000f8e02ff */
[----:B------:R-:W-:Y:S01]  /*e020*/  ULDC UR7, c[0x0][0x240] ;  /* 0x0000900000077ab9 */ /* 0x000fe20000000800 */
[----:B------:R-:W-:Y:S01]  /*e030*/  IMAD R11, R248, UR43, RZ ;  /* 0x0000002bf80b7c24 */ /* 0x000fe2000f8e02ff */
[----:B------:R-:W4:Y:S01]  /*e040*/  LDL.LU R55, [R1+0x38] ;  /* 0x0000380001377983 */ /* 0x000f220000300800 */
[----:B------:R-:W-:Y:S01]  /*e050*/  IMAD R10, R246, UR44, RZ ;  /* 0x0000002cf60a7c24 */ /* 0x000fe2000f8e02ff */
[----:B------:R-:W-:Y:S02]  /*e060*/  ULDC UR43, c[0x0][0x240] ;  /* 0x00009000002b7ab9 */ /* 0x000fe40000000800 */
[----:B------:R-:W4:Y:S01]  /*e070*/  LDL R74, [R1+0x34] ;  /* 0x00003400014a7983 */ /* 0x000f220000100800 */
        /* <DEDUP_REMOVED lines=19> */
[----:B------:R-:W4:Y:S01]  /*e1b0*/  LDL R247, [R1+0x14] ;  /* 0x0000140001f77983 */ /* 0x000f220000100800 */
        /* <DEDUP_REMOVED lines=15> */
[----:B------:R1:W-:Y:S01]  /*e2b0*/  STL [R1+0x468], R230 ;  /* 0x000468e601007387 */ /* 0x0003e20000100800 */
[----:B------:R-:W-:Y:S01]  /*e2c0*/  ULDC UR39, c[0x0][0x240] ;  /* 0x0000900000277ab9 */ /* 0x000fe20000000800 */
        /* <DEDUP_REMOVED lines=38> */
[----:B--2---:R-:W-:Y:S01]  /*e530*/  IMAD R9, R9, UR49, RZ ;  /* 0x0000003109097c24 */ /* 0x004fe2000f8e02ff */
[----:B------:R-:W-:Y:S01]  /*e540*/  ULDC UR49, c[0x0][0x240] ;  /* 0x0000900000317ab9 */ /* 0x000fe20000000800 */
[----:B------:R-:W-:Y:S01]  /*e550*/  IMAD R135, R135, UR48, RZ ;  /* 0x0000003087877c24 */ /* 0x000fe2000f8e02ff */
[----:B------:R-:W-:Y:S01]  /*e560*/  ULDC UR48, c[0x0][0x240] ;  /* 0x0000900000307ab9 */ /* 0x000fe20000000800 */
[----:B----4-:R-:W-:Y:S01]  /*e570*/  IMAD R0, R0, UR50, RZ ;  /* 0x0000003200007c24 */ /* 0x010fe2000f8e02ff */
        /* <DEDUP_REMOVED lines=27> */
[----:B-1----:R-:W-:Y:S01]  /*e730*/  IMAD.MOV.U32 R230, RZ, RZ, R246 ;  /* 0x000000ffffe67224 */ /* 0x002fe200078e00f6 */
[----:B------:R-:W-:Y:S01]  /*e740*/  ULDC UR24, c[0x0][0x240] ;  /* 0x0000900000187ab9 */ /* 0x000fe20000000800 */
[----:B------:R-:W-:Y:S01]  /*e750*/  IMAD R248, R248, UR58, RZ ;  /* 0x0000003af8f87c24 */ /* 0x000fe2000f8e02ff */
[----:B------:R-:W2:Y:S01]  /*e760*/  LDL.LU R246, [R1+0x2258] ;  /* 0x0022580001f67983 */ /* 0x000ea20000300800 */
        /* <DEDUP_REMOVED lines=15> */
[----:B------:R-:W3:Y:S01]  /*e860*/  LDL.LU R247, [R1+0x2254] ;  /* 0x0022540001f77983 */ /* 0x000ee20000300800 */
        /* <DEDUP_REMOVED lines=15> */
[----:B------:R-:W4:Y:S01]  /*e960*/  LDL.LU R248, [R1+0x2250] ;  /* 0x0022500001f87983 */ /* 0x000f220000300800 */
[----:B------:R-:W-:Y:S01]  /*e970*/  IMAD R7, R7, UR60, RZ ;  /* 0x0000003c07077c24 */ /* 0x000fe2000f8e02ff */
[----:B------:R-:W-:Y:S01]  /*e980*/  ULDC UR60, c[0x0][0x240] ;  /* 0x00009000003c7ab9 */ /* 0x000fe20000000800 */
[----:B------:R-:W-:Y:S01]  /*e990*/  IMAD R141, R141, UR54, RZ ;  /* 0x000000368d8d7c24 */ /* 0x000fe2000f8e02ff */
[----:B------:R1:W-:Y:S01]  /*e9a0*/  STL [R1+0x474], R236 ;  /* 0x000474ec01007387 */ /* 0x0003e20000100800 */
[----:B------:R-:W-:Y:S01]  /*e9b0*/  IMAD R143, R143, UR56, RZ ;  /* 0x000000388f8f7c24 */ /* 0x000fe2000f8e02ff */
[----:B------:R-:W-:Y:S01]  /*e9c0*/  ULDC UR54, c[0x0][0x240] ;  /* 0x0000900000367ab9 */ /* 0x000fe20000000800 */
[----:B------:R-:W-:Y:S01]  /*e9d0*/  IMAD R139, R139, UR52, RZ ;  /* 0x000000348b8b7c24 */ /* 0x000fe2000f8e02ff */
[----:B------:R-:W-:Y:S01]  /*e9e0*/  ULDC UR56, c[0x0][0x240] ;  /* 0x0000900000387ab9 */ /* 0x000fe20000000800 */
[----:B------:R-:W-:Y:S01]  /*e9f0*/  IMAD R145, R145, UR58, RZ ;  /* 0x0000003a91917c24 */ /* 0x000fe2000f8e02ff */
[----:B------:R-:W-:Y:S01]  /*ea00*/  ULDC UR52, c[0x0][0x240] ;  /* 0x0000900000347ab9 */ /* 0x000fe20000000800 */
[----:B------:R-:W-:Y:S01]  /*ea10*/  ULDC UR58, c[0x0][0x240] ;  /* 0x00009000003a7ab9 */ /* 0x000fe20000000800 */
[----:B------:R-:W-:Y:S01]  /*ea20*/  IMAD R146, R146, UR59, RZ ;  /* 0x0000003b92927c24 */ /* 0x000fe2000f8e02ff */
[----:B------:R-:W-:Y:S01]  /*ea30*/  ULDC UR59, c[0x0][0x240] ;  /* 0x00009000003b7ab9 */ /* 0x000fe20000000800 */
[----:B-1----:R-:W-:Y:S01]  /*ea40*/  IMAD R236, R238, UR36, RZ ;  /* 0x00000024eeec7c24 */ /* 0x002fe2000f8e02ff */
[----:B------:R-:W-:Y:S01]  /*ea50*/  ULDC UR29, c[0x0][0x240] ;  /* 0x00009000001d7ab9 */ /* 0x000fe20000000800 */
[----:B------:R-:W-:Y:S01]  /*ea60*/  IMAD R238, R241, UR39, RZ ;  /* 0x00000027f1ee7c24 */ /* 0x000fe2000f8e02ff */
[----:B------:R-:W-:Y:S01]  /*ea70*/  ULDC UR31, c[0x0][0x240] ;  /* 0x00009000001f7ab9 */ /* 0x000fe20000000800 */
[----:B------:R-:W-:Y:S01]  /*ea80*/  IMAD R142, R142, UR55, RZ ;  /* 0x000000378e8e7c24 */ /* 0x000fe2000f8e02ff */
[----:B------:R1:W-:Y:S01]  /*ea90*/  STL [R1+0x478], R236 ;  /* 0x000478ec01007387 */ /* 0x0003e20000100800 */
[----:B------:R-:W-:Y:S01]  /*eaa0*/  IMAD.MOV.U32 R241, RZ, RZ, R74 ;  /* 0x000000fffff17224 */ /* 0x000fe200078e004a */
        /* <DEDUP_REMOVED lines=9> */
[----:B-1----:R-:W-:Y:S01]  /*eb40*/  IMAD R236, R242, UR40, RZ ;  /* 0x00000028f2ec7c24 */ /* 0x002fe2000f8e02ff */
[----:B------:R1:W-:Y:S01]  /*eb50*/  STL [R1+0x480], R238 ;  /* 0x000480ee01007387 */ /* 0x0003e20000100800 */
[----:B------:R-:W-:Y:S01]  /*eb60*/  LEA R74, P3, R82, R50, 0x2 ;  /* 0x00000032524a7211 */ /* 0x000fe200078610ff */
[----:B------:R-:W-:Y:S01]  /*eb70*/  IMAD R240, R243, UR41, RZ ;  /* 0x00000029f3f07c24 */ /* 0x000fe2000f8e02ff */
[----:B------:R-:W-:Y:S01]  /*eb80*/  ULDC UR53, c[0x0][0x240] ;  /* 0x0000900000357ab9 */ /* 0x000fe20000000800 */
        /* <DEDUP_REMOVED lines=16> */
[----:B------:R-:W-:Y:S01]  /*ec90*/  STL [R1+0x48c], R238 ;  /* 0x00048cee01007387 */ /* 0x000fe20000100800 */
[----:B------:R-:W-:Y:S01]  /*eca0*/  IMAD R54, R87, UR51, RZ ;  /* 0x0000003357367c24 */ /* 0x000fe2000f8e02ff */
[----:B------:R-:W-:Y:S01]  /*ecb0*/  ULDC UR54, c[0x0][0x240] ;  /* 0x0000900000367ab9 */ /* 0x000fe20000000800 */
[----:B------:R-:W-:Y:S01]  /*ecc0*/  ULDC UR56, c[0x0][0x240] ;  /* 0x0000900000387ab9 */ /* 0x000fe20000000800 */
[----:B------:R1:W-:Y:S01]  /*ecd0*/  STL [R1+0x490], R236 ;  /* 0x000490ec01007387 */ /* 0x0003e20000100800 */
[----:B------:R-:W-:Y:S01]  /*ece0*/  IMAD R203, R203, UR58, RZ ;  /* 0x0000003acbcb7c24 */ /* 0x000fe2000f8e02ff */
[----:B------:R-:W-:Y:S01]  /*ecf0*/  MOV R87, R73 ;  /* 0x0000004900577202 */ /* 0x000fe20000000f00 */
[----:B-1----:R-:W-:Y:S01]  /*ed00*/  IMAD.MOV.U32 R240, RZ, RZ, R75 ;  /* 0x000000fffff07224 */ /* 0x002fe200078e004b */
[----:B------:R1:W-:Y:S01]  /*ed10*/  STL [R1+0x494], R52 ;  /* 0x0004943401007387 */ /* 0x0003e20000100800 */
[----:B------:R-:W-:Y:S01]  /*ed20*/  IMAD.MOV.U32 R245, RZ, RZ, R0 ;  /* 0x000000fffff57224 */ /* 0x000fe200078e0000 */
[----:B------:R-:W-:Y:S01]  /*ed30*/  ULDC UR52, c[0x0][0x240] ;  /* 0x0000900000347ab9 */ /* 0x000fe20000000800 */
[----:B------:R-:W-:Y:S01]  /*ed40*/  ULDC UR58, c[0x0][0x240] ;  /* 0x00009000003a7ab9 */ /* 0x000fe20000000800 */
[----:B------:R-:W-:Y:S01]  /*ed50*/  IMAD R204, R204, UR59, RZ ;  /* 0x0000003bcccc7c24 */ /* 0x000fe2000f8e02ff */
[----:B------:R-:W-:Y:S01]  /*ed60*/  ULDC UR4, c[0x0][0x240] ;  /* 0x0000900000047ab9 */ /* 0x000fe20000000800 */
[----:B------:R-:W-:Y:S01]  /*ed70*/  IMAD R236, R53, UR48, RZ ;  /* 0x0000003035ec7c24 */ /* 0x000fe2000f8e02ff */
[----:B------:R-:W-:Y:S01]  /*ed80*/  LEA.HI.X.SX32 R75, R82, R2, 0x2, P3 ;  /* 0x00000002524b7211 */ /* 0x000fe200018f16ff */
[----:B------:R-:W-:Y:S01]  /*ed90*/  IMAD R53, R84, UR49, RZ ;  /* 0x0000003154357c24 */ /* 0x000fe2000f8e02ff */
[----:B------:R-:W-:Y:S01]  /*eda0*/  ULDC UR59, c[0x0][0x240] ;  /* 0x00009000003b7ab9 */ /* 0x000fe20000000800 */
[----:B-1----:R-:W-:Y:S01]  /*edb0*/  IMAD R52, R85, UR50, RZ ;  /* 0x0000003255347c24 */ /* 0x002fe2000f8e02ff */
[----:B------:R1:W-:Y:S01]  /*edc0*/  STL [R1+0x498], R236 ;  /* 0x000498ec01007387 */ /* 0x0003e20000100800 */
[----:B------:R-:W-:Y:S01]  /*edd0*/  IMAD R200, R200, UR55, RZ ;  /* 0x00000037c8c87c24 */ /* 0x000fe2000f8e02ff */
[----:B------:R-:W-:Y:S01]  /*ede0*/  MOV R84, R9 ;  /* 0x0000000900547202 */ /* 0x000fe20000000f00 */
[----:B------:R-:W-:Y:S01]  /*edf0*/  IMAD R94, R94, UR7, RZ ;  /* 0x000000075e5e7c24 */ /* 0x000fe2000f8e02ff */
[----:B------:R-:W-:Y:S01]  /*ee00*/  STL [R1+0x49c], R53 ;  /* 0x00049c3501007387 */ /* 0x000fe20000100800 */
[----:B------:R-:W-:Y:S01]  /*ee10*/  IMAD R95, R95, UR8, RZ ;  /* 0x000000085f5f7c24 */ /* 0x000fe2000f8e02ff */
[----:B------:R-:W-:Y:S01]  /*ee20*/  ULDC UR55, c[0x0][0x240] ;  /* 0x0000900000377ab9 */ /* 0x000fe20000000800 */
[----:B------:R-:W-:Y:S01]  /*ee30*/  IMAD R96, R96, UR9, RZ ;  /* 0x0000000960607c24 */ /* 0x000fe2000f8e02ff */
[----:B------:R1:W-:Y:S01]  /*ee40*/  STL [R1+0x4a0], R52 ;  /* 0x0004a03401007387 */ /* 0x0003e20000100800 */
[----:B------:R-:W-:Y:S01]  /*ee50*/  IMAD R97, R97, UR10, RZ ;  /* 0x0000000a61617c24 */ /* 0x000fe2000f8e02ff */
[----:B-1----:R-:W-:Y:S01]  /*ee60*/  MOV R236, R230 ;  /* 0x000000e600ec7202 */ /* 0x002fe20000000f00 */
[----:B------:R-:W-:Y:S01]  /*ee70*/  IMAD.MOV.U32 R238, RZ, RZ, R188 ;  /* 0x000000ffffee7224 */ /* 0x000fe200078e00bc */
[----:B------:R-:W-:Y:S01]  /*ee80*/  MOV R230, R72 ;  /* 0x0000004800e67202 */ /* 0x000fe20000000f00 */
[----:B------:R-:W-:Y:S01]  /*ee90*/  IMAD R0, R92, UR57, RZ ;  /* 0x000000395c007c24 */ /* 0x000fe2000f8e02ff */
[-C--:B------:R-:W-:Y:S01]  /*eea0*/  LEA R72, P4, R83, R50.reuse, 0x2 ;  /* 0x0000003253487211 */ /* 0x080fe200078810ff */
[----:B------:R-:W-:Y:S01]  /*eeb0*/  IMAD R205, R205, UR60, RZ ;  /* 0x0000003ccdcd7c24 */ /* 0x000fe2000f8e02ff */
[----:B------:R-:W-:Y:S01]  /*eec0*/  ULDC UR5, c[0x0][0x240] ;  /* 0x0000900000057ab9 */ /* 0x000fe20000000800 */
[----:B------:R-:W-:Y:S01]  /*eed0*/  IMAD.MOV.U32 R242, RZ, RZ, R55 ;  /* 0x000000fffff27224 */ /* 0x000fe200078e0037 */
[----:B------:R-:W-:Y:S01]  /*eee0*/  LEA R52, P5, R86, R50, 0x2 ;  /* 0x0000003256347211 */ /* 0x000fe200078a10ff */
[----:B------:R-:W-:Y:S01]  /*eef0*/  IMAD R9, R90, UR54, RZ ;  /* 0x000000365a097c24 */ /* 0x000fe2000f8e02ff */
[-C--:B------:R-:W-:Y:S01]  /*ef00*/  LEA.HI.X.SX32 R87, R83, R2.reuse, 0x2, P4 ;  /* 0x0000000253577211 */ /* 0x080fe200020f16ff */
[----:B------:R1:W-:Y:S01]  /*ef10*/  STL [R1+0x460], R72 ;  /* 0x0004604801007387 */ /* 0x0003e20000100800 */
[----:B------:R-:W-:Y:S01]  /*ef20*/  LEA.HI.X.SX32 R53, R86, R2, 0x2, P5 ;  /* 0x0000000256357211 */ /* 0x000fe200028f16ff */
[----:B------:R-:W-:Y:S01]  /*ef30*/  IMAD.MOV.U32 R86, RZ, RZ, R72 ;  /* 0x000000ffff567224 */ /* 0x000fe200078e0048 */
[-C--:B------:R-:W-:Y:S01]  /*ef40*/  LEA R92, P2, R81, R50.reuse, 0x2 ;  /* 0x00000032515c7211 */ /* 0x080fe200078410ff */
[----:B------:R-:W-:Y:S01]  /*ef50*/  IMAD R188, R251, UR56, RZ ;  /* 0x00000038fbbc7c24 */ /* 0x000fe2000f8e02ff */
[----:B------:R-:W-:Y:S01]  /*ef60*/  ULDC UR60, c[0x0][0x240] ;  /* 0x00009000003c7ab9 */ /* 0x000fe20000000800 */
[----:B------:R-:W-:Y:S01]  /*ef70*/  IMAD R198, R198, UR53, RZ ;  /* 0x00000035c6c67c24 */ /* 0x000fe2000f8e02ff */
[-C--:B------:R-:W-:Y:S01]  /*ef80*/  LEA R90, P1, R80, R50.reuse, 0x2 ;  /* 0x00000032505a7211 */ /* 0x080fe200078210ff */
[----:B------:R-:W-:Y:S01]  /*ef90*/  IMAD.MOV.U32 R85, RZ, RZ, R48 ;  /* 0x000000ffff557224 */ /* 0x000fe200078e0030 */
[----:B------:R-:W-:Y:S01]  /*efa0*/  ULDC UR53, c[0x0][0x240] ;  /* 0x0000900000357ab9 */ /* 0x000fe20000000800 */
[----:B-1----:R-:W2:Y:S01]  /*efb0*/  LDL.LU.64 R72, [R1+0x2248] ;  /* 0x0022480001487983 */ /* 0x002ea20000300a00 */
[----:B------:R-:W-:Y:S01]  /*efc0*/  IMAD.MOV.U32 R244, RZ, RZ, R8 ;  /* 0x000000fffff47224 */ /* 0x000fe200078e0008 */
[-C--:B------:R-:W-:Y:S01]  /*efd0*/  LEA R82, P3, R76, R50.reuse, 0x2 ;  /* 0x000000324c527211 */ /* 0x080fe200078610ff */
[----:B------:R-:W-:Y:S01]  /*efe0*/  IMAD R98, R98, UR11, RZ ;  /* 0x0000000b62627c24 */ /* 0x000fe2000f8e02ff */
[----:B------:R1:W-:Y:S01]  /*eff0*/  STL.64 [R1+0x1b78], R52 ;  /* 0x001b783401007387 */ /* 0x0003e20000100a00 */
[----:B------:R-:W-:Y:S01]  /*f000*/  IMAD R55, R88, UR52, RZ ;  /* 0x0000003458377c24 */ /* 0x000fe2000f8e02ff */
[----:B------:R-:W-:Y:S01]  /*f010*/  ULDC UR7, c[0x0][0x240] ;  /* 0x0000900000077ab9 */ /* 0x000fe20000000800 */
[----:B------:R-:W-:Y:S01]  /*f020*/  IMAD R251, R250, UR58, RZ ;  /* 0x0000003afafb7c24 */ /* 0x000fe2000f8e02ff */
[----:B------:R-:W-:Y:S01]  /*f030*/  STL [R1+0x464], R87 ;  /* 0x0004645701007387 */ /* 0x000fe20000100800 */
[----:B------:R-:W-:Y:S01]  /*f040*/  IMAD R48, R91, UR55, RZ ;  /* 0x000000375b307c24 */ /* 0x000fe2000f8e02ff */
[----:B------:R-:W-:Y:S01]  /*f050*/  ULDC UR8, c[0x0][0x240] ;  /* 0x0000900000087ab9 */ /* 0x000fe20000000800 */
[----:B------:R-:W-:Y:S01]  /*f060*/  IMAD R8, R89, UR53, RZ ;  /* 0x0000003559087c24 */ /* 0x000fe2000f8e02ff */
[----:B------:R1:W-:Y:S01]  /*f070*/  STL.64 [R1+0x458], R74 ;  /* 0x0004584a01007387 */ /* 0x0003e20000100a00 */
[-C--:B------:R-:W-:Y:S01]  /*f080*/  LEA R86, P4, R77, R50.reuse, 0x2 ;  /* 0x000000324d567211 */ /* 0x080fe200078810ff */
[----:B------:R-:W-:Y:S01]  /*f090*/  IMAD R99, R99, UR12, RZ ;  /* 0x0000000c63637c24 */ /* 0x000fe2000f8e02ff */
[-C--:B------:R-:W-:Y:S01]  /*f0a0*/  LEA R88, P6, R79, R50.reuse, 0x2 ;  /* 0x000000324f587211 */ /* 0x080fe200078c10ff */
[----:B------:R-:W-:Y:S01]  /*f0b0*/  IMAD R250, R249, UR59, RZ ;  /* 0x0000003bf9fa7c24 */ /* 0x000fe2000f8e02ff */
[----:B-1----:R-:W-:Y:S01]  /*f0c0*/  LEA R52, P5, R78, R50, 0x2 ;  /* 0x000000324e347211 */ /* 0x002fe200078a10ff */
[----:B------:R-:W-:Y:S01]  /*f0d0*/  IMAD R100, R100, UR13, RZ ;  /* 0x0000000d64647c24 */ /* 0x000fe2000f8e02ff */
[-C--:B------:R-:W-:Y:S01]  /*f0e0*/  LEA.HI.X.SX32 R83, R76, R2.reuse, 0x2, P3 ;  /* 0x000000024c537211 */ /* 0x080fe200018f16ff */
[----:B------:R-:W-:Y:S01]  /*f0f0*/  IMAD R101, R101, UR14, RZ ;  /* 0x0000000e65657c24 */ /* 0x000fe2000f8e02ff */
[----:B------:R-:W-:Y:S01]  /*f100*/  ULDC UR9, c[0x0][0x240] ;  /* 0x0000900000097ab9 */ /* 0x000fe20000000800 */
[----:B------:R-:W-:Y:S01]  /*f110*/  IMAD R102, R102, UR15, RZ ;  /* 0x0000000f66667c24 */ /* 0x000fe2000f8e02ff */
[----:B------:R-:W-:Y:S01]  /*f120*/  ULDC UR10, c[0x0][0x240] ;  /* 0x00009000000a7ab9 */ /* 0x000fe20000000800 */
[----:B------:R-:W3:Y:S01]  /*f130*/  LDL.LU.64 R74, [R1+0x2240] ;  /* 0x00224000014a7983 */ /* 0x000ee20000300a00 */
[----:B------:R-:W-:Y:S01]  /*f140*/  IMAD R249, R93, UR60, RZ ;  /* 0x0000003c5df97c24 */ /* 0x000fe2000f8e02ff */
[-C--:B------:R-:W-:Y:S01]  /*f150*/  LEA.HI.X.SX32 R93, R81, R2.reuse, 0x2, P2 ;  /* 0x00000002515d7211 */ /* 0x080fe200010f16ff */
[----:B------:R-:W-:Y:S01]  /*f160*/  IMAD R103, R103, UR16, RZ ;  /* 0x0000001067677c24 */ /* 0x000fe2000f8e02ff */
[-C--:B------:R-:W-:Y:S01]  /*f170*/  LEA.HI.X.SX32 R91, R80, R2.reuse, 0x2, P1 ;  /* 0x00000002505b7211 */ /* 0x080fe200008f16ff */
[----:B------:R-:W-:Y:S01]  /*f180*/  IMAD R104, R104, UR17, RZ ;  /* 0x0000001168687c24 */ /* 0x000fe2000f8e02ff */
[-C--:B------:R-:W-:Y:S01]  /*f190*/  LEA.HI.X.SX32 R89, R79, R2.reuse, 0x2, P6 ;  /* 0x000000024f597211 */ /* 0x080fe200030f16ff */
[----:B------:R-:W-:Y:S01]  /*f1a0*/  IMAD R105, R105, UR18, RZ ;  /* 0x0000001269697c24 */ /* 0x000fe2000f8e02ff */
[-C--:B------:R-:W-:Y:S01]  /*f1b0*/  LEA.HI.X.SX32 R53, R78, R2.reuse, 0x2, P5 ;  /* 0x000000024e357211 */ /* 0x080fe200028f16ff */
[----:B------:R-:W-:Y:S01]  /*f1c0*/  STL.64 [R1+0x450], R92 ;  /* 0x0004505c01007387 */ /* 0x000fe20000100a00 */
[----:B------:R-:W-:Y:S01]  /*f1d0*/  LEA.HI.X.SX32 R87, R77, R2, 0x2, P4 ;  /* 0x000000024d577211 */ /* 0x000fe200020f16ff */
[----:B------:R-:W-:Y:S01]  /*f1e0*/  IMAD R106, R106, UR19, RZ ;  /* 0x000000136a6a7c24 */ /* 0x000fe2000f8e02ff */
[----:B------:R-:W-:Y:S01]  /*f1f0*/  ULDC UR11, c[0x0][0x240] ;  /* 0x00009000000b7ab9 */ /* 0x000fe20000000800 */
[----:B------:R-:W-:Y:S01]  /*f200*/  STL.64 [R1+0x448], R90 ;  /* 0x0004485a01007387 */ /* 0x000fe20000100a00 */
[----:B------:R-:W-:Y:S01]  /*f210*/  IMAD R107, R107, UR20, RZ ;  /* 0x000000146b6b7c24 */ /* 0x000fe2000f8e02ff */
[----:B------:R-:W-:Y:S01]  /*f220*/  ULDC UR12, c[0x0][0x240] ;  /* 0x00009000000c7ab9 */ /* 0x000fe20000000800 */
[----:B------:R-:W-:Y:S01]  /*f230*/  IMAD R108, R108, UR21, RZ ;  /* 0x000000156c6c7c24 */ /* 0x000fe2000f8e02ff */
        /* <DEDUP_REMOVED lines=8> */
[----:B------:R1:W-:Y:S01]  /*f2c0*/  STL.64 [R1+0x430], R86 ;  /* 0x0004305601007387 */ /* 0x0003e20000100a00 */
[----:B------:R-:W-:Y:S01]  /*f2d0*/  IMAD R113, R113, UR26, RZ ;  /* 0x0000001a71717c24 */ /* 0x000fe2000f8e02ff */
[----:B------:R-:W-:Y:S01]  /*f2e0*/  ULDC UR15, c[0x0][0x240] ;  /* 0x00009000000f7ab9 */ /* 0x000fe20000000800 */
[----:B------:R-:W-:Y:S01]  /*f2f0*/  IMAD R114, R114, UR27, RZ ;  /* 0x0000001b72727c24 */ /* 0x000fe2000f8e02ff */
[----:B------:R1:W-:Y:S01]  /*f300*/  STL.64 [R1+0x428], R82 ;  /* 0x0004285201007387 */ /* 0x0003e20000100a00 */
[----:B------:R-:W-:Y:S01]  /*f310*/  IMAD R116, R116, UR29, RZ ;  /* 0x0000001d74747c24 */ /* 0x000fe2000f8e02ff */
[----:B------:R-:W-:Y:S01]  /*f320*/  ULDC UR16, c[0x0][0x240] ;  /* 0x0000900000107ab9 */ /* 0x000fe20000000800 */
[----:B------:R-:W-:Y:S01]  /*f330*/  IMAD R118, R118, UR31, RZ ;  /* 0x0000001f76767c24 */ /* 0x000fe2000f8e02ff */
[----:B------:R-:W-:Y:S01]  /*f340*/  ULDC UR17, c[0x0][0x240] ;  /* 0x0000900000117ab9 */ /* 0x000fe20000000800 */
[----:B------:R-:W-:Y:S01]  /*f350*/  IMAD R120, R120, UR33, RZ ;  /* 0x0000002178787c24 */ /* 0x000fe2000f8e02ff */
[----:B------:R-:W-:Y:S01]  /*f360*/  ULDC UR18, c[0x0][0x240] ;  /* 0x0000900000127ab9 */ /* 0x000fe20000000800 */
[----:B------:R-:W-:Y:S01]  /*f370*/  IMAD R122, R122, UR35, RZ ;  /* 0x000000237a7a7c24 */ /* 0x000fe2000f8e02ff */
[-C--:B-1----:R-:W-:Y:S01]  /*f380*/  LEA R86, P4, R71, R50.reuse, 0x2 ;  /* 0x0000003247567211 */ /* 0x082fe200078810ff */
[----:B------:R-:W-:Y:S01]  /*f390*/  IMAD R124, R124, UR37, RZ ;  /* 0x000000257c7c7c24 */ /* 0x000fe2000f8e02ff */
[----:B------:R-:W-:Y:S01]  /*f3a0*/  ULDC UR19, c[0x0][0x240] ;  /* 0x0000900000137ab9 */ /* 0x000fe20000000800 */
[----:B------:R-:W-:Y:S01]  /*f3b0*/  IMAD R131, R131, UR44, RZ ;  /* 0x0000002c83837c24 */ /* 0x000fe2000f8e02ff */
[----:B------:R-:W-:Y:S01]  /*f3c0*/  LEA R82, P3, R70, R50, 0x2 ;  /* 0x0000003246527211 */ /* 0x000fe200078610ff */
[----:B------:R-:W-:Y:S01]  /*f3d0*/  IMAD R132, R132, UR45, RZ ;  /* 0x0000002d84847c24 */ /* 0x000fe2000f8e02ff */
[-C--:B------:R-:W-:Y:S01]  /*f3e0*/  LEA.HI.X.SX32 R87, R71, R2.reuse, 0x2, P4 ;  /* 0x0000000247577211 */ /* 0x080fe200020f16ff */
[----:B------:R-:W-:Y:S01]  /*f3f0*/  IMAD R133, R133, UR46, RZ ;  /* 0x0000002e85857c24 */ /* 0x000fe2000f8e02ff */
[----:B------:R-:W-:-:S02]  /*f400*/  LEA.HI.X.SX32 R83, R70, R2, 0x2, P3 ;  /* 0x0000000246537211 */ /* 0x000fc400018f16ff */
[-C--:B---3--:R-:W-:Y:S02]  /*f410*/  LEA R92, P2, R75, R50.reuse, 0x2 ;  /* 0x000000324b5c7211 */ /* 0x088fe400078410ff */
[-C--:B------:R-:W-:Y:S01]  /*f420*/  LEA R90, P1, R74, R50.reuse, 0x2 ;  /* 0x000000324a5a7211 */ /* 0x080fe200078210ff */
[----:B------:R-:W-:Y:S01]  /*f430*/  IMAD R148, R148, UR61, RZ ;  /* 0x0000003d94947c24 */ /* 0x000fe2000f8e02ff */
[-C--:B--2---:R-:W-:Y:S01]  /*f440*/  LEA R88, P6, R73, R50.reuse, 0x2 ;  /* 0x0000003249587211 */ /* 0x084fe200078c10ff */
[----:B------:R-:W-:Y:S01]  /*f450*/  IMAD R149, R149, UR4, RZ ;  /* 0x0000000495957c24 */ /* 0x000fe2000f8e02ff */
[----:B------:R-:W-:Y:S01]  /*f460*/  LEA R52, P5, R72, R50, 0x2 ;  /* 0x0000003248347211 */ /* 0x000fe200078a10ff */
[----:B------:R-:W-:Y:S01]  /*f470*/  IMAD R150, R150, UR5, RZ ;  /* 0x0000000596967c24 */ /* 0x000fe2000f8e02ff */
[-C--:B------:R-:W-:Y:S01]  /*f480*/  LEA.HI.X.SX32 R93, R75, R2.reuse, 0x2, P2 ;  /* 0x000000024b5d7211 */ /* 0x080fe200010f16ff */
[----:B------:R-:W-:Y:S01]  /*f490*/  IMAD R151, R151, UR7, RZ ;  /* 0x0000000797977c24 */ /* 0x000fe2000f8e02ff */
[-C--:B------:R-:W-:Y:S01]  /*f4a0*/  LEA.HI.X.SX32 R91, R74, R2.reuse, 0x2, P1 ;  /* 0x000000024a5b7211 */ /* 0x080fe200008f16ff */
[----:B------:R-:W-:Y:S01]  /*f4b0*/  IMAD R152, R152, UR8, RZ ;  /* 0x0000000898987c24 */ /* 0x000fe2000f8e02ff */
[-C--:B------:R-:W-:Y:S01]  /*f4c0*/  LEA.HI.X.SX32 R89, R73, R2.reuse, 0x2, P6 ;  /* 0x0000000249597211 */ /* 0x080fe200030f16ff */
[----:B------:R-:W-:Y:S01]  /*f4d0*/  IMAD R153, R153, UR9, RZ ;  /* 0x0000000999997c24 */ /* 0x000fe2000f8e02ff */
[----:B------:R-:W-:Y:S01]  /*f4e0*/  LEA.HI.X.SX32 R53, R72, R2, 0x2, P5 ;  /* 0x0000000248357211 */ /* 0x000fe200028f16ff */
[----:B------:R-:W-:Y:S01]  /*f4f0*/  STL.64 [R1+0x420], R92 ;  /* 0x0004205c01007387 */ /* 0x000fe20000100a00 */
[-C--:B------:R-:W-:Y:S01]  /*f500*/  LEA R80, P2, R69, R50.reuse, 0x2 ;  /* 0x0000003245507211 */ /* 0x080fe200078410ff */
[----:B------:R-:W-:Y:S01]  /*f510*/  IMAD R154, R154, UR10, RZ ;  /* 0x0000000a9a9a7c24 */ /* 0x000fe2000f8e02ff */
[CC--:B------:R-:W-:Y:S01]  /*f520*/  LEA R78, P1, R68.reuse, R50.reuse, 0x2 ;  /* 0x00000032444e7211 */ /* 0x0c0fe200078210ff */
[----:B------:R-:W-:Y:S01]  /*f530*/  STL.64 [R1+0x418], R90 ;  /* 0x0004185a01007387 */ /* 0x000fe20000100a00 */
[----:B------:R-:W-:Y:S01]  /*f540*/  LEA R76, P6, R67, R50, 0x2 ;  /* 0x00000032434c7211 */ /* 0x000fe200078c10ff */
[----:B------:R-:W-:Y:S01]  /*f550*/  IMAD R155, R155, UR11, RZ ;  /* 0x0000000b9b9b7c24 */ /* 0x000fe2000f8e02ff */
[-C--:B------:R-:W-:Y:S01]  /*f560*/  LEA.HI.X.SX32 R81, R69, R2.reuse, 0x2, P2 ;  /* 0x0000000245517211 */ /* 0x080fe200010f16ff */
[----:B------:R1:W-:Y:S01]  /*f570*/  STL.64 [R1+0x410], R88 ;  /* 0x0004105801007387 */ /* 0x0003e20000100a00 */
[-C--:B------:R-:W-:Y:S01]  /*f580*/  LEA.HI.X.SX32 R79, R68, R2.reuse, 0x2, P1 ;  /* 0x00000002444f7211 */ /* 0x080fe200008f16ff */
[----:B------:R-:W-:Y:S01]  /*f590*/  IMAD R156, R156, UR12, RZ ;  /* 0x0000000c9c9c7c24 */ /* 0x000fe2000f8e02ff */
[----:B------:R-:W-:Y:S01]  /*f5a0*/  LEA.HI.X.SX32 R77, R67, R2, 0x2, P6 ;  /* 0x00000002434d7211 */ /* 0x000fe200030f16ff */
[----:B------:R2:W-:Y:S01]  /*f5b0*/  STL.64 [R1+0x408], R52 ;  /* 0x0004083401007387 */ /* 0x0005e20000100a00 */
[-C--:B------:R-:W-:Y:S01]  /*f5c0*/  LEA R74, P4, R65, R50.reuse, 0x2 ;  /* 0x00000032414a7211 */ /* 0x080fe200078810ff */
[----:B------:R-:W-:Y:S01]  /*f5d0*/  IMAD R157, R157, UR13, RZ ;  /* 0x0000000d9d9d7c24 */ /* 0x000fe2000f8e02ff */
[-C--:B------:R-:W-:Y:S01]  /*f5e0*/  LEA R72, P3, R64, R50.reuse, 0x2 ;  /* 0x0000003240487211 */ /* 0x080fe200078610ff */
[----:B------:R3:W-:Y:S01]  /*f5f0*/  STL.64 [R1+0x400], R86 ;  /* 0x0004005601007387 */ /* 0x0007e20000100a00 */
[-C--:B------:R-:W-:Y:S01]  /*f600*/  LEA R70, P2, R63, R50.reuse, 0x2 ;  /* 0x000000323f467211 */ /* 0x080fe200078410ff */
[----:B------:R-:W-:Y:S01]  /*f610*/  IMAD R158, R158, UR14, RZ ;  /* 0x0000000e9e9e7c24 */ /* 0x000fe2000f8e02ff */
[-C--:B------:R-:W-:Y:S01]  /*f620*/  LEA R68, P1, R62, R50.reuse, 0x2 ;  /* 0x000000323e447211 */ /* 0x080fe200078210ff */
[----:B-1----:R-:W-:Y:S01]  /*f630*/  IMAD.MOV.U32 R88, RZ, RZ, R85 ;  /* 0x000000ffff587224 */ /* 0x002fe200078e0055 */
[----:B------:R-:W-:Y:S01]  /*f640*/  ULDC UR20, c[0x0][0x240] ;  /* 0x0000900000147ab9 */ /* 0x000fe20000000800 */
[----:B------:R-:W-:Y:S01]  /*f650*/  IMAD R159, R159, UR15, RZ ;  /* 0x0000000f9f9f7c24 */ /* 0x000fe2000f8e02ff */
[----:B------:R-:W-:Y:S01]  /*f660*/  ULDC UR21, c[0x0][0x240] ;  /* 0x0000900000157ab9 */ /* 0x000fe20000000800 */
[----:B--2---:R-:W-:Y:S01]  /*f670*/  LEA R52, P5, R66, R50, 0x2 ;  /* 0x0000003242347211 */ /* 0x004fe200078a10ff */
[----:B------:R-:W-:Y:S01]  /*f680*/  STL.64 [R1+0x3f8], R82 ;  /* 0x0003f85201007387 */ /* 0x000fe20000100a00 */
[-C--:B------:R-:W-:Y:S01]  /*f690*/  LEA.HI.X.SX32 R75, R65, R2.reuse, 0x2, P4 ;  /* 0x00000002414b7211 */ /* 0x080fe200020f16ff */
[----:B------:R-:W-:Y:S01]  /*f6a0*/  IMAD R160, R160, UR16, RZ ;  /* 0x00000010a0a07c24 */ /* 0x000fe2000f8e02ff */
[-C--:B------:R-:W-:Y:S01]  /*f6b0*/  LEA.HI.X.SX32 R53, R66, R2.reuse, 0x2, P5 ;  /* 0x0000000242357211 */ /* 0x080fe200028f16ff */
[----:B------:R-:W-:Y:S01]  /*f6c0*/  STL.64 [R1+0x3f0], R80 ;  /* 0x0003f05001007387 */ /* 0x000fe20000100a00 */
[-C--:B------:R-:W-:Y:S01]  /*f6d0*/  LEA.HI.X.SX32 R73, R64, R2.reuse, 0x2, P3 ;  /* 0x0000000240497211 */ /* 0x080fe200018f16ff */
[----:B---3--:R-:W-:Y:S01]  /*f6e0*/  IMAD.MOV.U32 R87, RZ, RZ, R84 ;  /* 0x000000ffff577224 */ /* 0x008fe200078e0054 */
[-C--:B------:R-:W-:Y:S01]  /*f6f0*/  LEA.HI.X.SX32 R71, R63, R2.reuse, 0x2, P2 ;  /* 0x000000023f477211 */ /* 0x080fe200010f16ff */
[----:B------:R-:W-:Y:S01]  /*f700*/  STL.64 [R1+0x3e8], R78 ;  /* 0x0003e84e01007387 */ /* 0x000fe20000100a00 */
[----:B------:R-:W-:Y:S01]  /*f710*/  LEA.HI.X.SX32 R69, R62, R2, 0x2, P1 ;  /* 0x000000023e457211 */ /* 0x000fe200008f16ff */
[----:B------:R-:W-:Y:S01]  /*f720*/  IMAD.MOV.U32 R85, RZ, RZ, R245 ;  /* 0x000000ffff557224 */ /* 0x000fe200078e00f5 */
[----:B------:R-:W-:Y:S01]  /*f730*/  ULDC UR22, c[0x0][0x240] ;  /* 0x0000900000167ab9 */ /* 0x000fe20000000800 */
[----:B------:R1:W-:Y:S01]  /*f740*/  STL.64 [R1+0x3e0], R76 ;  /* 0x0003e04c01007387 */ /* 0x0003e20000100a00 */
[----:B------:R-:W-:Y:S01]  /*f750*/  IMAD R161, R161, UR17, RZ ;  /* 0x00000011a1a17c24 */ /* 0x000fe2000f8e02ff */
[----:B------:R-:W-:Y:S01]  /*f760*/  MOV R84, R244 ;  /* 0x000000f400547202 */ /* 0x000fe20000000f00 */
        /* <DEDUP_REMOVED lines=8> */
[----:B------:R-:W-:Y:S01]  /*f7f0*/  ULDC UR26, c[0x0][0x240] ;  /* 0x00009000001a7ab9 */ /* 0x000fe20000000800 */
[CC--:B-1----:R-:W-:Y:S01]  /*f800*/  LEA R76, P6, R61.reuse, R50.reuse, 0x2 ;  /* 0x000000323d4c7211 */ /* 0x0c2fe200078c10ff */
[----:B------:R-:W-:Y:S01]  /*f810*/  IMAD.MOV.U32 R244, RZ, RZ, R242 ;  /* 0x000000fffff47224 */ /* 0x000fe200078e00f2 */
[----:B------:R-:W-:Y:S01]  /*f820*/  ULDC UR27, c[0x0][0x240] ;  /* 0x00009000001b7ab9 */ /* 0x000fe20000000800 */
[----:B------:R-:W-:Y:S01]  /*f830*/  IMAD.MOV.U32 R245, RZ, RZ, R243 ;  /* 0x000000fffff57224 */ /* 0x000fe200078e00f3 */
[----:B--2---:R-:W-:Y:S01]  /*f840*/  LEA R52, P5, R60, R50, 0x2 ;  /* 0x000000323c347211 */ /* 0x004fe200078a10ff */
[----:B------:R1:W-:Y:S01]  /*f850*/  STL.64 [R1+0x3d0], R74 ;  /* 0x0003d04a01007387 */ /* 0x0003e20000100a00 */
[-C--:B------:R-:W-:Y:S01]  /*f860*/  LEA.HI.X.SX32 R77, R61, R2.reuse, 0x2, P6 ;  /* 0x000000023d4d7211 */ /* 0x080fe200030f16ff */
[----:B------:R-:W-:Y:S01]  /*f870*/  IMAD R166, R166, UR22, RZ ;  /* 0x00000016a6a67c24 */ /* 0x000fe2000f8e02ff */
[----:B------:R-:W-:Y:S01]  /*f880*/  LEA.HI.X.SX32 R53, R60, R2, 0x2, P5 ;  /* 0x000000023c357211 */ /* 0x000fe200028f16ff */
[----:B------:R2:W-:Y:S01]  /*f890*/  STL.64 [R1+0x3c8], R72 ;  /* 0x0003c84801007387 */ /* 0x0005e20000100a00 */
[----:B------:R-:W-:Y:S01]  /*f8a0*/  LEA R66, P6, R51, R50, 0x2 ;  /* 0x0000003233427211 */ /* 0x000fe200078c10ff */
[----:B------:R-:W-:Y:S01]  /*f8b0*/  IMAD R167, R167, UR23, RZ ;  /* 0x00000017a7a77c24 */ /* 0x000fe2000f8e02ff */
[----:B------:R-:W-:Y:S01]  /*f8c0*/  MOV R242, R240 ;  /* 0x000000f000f27202 */ /* 0x000fe20000000f00 */
[----:B------:R3:W-:Y:S01]  /*f8d0*/  STL.64 [R1+0x3c0], R70 ;  /* 0x0003c04601007387 */ /* 0x0007e20000100a00 */
[----:B------:R-:W-:Y:S01]  /*f8e0*/  IMAD R168, R168, UR24, RZ ;  /* 0x00000018a8a87c24 */ /* 0x000fe2000f8e02ff */
[----:B------:R-:W-:Y:S01]  /*f8f0*/  ULDC UR29, c[0x0][0x240] ;  /* 0x00009000001d7ab9 */ /* 0x000fe20000000800 */
[----:B------:R-:W-:Y:S01]  /*f900*/  IMAD.MOV.U32 R243, RZ, RZ, R241 ;  /* 0x000000fffff37224 */ /* 0x000fe200078e00f1 */
[-C--:B-1----:R-:W-:Y:S01]  /*f910*/  LEA R74, P4, R59, R50.reuse, 0x2 ;  /* 0x000000323b4a7211 */ /* 0x082fe200078810ff */
[----:B------:R1:W-:Y:S01]  /*f920*/  STL.64 [R1+0x3b8], R68 ;  /* 0x0003b84401007387 */ /* 0x0003e20000100a00 */
[----:B------:R-:W-:Y:S01]  /*f930*/  IMAD R169, R169, UR25, RZ ;  /* 0x00000019a9a97c24 */ /* 0x000fe2000f8e02ff */
[----:B------:R-:W-:Y:S01]  /*f940*/  ULDC UR31, c[0x0][0x240] ;  /* 0x00009000001f7ab9 */ /* 0x000fe20000000800 */
[----:B--2---:R-:W-:Y:S01]  /*f950*/  LEA R72, P3, R58, R50, 0x2 ;  /* 0x000000323a487211 */ /* 0x004fe200078610ff */
[----:B------:R-:W-:Y:S01]  /*f960*/  STL.64 [R1+0x3b0], R76 ;  /* 0x0003b04c01007387 */ /* 0x000fe20000100a00 */
[----:B------:R-:W-:Y:S01]  /*f970*/  LEA.HI.X.SX32 R75, R59, R2, 0x2, P4 ;  /* 0x000000023b4b7211 */ /* 0x000fe200020f16ff */
[----:B------:R-:W-:Y:S01]  /*f980*/  IMAD R170, R170, UR26, RZ ;  /* 0x0000001aaaaa7c24 */ /* 0x000fe2000f8e02ff */
[----:B---3--:R-:W-:Y:S01]  /*f990*/  LEA R70, P2, R57, R50, 0x2 ;  /* 0x0000003239467211 */ /* 0x008fe200078410ff */
[----:B------:R2:W-:Y:S01]  /*f9a0*/  STL.64 [R1+0x3a8], R52 ;  /* 0x0003a83401007387 */ /* 0x0005e20000100a00 */
[-C--:B------:R-:W-:Y:S01]  /*f9b0*/  LEA.HI.X.SX32 R73, R58, R2.reuse, 0x2, P3 ;  /* 0x000000023a497211 */ /* 0x080fe200018f16ff */
[----:B------:R-:W-:Y:S01]  /*f9c0*/  IMAD R171, R171, UR27, RZ ;  /* 0x0000001babab7c24 */ /* 0x000fe2000f8e02ff */
[----:B------:R-:W-:Y:S01]  /*f9d0*/  LEA.HI.X.SX32 R67, R51, R2, 0x2, P6 ;  /* 0x0000000233437211 */ /* 0x000fe200030f16ff */
[----:B------:R-:W-:Y:S01]  /*f9e0*/  IMAD.MOV.U32 R240, RZ, RZ, R236 ;  /* 0x000000fffff07224 */ /* 0x000fe200078e00ec */
[C---:B-1----:R-:W-:Y:S01]  /*f9f0*/  LEA R68, P1, R56.reuse, R50, 0x2 ;  /* 0x0000003238447211 */ /* 0x042fe200078210ff */
[----:B------:R-:W-:Y:S01]  /*fa00*/  IMAD.MOV.U32 R241, RZ, RZ, R238 ;  /* 0x000000fffff17224 */ /* 0x000fe200078e00ee */
[-C--:B------:R-:W-:Y:S01]  /*fa10*/  LEA.HI.X.SX32 R71, R57, R2.reuse, 0x2, P2 ;  /* 0x0000000239477211 */ /* 0x080fe200010f16ff */
[----:B------:R-:W-:Y:S01]  /*fa20*/  STL.64 [R1+0x3a0], R74 ;  /* 0x0003a04a01007387 */ /* 0x000fe20000100a00 */
[----:B------:R-:W-:Y:S01]  /*fa30*/  LEA.HI.X.SX32 R69, R56, R2, 0x2, P1 ;  /* 0x0000000238457211 */ /* 0x000fe200008f16ff */
[----:B------:R-:W-:Y:S01]  /*fa40*/  IMAD R173, R173, UR29, RZ ;  /* 0x0000001dadad7c24 */ /* 0x000fe2000f8e02ff */
[-C--:B------:R-:W-:Y:S01]  /*fa50*/  LEA R64, P4, R47, R50.reuse, 0x2 ;  /* 0x000000322f407211 */ /* 0x080fe200078810ff */
[----:B------:R-:W-:Y:S01]  /*fa60*/  ULDC UR33, c[0x0][0x240] ;  /* 0x0000900000217ab9 */ /* 0x000fe20000000800 */
[-C--:B--2---:R-:W-:Y:S01]  /*fa70*/  LEA R52, P5, R49, R50.reuse, 0x2 ;  /* 0x0000003231347211 */ /* 0x084fe200078a10ff */
[----:B------:R-:W-:Y:S01]  /*fa80*/  STL.64 [R1+0x398], R72 ;  /* 0x0003984801007387 */ /* 0x000fe20000100a00 */
[----:B------:R-:W-:Y:S01]  /*fa90*/  LEA R62, P3, R46, R50, 0x2 ;  /* 0x000000322e3e7211 */ /* 0x000fe200078610ff */
[----:B------:R-:W-:Y:S01]  /*faa0*/  IMAD R175, R175, UR31, RZ ;  /* 0x0000001fafaf7c24 */ /* 0x000fe2000f8e02ff */
[----:B------:R-:W-:Y:S01]  /*fab0*/  LEA.HI.X.SX32 R53, R49, R2, 0x2, P5 ;  /* 0x0000000231357211 */ /* 0x000fe200028f16ff */
[----:B------:R-:W-:Y:S01]  /*fac0*/  STL.64 [R1+0x390], R70 ;  /* 0x0003904601007387 */ /* 0x000fe20000100a00 */
[-C--:B------:R-:W-:Y:S01]  /*fad0*/  LEA R60, P2, R45, R50.reuse, 0x2 ;  /* 0x000000322d3c7211 */ /* 0x080fe200078410ff */
[----:B------:R-:W-:Y:S01]  /*fae0*/  ULDC UR35, c[0x0][0x240] ;  /* 0x0000900000237ab9 */ /* 0x000fe20000000800 */
[-C--:B------:R-:W-:Y:S01]  /*faf0*/  LEA R58, P1, R44, R50.reuse, 0x2 ;  /* 0x000000322c3a7211 */ /* 0x080fe200078210ff */
[----:B------:R-:W-:Y:S01]  /*fb00*/  STL.64 [R1+0x388], R68 ;  /* 0x0003884401007387 */ /* 0x000fe20000100a00 */
[----:B------:R-:W-:Y:S01]  /*fb10*/  LEA R56, P6, R43, R50, 0x2 ;  /* 0x000000322b387211 */ /* 0x000fe200078c10ff */
[----:B------:R-:W-:Y:S01]  /*fb20*/  ULDC UR37, c[0x0][0x240] ;  /* 0x0000900000257ab9 */ /* 0x000fe20000000800 */
[-C--:B------:R-:W-:Y:S01]  /*fb30*/  LEA.HI.X.SX32 R65, R47, R2.reuse, 0x2, P4 ;  /* 0x000000022f417211 */ /* 0x080fe200020f16ff */
[----:B------:R-:W-:Y:S01]  /*fb40*/  STL.64 [R1+0x380], R66 ;  /* 0x0003804201007387 */ /* 0x000fe20000100a00 */
[----:B------:R-:W-:Y:S01]  /*fb50*/  LEA.HI.X.SX32 R63, R46, R2, 0x2, P3 ;  /* 0x000000022e3f7211 */ /* 0x000fe200018f16ff */
[----:B------:R-:W-:Y:S01]  /*fb60*/  ULDC UR44, c[0x0][0x240] ;  /* 0x00009000002c7ab9 */ /* 0x000fe20000000800 */
[----:B------:R-:W-:Y:S01]  /*fb70*/  MOV R236, R232 ;  /* 0x000000e800ec7202 */ /* 0x000fe20000000f00 */
[----:B------:R1:W-:Y:S01]  /*fb80*/  STL.64 [R1+0x378], R52 ;  /* 0x0003783401007387 */ /* 0x0003e20000100a00 */
[-C--:B------:R-:W-:Y:S01]  /*fb90*/  LEA.HI.X.SX32 R61, R45, R2.reuse, 0x2, P2 ;  /* 0x000000022d3d7211 */ /* 0x080fe200010f16ff */
[----:B------:R-:W-:Y:S01]  /*fba0*/  IMAD.MOV.U32 R238, RZ, RZ, R234 ;  /* 0x000000ffffee7224 */ /* 0x000fe200078e00ea */
[-C--:B------:R-:W-:Y:S01]  /*fbb0*/  LEA.HI.X.SX32 R59, R44, R2.reuse, 0x2, P1 ;  /* 0x000000022c3b7211 */ /* 0x080fe200008f16ff */
[----:B------:R2:W-:Y:S01]  /*fbc0*/  STL.64 [R1+0x370], R64 ;  /* 0x0003704001007387 */ /* 0x0005e20000100a00 */
[----:B------:R-:W-:Y:S01]  /*fbd0*/  LEA.HI.X.SX32 R57, R43, R2, 0x2, P6 ;  /* 0x000000022b397211 */ /* 0x000fe200030f16ff */
[----:B------:R-:W-:Y:S01]  /*fbe0*/  IMAD R177, R177, UR33, RZ ;  /* 0x00000021b1b17c24 */ /* 0x000fe2000f8e02ff */
[----:B------:R-:W-:Y:S01]  /*fbf0*/  ULDC UR45, c[0x0][0x240] ;  /* 0x00009000002d7ab9 */ /* 0x000fe20000000800 */
[----:B------:R-:W-:Y:S01]  /*fc00*/  ULDC UR46, c[0x0][0x240] ;  /* 0x00009000002e7ab9 */ /* 0x000fe20000000800 */
[----:B------:R-:W-:Y:S01]  /*fc10*/  ULDC UR61, c[0x0][0x240] ;  /* 0x00009000003d7ab9 */ /* 0x000fe20000000800 */
[----:B------:R-:W-:Y:S01]  /*fc20*/  ULDC UR4, c[0x0][0x240] ;  /* 0x0000900000047ab9 */ /* 0x000fe20000000800 */
[----:B------:R-:W-:Y:S01]  /*fc30*/  ULDC UR5, c[0x0][0x240] ;  /* 0x0000900000057ab9 */ /* 0x000fe20000000800 */
[C---:B-1----:R-:W-:Y:S01]  /*fc40*/  LEA R52, P5, R42.reuse, R50, 0x2 ;  /* 0x000000322a347211 */ /* 0x042fe200078a10ff */
[----:B------:R1:W-:Y:S01]  /*fc50*/  STL.64 [R1+0x368], R62 ;  /* 0x0003683e01007387 */ /* 0x0003e20000100a00 */
[----:B------:R-:W-:Y:S01]  /*fc60*/  IMAD.MOV.U32 R232, RZ, RZ, R6 ;  /* 0x000000ffffe87224 */ /* 0x000fe200078e0006 */
[----:B------:R-:W-:Y:S01]  /*fc70*/  ULDC UR7, c[0x0][0x240] ;  /* 0x0000900000077ab9 */ /* 0x000fe20000000800 */
[----:B------:R-:W-:Y:S01]  /*fc80*/  LEA.HI.X.SX32 R53, R42, R2, 0x2, P5 ;  /* 0x000000022a357211 */ /* 0x000fe200028f16ff */
[----:B------:R3:W-:Y:S01]  /*fc90*/  STL.64 [R1+0x360], R60 ;  /* 0x0003603c01007387 */ /* 0x0007e20000100a00 */
[C---:B--2---:R-:W-:Y:S01]  /*fca0*/  LEA R64, P4, R41.reuse, R50, 0x2 ;  /* 0x0000003229407211 */ /* 0x044fe200078810ff */
[----:B------:R-:W-:Y:S01]  /*fcb0*/  IMAD.MOV.U32 R234, RZ, RZ, R7 ;  /* 0x000000ffffea7224 */ /* 0x000fe200078e0007 */
[----:B------:R-:W-:Y:S01]  /*fcc0*/  ULDC UR8, c[0x0][0x240] ;  /* 0x0000900000087ab9 */ /* 0x000fe20000000800 */
[----:B------:R2:W-:Y:S01]  /*fcd0*/  STL.64 [R1+0x358], R58 ;  /* 0x0003583a01007387 */ /* 0x0005e20000100a00 */
[----:B------:R-:W-:Y:S01]  /*fce0*/  LEA.HI.X.SX32 R65, R41, R2, 0x2, P4 ;  /* 0x0000000229417211 */ /* 0x000fe200020f16ff */
[----:B------:R-:W-:Y:S01]  /*fcf0*/  IMAD R179, R179, UR35, RZ ;  /* 0x00000023b3b37c24 */ /* 0x000fe2000f8e02ff */
[----:B------:R-:W-:Y:S01]  /*fd00*/  ULDC UR9, c[0x0][0x240] ;  /* 0x0000900000097ab9 */ /* 0x000fe20000000800 */
[CC--:B-1----:R-:W-:Y:S01]  /*fd10*/  LEA R62, P3, R40.reuse, R50.reuse, 0x2 ;  /* 0x00000032283e7211 */ /* 0x0c2fe200078610ff */
[----:B------:R1:W-:Y:S01]  /*fd20*/  STL.64 [R1+0x350], R56 ;  /* 0x0003503801007387 */ /* 0x0003e20000100a00 */
[----:B------:R-:W-:Y:S01]  /*fd30*/  IMAD R181, R181, UR37, RZ ;  /* 0x00000025b5b57c24 */ /* 0x000fe2000f8e02ff */
[----:B------:R-:W-:Y:S01]  /*fd40*/  ULDC UR10, c[0x0][0x240] ;  /* 0x00009000000a7ab9 */ /* 0x000fe20000000800 */
[----:B---3--:R-:W-:Y:S01]  /*fd50*/  LEA R60, P2, R39, R50, 0x2 ;  /* 0x00000032273c7211 */ /* 0x008fe200078410ff */
[----:B------:R3:W-:Y:S01]  /*fd60*/  STL.64 [R1+0x348], R52 ;  /* 0x0003483401007387 */ /* 0x0007e20000100a00 */
[----:B------:R-:W-:Y:S01]  /*fd70*/  LEA.HI.X.SX32 R63, R40, R2, 0x2, P3 ;  /* 0x00000002283f7211 */ /* 0x000fe200018f16ff */
[----:B------:R-:W-:Y:S01]  /*fd80*/  IMAD R189, R189, UR44, RZ ;  /* 0x0000002cbdbd7c24 */ /* 0x000fe2000f8e02ff */
[-C--:B--2---:R-:W-:Y:S01]  /*fd90*/  LEA R58, P1, R38, R50.reuse, 0x2 ;  /* 0x00000032263a7211 */ /* 0x084fe200078210ff */
[----:B------:R-:W-:Y:S01]  /*fda0*/  ULDC UR11, c[0x0][0x240] ;  /* 0x00009000000b7ab9 */ /* 0x000fe20000000800 */
[-C--:B------:R-:W-:Y:S01]  /*fdb0*/  LEA R46, P4, R35, R50.reuse, 0x2 ;  /* 0x00000032232e7211 */ /* 0x080fe200078810ff */
[----:B------:R-:W-:Y:S01]  /*fdc0*/  IMAD R190, R190, UR45, RZ ;  /* 0x0000002dbebe7c24 */ /* 0x000fe2000f8e02ff */
[----:B------:R-:W-:Y:S01]  /*fdd0*/  ULDC UR12, c[0x0][0x240] ;  /* 0x00009000000c7ab9 */ /* 0x000fe20000000800 */
[----:B-1----:R-:W-:Y:S01]  /*fde0*/  LEA R56, P6, R37, R50, 0x2 ;  /* 0x0000003225387211 */ /* 0x002fe200078c10ff */
[----:B------:R-:W-:Y:S01]  /*fdf0*/  IMAD R191, R191, UR46, RZ ;  /* 0x0000002ebfbf7c24 */ /* 0x000fe2000f8e02ff */
[----:B------:R-:W-:Y:S01]  /*fe00*/  LEA.HI.X.SX32 R61, R39, R2, 0x2, P2 ;  /* 0x00000002273d7211 */ /* 0x000fe200010f16ff */
[----:B------:R-:W-:Y:S01]  /*fe10*/  IMAD R206, R206, UR61, RZ ;  /* 0x0000003dcece7c24 */ /* 0x000fe2000f8e02ff */
[-C--:B---3--:R-:W-:Y:S01]  /*fe20*/  LEA R52, P5, R36, R50.reuse, 0x2 ;  /* 0x0000003224347211 */ /* 0x088fe200078a10ff */
[----:B------:R-:W-:Y:S01]  /*fe30*/  STL.64 [R1+0x340], R64 ;  /* 0x0003404001007387 */ /* 0x000fe20000100a00 */
[----:B------:R-:W-:Y:S01]  /*fe40*/  LEA R44, P3, R34, R50, 0x2 ;  /* 0x00000032222c7211 */ /* 0x000fe200078610ff */
[----:B------:R-:W-:Y:S01]  /*fe50*/  IMAD R207, R207, UR4, RZ ;  /* 0x00000004cfcf7c24 */ /* 0x000fe2000f8e02ff */
[----:B------:R-:W-:Y:S01]  /*fe60*/  LEA.HI.X.SX32 R59, R38, R2, 0x2, P1 ;  /* 0x00000002263b7211 */ /* 0x000fe200008f16ff */
[----:B------:R-:W-:Y:S01]  /*fe70*/  IMAD R208, R208, UR5, RZ ;  /* 0x00000005d0d07c24 */ /* 0x000fe2000f8e02ff */
[----:B------:R-:W-:Y:S01]  /*fe80*/  LEA R42, P2, R33, R50, 0x2 ;  /* 0x00000032212a7211 */ /* 0x000fe200078410ff */
[----:B------:R-:W-:Y:S01]  /*fe90*/  IMAD R209, R209, UR7, RZ ;  /* 0x00000007d1d17c24 */ /* 0x000fe2000f8e02ff */
[----:B------:R-:W-:Y:S01]  /*fea0*/  LEA.HI.X.SX32 R57, R37, R2, 0x2, P6 ;  /* 0x0000000225397211 */ /* 0x000fe200030f16ff */
[----:B------:R-:W-:Y:S01]  /*feb0*/  STL.64 [R1+0x338], R62 ;  /* 0x0003383e01007387 */ /* 0x000fe20000100a00 */
        /* <DEDUP_REMOVED lines=10> */
[-C--:B------:R-:W-:Y:S01]  /*ff60*/  LEA.HI.X.SX32 R45, R34, R2.reuse, 0x2, P3 ;  /* 0x00000002222d7211 */ /* 0x080fe200018f16ff */
[----:B------:R-:W-:Y:S01]  /*ff70*/  STL.64 [R1+0x320], R56 ;  /* 0x0003203801007387 */ /* 0x000fe20000100a00 */
[-C--:B------:R-:W-:Y:S01]  /*ff80*/  LEA.HI.X.SX32 R43, R33, R2.reuse, 0x2, P2 ;  /* 0x00000002212b7211 */ /* 0x080fe200010f16ff */
[----:B------:R-:W-:Y:S01]  /*ff90*/  ULDC UR13, c[0x0][0x240] ;  /* 0x00009000000d7ab9 */ /* 0x000fe20000000800 */
[-C--:B------:R-:W-:Y:S01]  /*ffa0*/  LEA.HI.X.SX32 R41, R32, R2.reuse, 0x2, P1 ;  /* 0x0000000220297211 */ /* 0x080fe200008f16ff */
[----:B------:R-:W-:Y:S01]  /*ffb0*/  STL.64 [R1+0x318], R52 ;  /* 0x0003183401007387 */ /* 0x000fe20000100a00 */
[-C--:B------:R-:W-:Y:S01]  /*ffc0*/  LEA.HI.X.SX32 R39, R31, R2.reuse, 0x2, P6 ;  /* 0x000000021f277211 */ /* 0x080fe200030f16ff */
[----:B------:R-:W-:Y:S01]  /*ffd0*/  IMAD R213, R213, UR11, RZ ;  /* 0x0000000bd5d57c24 */ /* 0x000fe2000f8e02ff */
[----:B------:R-:W-:Y:S01]  /*ffe0*/  LEA.HI.X.SX32 R37, R30, R2, 0x2, P5 ;  /* 0x000000021e257211 */ /* 0x000fe200028f16ff */
[----:B------:R1:W-:Y:S01]  /*fff0*/  STL.64 [R1+0x310], R46 ;  /* 0x0003102e01007387 */ /* 0x0003e20000100a00 */
[----:B------:R-:W-:Y:S01]  /*10000*/  ULDC UR14, c[0x0][0x240] ;  /* 0x00009000000e7ab9 */ /* 0x000fe20000000800 */
[----:B------:R-:W-:Y:S01]  /*10010*/  IMAD R214, R214, UR12, RZ ;  /* 0x0000000cd6d67c24 */ /* 0x000fe2000f8e02ff */
[----:B------:R-:W-:Y:S01]  /*10020*/  ULDC UR15, c[0x0][0x240] ;  /* 0x00009000000f7ab9 */ /* 0x000fe20000000800 */
[----:B------:R2:W-:Y:S01]  /*10030*/  STL.64 [R1+0x308], R44 ;  /* 0x0003082c01007387 */ /* 0x0005e20000100a00 */
[----:B------:R-:W-:Y:S01]  /*10040*/  IMAD R215, R215, UR13, RZ ;  /* 0x0000000dd7d77c24 */ /* 0x000fe2000f8e02ff */
[----:B------:R-:W-:Y:S01]  /*10050*/  ULDC UR16, c[0x0][0x240] ;  /* 0x0000900000107ab9 */ /* 0x000fe20000000800 */
[----:B------:R-:W-:Y:S01]  /*10060*/  ULDC UR17, c[0x0][0x240] ;  /* 0x0000900000117ab9 */ /* 0x000fe20000000800 */
[----:B------:R3:W-:Y:S01]  /*10070*/  STL.64 [R1+0x300], R42 ;  /* 0x0003002a01007387 */ /* 0x0007e20000100a00 */
[----:B------:R-:W-:Y:S01]  /*10080*/  ULDC UR18, c[0x0][0x240] ;  /* 0x0000900000127ab9 */ /* 0x000fe20000000800 */
[----:B------:R-:W-:Y:S01]  /*10090*/  ULDC UR19, c[0x0][0x240] ;  /* 0x0000900000137ab9 */ /* 0x000fe20000000800 */
[----:B------:R-:W-:Y:S01]  /*100a0*/  ULDC UR20, c[0x0][0x240] ;  /* 0x0000900000147ab9 */ /* 0x000fe20000000800 */
[CC--:B-1----:R-:W-:Y:S01]  /*100b0*/  LEA R46, P4, R29.reuse, R50.reuse, 0x2 ;  /* 0x000000321d2e7211 */ /* 0x0c2fe200078810ff */
[----:B------:R1:W-:Y:S01]  /*100c0*/  STL.64 [R1+0x2f8], R40 ;  /* 0x0002f82801007387 */ /* 0x0003e20000100a00 */
[----:B------:R-:W-:Y:S01]  /*100d0*/  ULDC UR21, c[0x0][0x240] ;  /* 0x0000900000157ab9 */ /* 0x000fe20000000800 */
[----:B------:R-:W-:Y:S01]  /*100e0*/  ULDC UR22, c[0x0][0x240] ;  /* 0x0000900000167ab9 */ /* 0x000fe20000000800 */
[C---:B--2---:R-:W-:Y:S01]  /*100f0*/  LEA R44, P3, R28.reuse, R50, 0x2 ;  /* 0x000000321c2c7211 */ /* 0x044fe200078610ff */
[----:B------:R2:W-:Y:S01]  /*10100*/  STL.64 [R1+0x2f0], R38 ;  /* 0x0002f02601007387 */ /* 0x0005e20000100a00 */
[----:B------:R-:W-:Y:S01]  /*10110*/  LEA.HI.X.SX32 R47, R29, R2, 0x2, P4 ;  /* 0x000000021d2f7211 */ /* 0x000fe200020f16ff */
[----:B------:R-:W-:Y:S01]  /*10120*/  ULDC UR23, c[0x0][0x240] ;  /* 0x0000900000177ab9 */ /* 0x000fe20000000800 */
[----:B---3--:R-:W-:Y:S01]  /*10130*/  LEA R42, P2, R27, R50, 0x2 ;  /* 0x000000321b2a7211 */ /* 0x008fe200078410ff */
[----:B------:R3:W-:Y:S01]  /*10140*/  STL.64 [R1+0x2e8], R36 ;  /* 0x0002e82401007387 */ /* 0x0007e20000100a00 */
[----:B------:R-:W-:Y:S01]  /*10150*/  LEA.HI.X.SX32 R45, R28, R2, 0x2, P3 ;  /* 0x000000021c2d7211 */ /* 0x000fe200018f16ff */
[----:B------:R-:W-:Y:S01]  /*10160*/  ULDC UR24, c[0x0][0x240] ;  /* 0x0000900000187ab9 */ /* 0x000fe20000000800 */
[----:B------:R-:W-:Y:S01]  /*10170*/  ULDC UR25, c[0x0][0x240] ;  /* 0x0000900000197ab9 */ /* 0x000fe20000000800 */
[-C--:B-1----:R-:W-:Y:S01]  /*10180*/  LEA R40, P1, R26, R50.reuse, 0x2 ;  /* 0x000000321a287211 */ /* 0x082fe200078210ff */
[----:B------:R-:W-:Y:S01]  /*10190*/  ULDC UR26, c[0x0][0x240] ;  /* 0x00009000001a7ab9 */ /* 0x000fe20000000800 */
[-C--:B------:R-:W-:Y:S01]  /*101a0*/  LEA R34, P4, R23, R50.reuse, 0x2 ;  /* 0x0000003217227211 */ /* 0x080fe200078810ff */
[----:B------:R-:W-:Y:S01]  /*101b0*/  ULDC UR27, c[0x0][0x240] ;  /* 0x00009000001b7ab9 */ /* 0x000fe20000000800 */
[----:B--2---:R-:W-:Y:S01]  /*101c0*/  LEA R38, P6, R25, R50, 0x2 ;  /* 0x0000003219267211 */ /* 0x004fe200078c10ff */
[----:B------:R-:W-:Y:S01]  /*101d0*/  ULDC UR29, c[0x0][0x240] ;  /* 0x00009000001d7ab9 */ /* 0x000fe20000000800 */
[----:B------:R-:W-:Y:S01]  /*101e0*/  LEA.HI.X.SX32 R43, R27, R2, 0x2, P2 ;  /* 0x000000021b2b7211 */ /* 0x000fe200010f16ff */
[----:B------:R-:W-:Y:S01]  /*101f0*/  ULDC UR31, c[0x0][0x240] ;  /* 0x00009000001f7ab9 */ /* 0x000fe20000000800 */
[-C--:B---3--:R-:W-:Y:S01]  /*10200*/  LEA R36, P5, R24, R50.reuse, 0x2 ;  /* 0x0000003218247211 */ /* 0x088fe200078a10ff */
[----:B------:R-:W-:Y:S01]  /*10210*/  ULDC UR33, c[0x0][0x240] ;  /* 0x0000900000217ab9 */ /* 0x000fe20000000800 */
[----:B------:R-:W-:Y:S01]  /*10220*/  LEA R32, P3, R22, R50, 0x2 ;  /* 0x0000003216207211 */ /* 0x000fe200078610ff */
[----:B------:R-:W-:Y:S01]  /*10230*/  ULDC UR35, c[0x0][0x240] ;  /* 0x0000900000237ab9 */ /* 0x000fe20000000800 */
[----:B------:R-:W-:Y:S01]  /*10240*/  LEA.HI.X.SX32 R41, R26, R2, 0x2, P1 ;  /* 0x000000021a297211 */ /* 0x000fe200008f16ff */
[----:B------:R-:W-:Y:S01]  /*10250*/  STL.64 [R1+0x2e0], R46 ;  /* 0x0002e02e01007387 */ /* 0x000fe20000100a00 */
        /* <DEDUP_REMOVED lines=10> */
[-C--:B------:R-:W-:Y:S01]  /*10300*/  LEA.HI.X.SX32 R35, R23, R2.reuse, 0x2, P4 ;  /* 0x0000000217237211 */ /* 0x080fe200020f16ff */
[----:B------:R-:W-:Y:S01]  /*10310*/  STL.64 [R1+0x2c8], R40 ;  /* 0x0002c82801007387 */ /* 0x000fe20000100a00 */
[-C--:B------:R-:W-:Y:S01]  /*10320*/  LEA.HI.X.SX32 R33, R22, R2.reuse, 0x2, P3 ;  /* 0x0000000216217211 */ /* 0x080fe200018f16ff */
[----:B------:R-:W-:Y:S01]  /*10330*/  ULDC UR46, c[0x0][0x240] ;  /* 0x00009000002e7ab9 */ /* 0x000fe20000000800 */
[----:B------:R-:W-:Y:S01]  /*10340*/  LEA.HI.X.SX32 R31, R21, R2, 0x2, P2 ;  /* 0x00000002151f7211 */ /* 0x000fe200010f16ff */
[----:B------:R-:W-:Y:S01]  /*10350*/  STL.64 [R1+0x2c0], R38 ;  /* 0x0002c02601007387 */ /* 0x000fe20000100a00 */
[----:B------:R-:W-:Y:S01]  /*10360*/  LEA R24, P5, R18, R50, 0x2 ;  /* 0x0000003212187211 */ /* 0x000fe200078a10ff */
[----:B------:R-:W1:Y:S01]  /*10370*/  S2UR UR61, SR_CgaCtaId ;  /* 0x00000000003d79c3 */ /* 0x000e620000008800 */
[-C--:B------:R-:W-:Y:S01]  /*10380*/  LEA.HI.X.SX32 R29, R20, R2.reuse, 0x2, P1 ;  /* 0x00000002141d7211 */ /* 0x080fe200008f16ff */
[----:B------:R-:W-:Y:S01]  /*10390*/  STL.64 [R1+0x2b8], R36 ;  /* 0x0002b82401007387 */ /* 0x000fe20000100a00 */
[-C--:B------:R-:W-:Y:S01]  /*103a0*/  LEA.HI.X.SX32 R27, R19, R2.reuse, 0x2, P6 ;  /* 0x00000002131b7211 */ /* 0x080fe200030f16ff */
[----:B------:R-:W-:Y:S01]  /*103b0*/  UMOV UR4, 0x400 ;  /* 0x0000040000047882 */ /* 0x000fe20000000000 */
[----:B------:R-:W-:Y:S01]  /*103c0*/  ULDC.64 UR8, c[0x0][0x208] ;  /* 0x0000820000087ab9 */ /* 0x000fe20000000a00 */
[----:B------:R2:W-:Y:S01]  /*103d0*/  STL.64 [R1+0x2b0], R34 ;  /* 0x0002b02201007387 */ /* 0x0005e20000100a00 */
[----:B------:R-:W-:Y:S01]  /*103e0*/  LEA.HI.X.SX32 R25, R18, R2, 0x2, P5 ;  /* 0x0000000212197211 */ /* 0x000fe200028f16ff */
[----:B------:R-:W-:-:S02]  /*103f0*/  ULDC.64 UR10, c[0x0][0x238] ;  /* 0x00008e00000a7ab9 */ /* 0x000fc40000000a00 */
[----:B------:R3:W-:Y:S04]  /*10400*/  STL.64 [R1+0x2a8], R32 ;  /* 0x0002a82001007387 */ /* 0x0007e80000100a00 */
[----:B------:R4:W-:Y:S01]  /*10410*/  STL.64 [R1+0x2a0], R30 ;  /* 0x0002a01e01007387 */ /* 0x0009e20000100a00 */
[----:B--2---:R-:W-:-:S03]  /*10420*/  LEA R34, P4, R17, R50, 0x2 ;  /* 0x0000003211227211 */ /* 0x004fc600078810ff */
[----:B------:R2:W-:Y:S01]  /*10430*/  STL.64 [R1+0x298], R28 ;  /* 0x0002981c01007387 */ /* 0x0005e20000100a00 */
[----:B---3--:R-:W-:-:S03]  /*10440*/  LEA R32, P3, R16, R50, 0x2 ;  /* 0x0000003210207211 */ /* 0x008fc600078610ff */
[----:B------:R3:W-:Y:S01]  /*10450*/  STL.64 [R1+0x290], R26 ;  /* 0x0002901a01007387 */ /* 0x0007e20000100a00 */
[----:B------:R-:W-:Y:S02]  /*10460*/  LEA.HI.X.SX32 R35, R17, R2, 0x2, P4 ;  /* 0x0000000211237211 */ /* 0x000fe400020f16ff */
[-C--:B----4-:R-:W-:Y:S01]  /*10470*/  LEA R30, P2, R15, R50.reuse, 0x2 ;  /* 0x000000320f1e7211 */ /* 0x090fe200078410ff */
[----:B------:R4:W-:Y:S01]  /*10480*/  STL.64 [R1+0x288], R24 ;  /* 0x0002881801007387 */ /* 0x0009e20000100a00 */
[-C--:B------:R-:W-:Y:S02]  /*10490*/  LEA R18, P4, R11, R50.reuse, 0x2 ;  /* 0x000000320b127211 */ /* 0x080fe400078810ff */
[----:B--2---:R-:W-:Y:S02]  /*104a0*/  LEA R28, P1, R14, R50, 0x2 ;  /* 0x000000320e1c7211 */ /* 0x004fe400078210ff */
[----:B------:R-:W-:Y:S02]  /*104b0*/  LEA.HI.X.SX32 R33, R16, R2, 0x2, P3 ;  /* 0x0000000210217211 */ /* 0x000fe400018f16ff */
[----:B---3--:R-:W-:-:S02]  /*104c0*/  LEA R26, P6, R13, R50, 0x2 ;  /* 0x000000320d1a7211 */ /* 0x008fc400078c10ff */
[----:B------:R-:W-:Y:S02]  /*104d0*/  LEA.HI.X.SX32 R31, R15, R2, 0x2, P2 ;  /* 0x000000020f1f7211 */ /* 0x000fe400010f16ff */
[----:B----4-:R-:W-:Y:S02]  /*104e0*/  LEA R24, P5, R12, R50, 0x2 ;  /* 0x000000320c187211 */ /* 0x010fe400078a10ff */
[----:B------:R-:W-:Y:S01]  /*104f0*/  LEA.HI.X.SX32 R29, R14, R2, 0x2, P1 ;  /* 0x000000020e1d7211 */ /* 0x000fe200008f16ff */
[----:B------:R-:W-:Y:S01]  /*10500*/  STL.64 [R1+0x280], R34 ;  /* 0x0002802201007387 */ /* 0x000fe20000100a00 */
[----:B------:R-:W-:Y:S02]  /*10510*/  LEA R22, P3, R10, R50, 0x2 ;  /* 0x000000320a167211 */ /* 0x000fe400078610ff */
[-C--:B------:R-:W-:Y:S01]  /*10520*/  LEA.HI.X.SX32 R27, R13, R2.reuse, 0x2, P6 ;  /* 0x000000020d1b7211 */ /* 0x080fe200030f16ff */
[----:B------:R-:W-:Y:S01]  /*10530*/  STL.64 [R1+0x278], R32 ;  /* 0x0002782001007387 */ /* 0x000fe20000100a00 */
[----:B------:R-:W-:-:S02]  /*10540*/  LEA.HI.X.SX32 R19, R11, R2, 0x2, P4 ;  /* 0x000000020b137211 */ /* 0x000fc400020f16ff */
[-C--:B------:R-:W-:Y:S01]  /*10550*/  LEA R20, P2, R5, R50.reuse, 0x2 ;  /* 0x0000003205147211 */ /* 0x080fe200078410ff */
[----:B------:R-:W-:Y:S01]  /*10560*/  STL.64 [R1+0x270], R30 ;  /* 0x0002701e01007387 */ /* 0x000fe20000100a00 */
[----:B------:R-:W-:Y:S02]  /*10570*/  LEA R6, P1, R4, R50, 0x2 ;  /* 0x0000003204067211 */ /* 0x000fe400078210ff */
[-C--:B------:R-:W-:Y:S01]  /*10580*/  LEA.HI.X.SX32 R25, R12, R2.reuse, 0x2, P5 ;  /* 0x000000020c197211 */ /* 0x080fe200028f16ff */
[----:B------:R-:W-:Y:S01]  /*10590*/  STL.64 [R1+0x268], R28 ;  /* 0x0002681c01007387 */ /* 0x000fe20000100a00 */
[----:B------:R-:W-:Y:S02]  /*105a0*/  LEA.HI.X.SX32 R23, R10, R2, 0x2, P3 ;  /* 0x000000020a177211 */ /* 0x000fe400018f16ff */
[-C--:B------:R-:W-:Y:S01]  /*105b0*/  LEA R16, P6, R3, R50.reuse, 0x2 ;  /* 0x0000003203107211 */ /* 0x080fe200078c10ff */
[----:B------:R-:W-:Y:S01]  /*105c0*/  STL.64 [R1+0x260], R26 ;  /* 0x0002601a01007387 */ /* 0x000fe20000100a00 */
[----:B------:R-:W-:-:S02]  /*105d0*/  LEA R14, P5, R88, R50, 0x2 ;  /* 0x00000032580e7211 */ /* 0x000fc400078a10ff */
[-C--:B------:R-:W-:Y:S01]  /*105e0*/  LEA.HI.X.SX32 R21, R5, R2.reuse, 0x2, P2 ;  /* 0x0000000205157211 */ /* 0x080fe200010f16ff */
[----:B------:R2:W-:Y:S01]  /*105f0*/  STL.64 [R1+0x250], R18 ;  /* 0x0002501201007387 */ /* 0x0005e20000100a00 */
[-C--:B------:R-:W-:Y:S02]  /*10600*/  LEA.HI.X.SX32 R7, R4, R2.reuse, 0x2, P1 ;  /* 0x0000000204077211 */ /* 0x080fe400008f16ff */
[-C--:B------:R-:W-:Y:S01]  /*10610*/  LEA.HI.X.SX32 R17, R3, R2.reuse, 0x2, P6 ;  /* 0x0000000203117211 */ /* 0x080fe200030f16ff */
[----:B------:R-:W-:Y:S01]  /*10620*/  STL.64 [R1+0x258], R24 ;  /* 0x0002581801007387 */ /* 0x000fe20000100a00 */
[----:B------:R-:W-:-:S03]  /*10630*/  LEA.HI.X.SX32 R15, R88, R2, 0x2, P5 ;  /* 0x00000002580f7211 */ /* 0x000fc600028f16ff */
[----:B------:R3:W-:Y:S01]  /*10640*/  STL.64 [R1+0x248], R22 ;  /* 0x0002481601007387 */ /* 0x0007e20000100a00 */
[----:B--2---:R-:W-:-:S03]  /*10650*/  LEA R18, P4, R87, R50, 0x2 ;  /* 0x0000003257127211 */ /* 0x004fc600078810ff */
[----:B------:R2:W-:Y:S01]  /*10660*/  STL.64 [R1+0x240], R20 ;  /* 0x0002401401007387 */ /* 0x0005e20000100a00 */
[----:B------:R-:W-:-:S03]  /*10670*/  LEA.HI.X.SX32 R19, R87, R2, 0x2, P4 ;  /* 0x0000000257137211 */ /* 0x000fc600020f16ff */
[----:B------:R4:W-:Y:S01]  /*10680*/  STL.64 [R1+0x238], R6 ;  /* 0x0002380601007387 */ /* 0x0009e20000100a00 */
[----:B---3--:R-:W-:-:S03]  /*10690*/  LEA R22, P3, R85, R50, 0x2 ;  /* 0x0000003255167211 */ /* 0x008fc600078610ff */
[----:B------:R3:W-:Y:S01]  /*106a0*/  STL.64 [R1+0x230], R16 ;  /* 0x0002301001007387 */ /* 0x0007e20000100a00 */
[----:B--2---:R-:W-:-:S03]  /*106b0*/  LEA R20, P2, R84, R50, 0x2 ;  /* 0x0000003254147211 */ /* 0x004fc600078410ff */
[----:B------:R2:W-:Y:S01]  /*106c0*/  STL.64 [R1+0x228], R14 ;  /* 0x0002280e01007387 */ /* 0x0005e20000100a00 */
[----:B------:R-:W-:Y:S02]  /*106d0*/  LEA.HI.X.SX32 R23, R85, R2, 0x2, P3 ;  /* 0x0000000255177211 */ /* 0x000fe400018f16ff */
[C---:B----4-:R-:W-:Y:S01]  /*106e0*/  LEA R6, P1, R245.reuse, R50, 0x2 ;  /* 0x00000032f5067211 */ /* 0x050fe200078210ff */
[----:B------:R4:W-:Y:S01]  /*106f0*/  STL.64 [R1+0x220], R18 ;  /* 0x0002201201007387 */ /* 0x0009e20000100a00 */
[----:B------:R-:W-:Y:S02]  /*10700*/  LEA.HI.X.SX32 R21, R84, R2, 0x2, P2 ;  /* 0x0000000254157211 */ /* 0x000fe400010f16ff */
[C---:B---3--:R-:W-:Y:S02]  /*10710*/  LEA R16, P6, R244.reuse, R50, 0x2 ;  /* 0x00000032f4107211 */ /* 0x048fe400078c10ff */
[----:B------:R-:W-:Y:S02]  /*10720*/  LEA.HI.X.SX32 R7, R245, R2, 0x2, P1 ;  /* 0x00000002f5077211 */ /* 0x000fe400008f16ff */
[----:B--2---:R-:W-:Y:S01]  /*10730*/  LEA R14, P5, R243, R50, 0x2 ;  /* 0x00000032f30e7211 */ /* 0x004fe200078a10ff */
[----:B------:R2:W-:Y:S01]  /*10740*/  STL.64 [R1+0x218], R22 ;  /* 0x0002181601007387 */ /* 0x0005e20000100a00 */
[----:B------:R-:W-:-:S02]  /*10750*/  LEA.HI.X.SX32 R17, R244, R2, 0x2, P6 ;  /* 0x00000002f4117211 */ /* 0x000fc400030f16ff */
[C---:B----4-:R-:W-:Y:S01]  /*10760*/  LEA R18, P4, R242.reuse, R50, 0x2 ;  /* 0x00000032f2127211 */ /* 0x050fe200078810ff */
[----:B------:R3:W-:Y:S01]  /*10770*/  STL.64 [R1+0x210], R20 ;  /* 0x0002101401007387 */ /* 0x0007e20000100a00 */
[-C--:B------:R-:W-:Y:S02]  /*10780*/  LEA.HI.X.SX32 R15, R243, R2.reuse, 0x2, P5 ;  /* 0x00000002f30f7211 */ /* 0x080fe400028f16ff */
[----:B------:R-:W-:Y:S01]  /*10790*/  LEA.HI.X.SX32 R19, R242, R2, 0x2, P4 ;  /* 0x00000002f2137211 */ /* 0x000fe200020f16ff */
[----:B------:R4:W-:Y:S01]  /*107a0*/  STL.64 [R1+0x208], R6 ;  /* 0x0002080601007387 */ /* 0x0009e20000100a00 */
[----:B--2---:R-:W-:-:S03]  /*107b0*/  LEA R22, P3, R241, R50, 0x2 ;  /* 0x00000032f1167211 */ /* 0x004fc600078610ff */
[----:B------:R2:W-:Y:S01]  /*107c0*/  STL.64 [R1+0x200], R16 ;  /* 0x0002001001007387 */ /* 0x0005e20000100a00 */
[----:B---3--:R-:W-:-:S03]  /*107d0*/  LEA R20, P2, R240, R50, 0x2 ;  /* 0x00000032f0147211 */ /* 0x008fc600078410ff */
[----:B------:R3:W-:Y:S01]  /*107e0*/  STL.64 [R1+0x1f8], R14 ;  /* 0x0001f80e01007387 */ /* 0x0007e20000100a00 */
[----:B------:R-:W-:Y:S02]  /*107f0*/  LEA.HI.X.SX32 R23, R241, R2, 0x2, P3 ;  /* 0x00000002f1177211 */ /* 0x000fe400018f16ff */
[----:B----4-:R-:W-:Y:S01]  /*10800*/  LEA R6, P1, R238, R50, 0x2 ;  /* 0x00000032ee067211 */ /* 0x010fe200078210ff */
[----:B------:R4:W-:Y:S01]  /*10810*/  STL.64 [R1+0x1f0], R18 ;  /* 0x0001f01201007387 */ /* 0x0009e20000100a00 */
[----:B------:R-:W-:Y:S02]  /*10820*/  LEA.HI.X.SX32 R21, R240, R2, 0x2, P2 ;  /* 0x00000002f0157211 */ /* 0x000fe400010f16ff */
[----:B--2---:R-:W-:Y:S02]  /*10830*/  LEA R16, P6, R236, R50, 0x2 ;  /* 0x00000032ec107211 */ /* 0x004fe400078c10ff */
[----:B------:R-:W-:Y:S02]  /*10840*/  LEA.HI.X.SX32 R7, R238, R2, 0x2, P1 ;  /* 0x00000002ee077211 */ /* 0x000fe400008f16ff */
[----:B---3--:R-:W-:Y:S01]  /*10850*/  LEA R14, P5, R234, R50, 0x2 ;  /* 0x00000032ea0e7211 */ /* 0x008fe200078a10ff */
[----:B------:R2:W-:Y:S01]  /*10860*/  STL.64 [R1+0x1e8], R22 ;  /* 0x0001e81601007387 */ /* 0x0005e20000100a00 */
[----:B------:R-:W-:-:S02]  /*10870*/  LEA.HI.X.SX32 R17, R236, R2, 0x2, P6 ;  /* 0x00000002ec117211 */ /* 0x000fc400030f16ff */
[----:B----4-:R-:W-:Y:S01]  /*10880*/  LEA R18, P4, R232, R50, 0x2 ;  /* 0x00000032e8127211 */ /* 0x010fe200078810ff */
        /* <DEDUP_REMOVED lines=12> */
[C---:B--2---:R-:W-:Y:S02]  /*10950*/  LEA R16, P6, R95.reuse, R50, 0x2 ;  /* 0x000000325f107211 */ /* 0x044fe400078c10ff */
[----:B------:R-:W-:Y:S02]  /*10960*/  LEA.HI.X.SX32 R7, R94, R2, 0x2, P1 ;  /* 0x000000025e077211 */ /* 0x000fe400008f16ff */
[----:B---3--:R-:W-:Y:S01]  /*10970*/  LEA R14, P5, R96, R50, 0x2 ;  /* 0x00000032600e7211 */ /* 0x008fe200078a10ff */
        /* <DEDUP_REMOVED lines=12> */
[C---:B----4-:R-:W-:Y:S01]  /*10a40*/  LEA R6, P1, R100.reuse, R50, 0x2 ;  /* 0x0000003264067211 */ /* 0x050fe200078210ff */
        /* <DEDUP_REMOVED lines=94> */
[----:B---3--:R-:W-:Y:S01]  /*11030*/  LEA R14, P5, R132, R50, 0x2 ;  /* 0x00000032840e7211 */ /* 0x008fe200078a10ff */
[----:B------:R2:W-:Y:S01]  /*11040*/  STL.64 [R1+0x98], R22 ;  /* 0x0000981601007387 */ /* 0x0005e20000100a00 */
[----:B------:R-:W-:-:S02]  /*11050*/  LEA.HI.X.SX32 R21, R129, R2, 0x2, P2 ;  /* 0x0000000281157211 */ /* 0x000fc400010f16ff */
[----:B----4-:R-:W-:Y:S02]  /*11060*/  LEA R18, P4, R133, R50, 0x2 ;  /* 0x0000003285127211 */ /* 0x010fe400078810ff */
[-C--:B------:R-:W-:Y:S02]  /*11070*/  LEA.HI.X.SX32 R17, R131, R2.reuse, 0x2, P6 ;  /* 0x0000000283117211 */ /* 0x080fe400030f16ff */
[-C--:B------:R-:W-:Y:S01]  /*11080*/  LEA.HI.X.SX32 R15, R132, R2.reuse, 0x2, P5 ;  /* 0x00000002840f7211 */ /* 0x080fe200028f16ff */
[----:B------:R-:W-:Y:S01]  /*11090*/  STL.64 [R1+0x88], R6 ;  /* 0x0000880601007387 */ /* 0x000fe20000100a00 */
[----:B------:R-:W-:Y:S02]  /*110a0*/  LEA.HI.X.SX32 R19, R133, R2, 0x2, P4 ;  /* 0x0000000285137211 */ /* 0x000fe400020f16ff */
[----:B--2---:R-:W-:Y:S01]  /*110b0*/  LEA R22, P2, R135, R50, 0x2 ;  /* 0x0000003287167211 */ /* 0x004fe200078410ff */
[----:B------:R-:W-:Y:S01]  /*110c0*/  STL.64 [R1+0x90], R20 ;  /* 0x0000901401007387 */ /* 0x000fe20000100a00 */
[----:B------:R-:W-:-:S02]  /*110d0*/  LEA.HI.X.SX32 R53, R134, R2, 0x2, P3 ;  /* 0x0000000286357211 */ /* 0x000fc400018f16ff */
[----:B------:R-:W-:Y:S01]  /*110e0*/  LEA.HI.X.SX32 R23, R135, R2, 0x2, P2 ;  /* 0x0000000287177211 */ /* 0x000fe200010f16ff */
[----:B------:R-:W-:Y:S01]  /*110f0*/  STL.64 [R1+0x80], R16 ;  /* 0x0000801001007387 */ /* 0x000fe20000100a00 */
[----:B------:R-:W-:-:S03]  /*11100*/  LEA R4, P2, R141, R50, 0x2 ;  /* 0x000000328d047211 */ /* 0x000fc600078410ff */
[----:B------:R-:W-:Y:S04]  /*11110*/  STL.64 [R1+0x78], R14 ;  /* 0x0000780e01007387 */ /* 0x000fe80000100a00 */
[----:B------:R-:W-:Y:S04]  /*11120*/  STL.64 [R1+0x70], R18 ;  /* 0x0000701201007387 */ /* 0x000fe80000100a00 */
[----:B------:R-:W-:Y:S04]  /*11130*/  STL.64 [R1+0x68], R52 ;  /* 0x0000683401007387 */ /* 0x000fe80000100a00 */
[----:B------:R2:W-:Y:S04]  /*11140*/  STL.64 [R1+0x1b80], R52 ;  /* 0x001b803401007387 */ /* 0x0005e80000100a00 */
[----:B------:R-:W-:Y:S04]  /*11150*/  STL.64 [R1+0x60], R22 ;  /* 0x0000601601007387 */ /* 0x000fe80000100a00 */
[----:B------:R-:W-:Y:S04]  /*11160*/  STL [R1+0x30], R4 ;  /* 0x0000300401007387 */ /* 0x000fe80000100800 */
[----:B--2---:R-:W2:Y:S01]  /*11170*/  LDL.64 R52, [R1+0x30] ;  /* 0x0000300001347983 */ /* 0x004ea20000100a00 */
[----:B------:R-:W-:-:S02]  /*11180*/  LEA R6, P1, R136, R50, 0x2 ;  /* 0x0000003288067211 */ /* 0x000fc400078210ff */
[----:B------:R-:W-:Y:S02]  /*11190*/  LEA R16, P6, R137, R50, 0x2 ;  /* 0x0000003289107211 */ /* 0x000fe400078c10ff */
[----:B------:R-:W-:Y:S02]  /*111a0*/  LEA.HI.X.SX32 R7, R136, R2, 0x2, P1 ;  /* 0x0000000288077211 */ /* 0x000fe400008f16ff */
[-C--:B------:R-:W-:Y:S02]  /*111b0*/  LEA R14, P5, R138, R50.reuse, 0x2 ;  /* 0x000000328a0e7211 */ /* 0x080fe400078a10ff */
[-C--:B------:R-:W-:Y:S01]  /*111c0*/  LEA R20, P4, R139, R50.reuse, 0x2 ;  /* 0x000000328b147211 */ /* 0x080fe200078810ff */
[----:B------:R3:W-:Y:S01]  /*111d0*/  STL.64 [R1+0x58], R6 ;  /* 0x0000580601007387 */ /* 0x0007e20000100a00 */
[----:B------:R-:W-:Y:S02]  /*111e0*/  LEA R18, P3, R140, R50, 0x2 ;  /* 0x000000328c127211 */ /* 0x000fe400078610ff */
[----:B------:R-:W-:-:S02]  /*111f0*/  LEA.HI.X.SX32 R17, R137, R2, 0x2, P6 ;  /* 0x0000000289117211 */ /* 0x000fc400030f16ff */
[-C--:B------:R-:W-:Y:S02]  /*11200*/  LEA.HI.X.SX32 R15, R138, R2.reuse, 0x2, P5 ;  /* 0x000000028a0f7211 */ /* 0x080fe400028f16ff */
[----:B------:R-:W-:Y:S02]  /*11210*/  LEA.HI.X.SX32 R21, R139, R2, 0x2, P4 ;  /* 0x000000028b157211 */ /* 0x000fe400020f16ff */
[-C--:B------:R-:W-:Y:S02]  /*11220*/  LEA R12, P4, R145, R50.reuse, 0x2 ;  /* 0x00000032910c7211 */ /* 0x080fe400078810ff */
[----:B---3--:R-:W-:Y:S01]  /*11230*/  LEA R6, P1, R142, R50, 0x2 ;  /* 0x000000328e067211 */ /* 0x008fe200078210ff */
[----:B------:R-:W-:Y:S01]  /*11240*/  STL.64 [R1+0x50], R16 ;  /* 0x0000501001007387 */ /* 0x000fe20000100a00 */
[----:B------:R-:W-:Y:S02]  /*11250*/  LEA.HI.X.SX32 R19, R140, R2, 0x2, P3 ;  /* 0x000000028c137211 */ /* 0x000fe400018f16ff */
[----:B------:R-:W-:Y:S01]  /*11260*/  LEA R10, P3, R146, R50, 0x2 ;  /* 0x00000032920a7211 */ /* 0x000fe200078610ff */
[----:B------:R-:W-:Y:S01]  /*11270*/  STL.64 [R1+0x48], R14 ;  /* 0x0000480e01007387 */ /* 0x000fe20000100a00 */
[----:B------:R-:W-:-:S03]  /*11280*/  LEA.HI.X.SX32 R7, R142, R2, 0x2, P1 ;  /* 0x000000028e077211 */ /* 0x000fc600008f16ff */
[----:B------:R-:W-:Y:S04]  /*11290*/  STL.64 [R1+0x40], R20 ;  /* 0x0000401401007387 */ /* 0x000fe80000100a00 */
[----:B------:R-:W-:Y:S04]  /*112a0*/  STL [R1+0x10], R12 ;  /* 0x0000100c01007387 */ /* 0x000fe80000100800 */
[----:B------:R-:W-:Y:S04]  /*112b0*/  STL.64 [R1+0x38], R18 ;  /* 0x0000381201007387 */ /* 0x000fe80000100a00 */
[----:B------:R-:W-:Y:S04]  /*112c0*/  STL [R1+0x8], R10 ;  /* 0x0000080a01007387 */ /* 0x000fe80000100800 */
[----:B------:R3:W-:Y:S04]  /*112d0*/  STL.64 [R1+0x1b88], R6 ;  /* 0x001b880601007387 */ /* 0x0007e80000100a00 */
[----:B---3--:R-:W3:Y:S01]  /*112e0*/  LDL.64 R6, [R1+0x8] ;  /* 0x0000080001067983 */ /* 0x008ee20000100a00 */
[----:B--2---:R-:W-:Y:S01]  /*112f0*/  LEA.HI.X.SX32 R53, R141, R2, 0x2, P2 ;  /* 0x000000028d357211 */ /* 0x004fe200010f16ff */
[----:B------:R-:W-:-:S04]  /*11300*/  IMAD.MOV.U32 R52, RZ, RZ, R4 ;  /* 0x000000ffff347224 */ /* 0x000fc800078e0004 */
[----:B------:R-:W-:Y:S04]  /*11310*/  STL [R1+0x34], R53 ;  /* 0x0000343501007387 */ /* 0x000fe80000100800 */
[----:B------:R2:W-:Y:S04]  /*11320*/  STL.64 [R1+0x1b90], R52 ;  /* 0x001b903401007387 */ /* 0x0005e80000100a00 */
[----:B--2---:R-:W2:Y:S01]  /*11330*/  LDL.64 R52, [R1+0x10] ;  /* 0x0000100001347983 */ /* 0x004ea20000100a00 */
[-C--:B------:R-:W-:Y:S02]  /*11340*/  LEA R16, P6, R143, R50.reuse, 0x2 ;  /* 0x000000328f107211 */ /* 0x080fe400078c10ff */
[----:B------:R-:W-:-:S02]  /*11350*/  LEA R14, P5, R144, R50, 0x2 ;  /* 0x00000032900e7211 */ /* 0x000fc400078a10ff */
[-C--:B------:R-:W-:Y:S02]  /*11360*/  LEA.HI.X.SX32 R17, R143, R2.reuse, 0x2, P6 ;  /* 0x000000028f117211 */ /* 0x080fe400030f16ff */
[----:B------:R-:W-:-:S03]  /*11370*/  LEA.HI.X.SX32 R15, R144, R2, 0x2, P5 ;  /* 0x00000002900f7211 */ /* 0x000fc600028f16ff */
[----:B------:R-:W-:Y:S04]  /*11380*/  STL.64 [R1+0x20], R16 ;  /* 0x0000201001007387 */ /* 0x000fe80000100a00 */
[----:B------:R-:W-:Y:S01]  /*11390*/  STL.64 [R1+0x18], R14 ;  /* 0x0000180e01007387 */ /* 0x000fe20000100a00 */
[----:B------:R-:W-:-:S04]  /*113a0*/  LEA R4, P2, R147, R50, 0x2 ;  /* 0x0000003293047211 */ /* 0x000fc800078410ff */
[----:B------:R-:W-:Y:S02]  /*113b0*/  LEA.HI.X.SX32 R5, R147, R2, 0x2, P2 ;  /* 0x0000000293057211 */ /* 0x000fe400010f16ff */
[-C--:B------:R-:W-:Y:S02]  /*113c0*/  LEA R56, P1, R148, R50.reuse, 0x2 ;  /* 0x0000003294387211 */ /* 0x080fe400078210ff */
[-C--:B------:R-:W-:Y:S02]  /*113d0*/  LEA R58, P6, R149, R50.reuse, 0x2 ;  /* 0x00000032953a7211 */ /* 0x080fe400078c10ff */
[----:B------:R-:W-:Y:S02]  /*113e0*/  LEA R60, P5, R150, R50, 0x2 ;  /* 0x00000032963c7211 */ /* 0x000fe400078a10ff */
[----:B------:R-:W-:Y:S02]  /*113f0*/  LEA.HI.X.SX32 R57, R148, R2, 0x2, P1 ;  /* 0x0000000294397211 */ /* 0x000fe400008f16ff */
[----:B------:R-:W-:-:S02]  /*11400*/  LEA R66, P2, R153, R50, 0x2 ;  /* 0x0000003299427211 */ /* 0x000fc400078410ff */
[----:B------:R-:W-:Y:S02]  /*11410*/  LEA.HI.X.SX32 R59, R149, R2, 0x2, P6 ;  /* 0x00000002953b7211 */ /* 0x000fe400030f16ff */
[----:B------:R-:W-:Y:S02]  /*11420*/  LEA R68, P1, R154, R50, 0x2 ;  /* 0x000000329a447211 */ /* 0x000fe400078210ff */
[----:B---3--:R-:W-:Y:S01]  /*11430*/  LEA.HI.X.SX32 R7, R146, R2, 0x2, P3 ;  /* 0x0000000292077211 */ /* 0x008fe200018f16ff */
[----:B------:R-:W-:Y:S01]  /*11440*/  IMAD.MOV.U32 R6, RZ, RZ, R10 ;  /* 0x000000ffff067224 */ /* 0x000fe200078e000a */
[----:B------:R-:W-:Y:S02]  /*11450*/  LEA R64, P3, R152, R50, 0x2 ;  /* 0x0000003298407211 */ /* 0x000fe400078610ff */
[----:B------:R-:W-:Y:S02]  /*11460*/  LEA.HI.X.SX32 R61, R150, R2, 0x2, P5 ;  /* 0x00000002963d7211 */ /* 0x000fe400028f16ff */
[----:B------:R-:W-:-:S02]  /*11470*/  LEA R70, P6, R155, R50, 0x2 ;  /* 0x000000329b467211 */ /* 0x000fc400078c10ff */
[----:B------:R-:W-:Y:S02]  /*11480*/  LEA R72, P5, R156, R50, 0x2 ;  /* 0x000000329c487211 */ /* 0x000fe400078a10ff */
[-C--:B------:R-:W-:Y:S02]  /*11490*/  LEA.HI.X.SX32 R65, R152, R2.reuse, 0x2, P3 ;  /* 0x0000000298417211 */ /* 0x080fe400018f16ff */
[----:B------:R-:W-:Y:S02]  /*114a0*/  LEA.HI.X.SX32 R67, R153, R2, 0x2, P2 ;  /* 0x0000000299437211 */ /* 0x000fe400010f16ff */
[----:B------:R-:W-:Y:S02]  /*114b0*/  LEA R76, P3, R158, R50, 0x2 ;  /* 0x000000329e4c7211 */ /* 0x000fe400078610ff */
[----:B------:R-:W-:Y:S02]  /*114c0*/  LEA.HI.X.SX32 R69, R154, R2, 0x2, P1 ;  /* 0x000000029a457211 */ /* 0x000fe400008f16ff */
[----:B------:R-:W-:-:S02]  /*114d0*/  LEA R78, P2, R159, R50, 0x2 ;  /* 0x000000329f4e7211 */ /* 0x000fc400078410ff */
[----:B------:R-:W-:Y:S02]  /*114e0*/  LEA.HI.X.SX32 R71, R155, R2, 0x2, P6 ;  /* 0x000000029b477211 */ /* 0x000fe400030f16ff */
[----:B------:R-:W-:Y:S02]  /*114f0*/  LEA R80, P1, R160, R50, 0x2 ;  /* 0x00000032a0507211 */ /* 0x000fe400078210ff */
[-C--:B------:R-:W-:Y:S02]  /*11500*/  LEA.HI.X.SX32 R73, R156, R2.reuse, 0x2, P5 ;  /* 0x000000029c497211 */ /* 0x080fe400028f16ff */
[----:B--2---:R-:W-:Y:S02]  /*11510*/  LEA.HI.X.SX32 R53, R145, R2, 0x2, P4 ;  /* 0x0000000291357211 */ /* 0x004fe400020f16ff */
[----:B------:R-:W-:-:S03]  /*11520*/  MOV R52, R12 ;  /* 0x0000000c00347202 */ /* 0x000fc60000000f00 */
[----:B------:R-:W-:Y:S04]  /*11530*/  STL [R1+0x14], R53 ;  /* 0x0000143501007387 */ /* 0x000fe80000100800 */
[----:B------:R-:W-:Y:S04]  /*11540*/  STL.64 [R1+0x1b98], R52 ;  /* 0x001b983401007387 */ /* 0x000fe80000100a00 */
[----:B------:R-:W2:Y:S04]  /*11550*/  LDL.LU R232, [R1+0x468] ;  /* 0x0004680001e87983 */ /* 0x000ea80000300800 */
[----:B------:R-:W3:Y:S04]  /*11560*/  LDL.LU R236, [R1+0x46c] ;  /* 0x00046c0001ec7983 */ /* 0x000ee80000300800 */
[----:B------:R-:W4:Y:S01]  /*11570*/  LDL.LU R240, [R1+0x470] ;  /* 0x0004700001f07983 */ /* 0x000f220000300800 */
[----:B------:R-:W-:-:S03]  /*11580*/  LEA R62, P4, R151, R50, 0x2 ;  /* 0x00000032973e7211 */ /* 0x000fc600078810ff */
[----:B------:R1:W-:Y:S04]  /*11590*/  STL.64 [R1], R4 ;  /* 0x0000000401007387 */ /* 0x0003e80000100a00 */
[----:B------:R-:W4:Y:S04]  /*115a0*/  LDL.LU R244, [R1+0x474] ;  /* 0x0004740001f47983 */ /* 0x000f280000300800 */
[----:B------:R-:W4:Y:S04]  /*115b0*/  LDL.LU R39, [R1+0x478] ;  /* 0x0004780001277983 */ /* 0x000f280000300800 */
[----:B------:R-:W4:Y:S01]  /*115c0*/  LDL.LU R40, [R1+0x47c] ;  /* 0x00047c0001287983 */ /* 0x000f220000300800 */
[----:B------:R-:W-:Y:S01]  /*115d0*/  LEA.HI.X.SX32 R63, R151, R2, 0x2, P4 ;  /* 0x00000002973f7211 */ /* 0x000fe200020f16ff */
[----:B------:R-:W-:Y:S01]  /*115e0*/  IMAD R216, R216, UR14, RZ ;  /* 0x0000000ed8d87c24 */ /* 0x000fe2000f8e02ff */
[-C--:B------:R-:W-:Y:S01]  /*115f0*/  LEA R82, P6, R161, R50.reuse, 0x2 ;  /* 0x00000032a1527211 */ /* 0x080fe200078c10ff */
[----:B------:R-:W4:Y:S01]  /*11600*/  LDL.LU R41, [R1+0x480] ;  /* 0x0004800001297983 */ /* 0x000f220000300800 */
[----:B------:R-:W-:Y:S01]  /*11610*/  LEA R84, P5, R162, R50, 0x2 ;  /* 0x00000032a2547211 */ /* 0x000fe200078a10ff */
[----:B------:R-:W-:Y:S01]  /*11620*/  IMAD R217, R217, UR15, RZ ;  /* 0x0000000fd9d97c24 */ /* 0x000fe2000f8e02ff */
[----:B------:R-:W-:Y:S01]  /*11630*/  LEA.HI.X.SX32 R77, R158, R2, 0x2, P3 ;  /* 0x000000029e4d7211 */ /* 0x000fe200018f16ff */
[----:B------:R-:W4:Y:S01]  /*11640*/  LDL.LU R42, [R1+0x484] ;  /* 0x00048400012a7983 */ /* 0x000f220000300800 */
[----:B------:R-:W-:Y:S01]  /*11650*/  LEA R74, P4, R157, R50, 0x2 ;  /* 0x000000329d4a7211 */ /* 0x000fe200078810ff */
[----:B------:R-:W-:Y:S01]  /*11660*/  IMAD R218, R218, UR16, RZ ;  /* 0x00000010dada7c24 */ /* 0x000fe2000f8e02ff */
[-C--:B------:R-:W-:Y:S01]  /*11670*/  LEA.HI.X.SX32 R79, R159, R2.reuse, 0x2, P2 ;  /* 0x000000029f4f7211 */ /* 0x080fe200010f16ff */
[----:B------:R-:W4:Y:S01]  /*11680*/  LDL.LU R43, [R1+0x488] ;  /* 0x00048800012b7983 */ /* 0x000f220000300800 */
[-C--:B------:R-:W-:Y:S01]  /*11690*/  LEA.HI.X.SX32 R81, R160, R2.reuse, 0x2, P1 ;  /* 0x00000002a0517211 */ /* 0x080fe200008f16ff */
[----:B------:R-:W-:Y:S01]  /*116a0*/  IMAD R219, R219, UR17, RZ ;  /* 0x00000011dbdb7c24 */ /* 0x000fe2000f8e02ff */
[----:B-1----:R-:W1:Y:S01]  /*116b0*/  LDC R5, c[0x0][0x230] ;  /* 0x00008c00ff057b82 */ /* 0x002e620000000800 */
[----:B------:R-:W-:Y:S04]  /*116c0*/  STL [R1+0xc], R7 ;  /* 0x00000c0701007387 */ /* 0x000fe80000100800 */
[----:B------:R-:W-:Y:S04]  /*116d0*/  STL.64 [R1+0x1ba0], R6 ;  /* 0x001ba00601007387 */ /* 0x000fe80000100a00 */
[----:B------:R-:W-:Y:S01]  /*116e0*/  STL.64 [R1+0x1ba8], R56 ;  /* 0x001ba83801007387 */ /* 0x000fe20000100a00 */
[----:B------:R-:W-:-:S03]  /*116f0*/  LEA.HI.X.SX32 R75, R157, R2, 0x2, P4 ;  /* 0x000000029d4b7211 */ /* 0x000fc600020f16ff */
[----:B------:R-:W-:Y:S04]  /*11700*/  STL.64 [R1+0x1bb0], R58 ;  /* 0x001bb03a01007387 */ /* 0x000fe80000100a00 */
[----:B------:R-:W-:Y:S01]  /*11710*/  STL.64 [R1+0x1bb8], R60 ;  /* 0x001bb83c01007387 */ /* 0x000fe20000100a00 */
[----:B------:R-:W-:-:S03]  /*11720*/  LEA R86, P4, R163, R50, 0x2 ;  /* 0x00000032a3567211 */ /* 0x000fc600078810ff */
[----:B------:R-:W-:Y:S01]  /*11730*/  STL.64 [R1+0x1bc0], R62 ;  /* 0x001bc03e01007387 */ /* 0x000fe20000100a00 */
[----:B------:R-:W-:-:S03]  /*11740*/  LEA R88, P3, R164, R50, 0x2 ;  /* 0x00000032a4587211 */ /* 0x000fc600078610ff */
[----:B------:R-:W-:Y:S01]  /*11750*/  STL.64 [R1+0x1bc8], R64 ;  /* 0x001bc84001007387 */ /* 0x000fe20000100a00 */
[----:B------:R-:W-:-:S03]  /*11760*/  LEA R90, P2, R165, R50, 0x2 ;  /* 0x00000032a55a7211 */ /* 0x000fc600078410ff */
[----:B------:R-:W-:Y:S01]  /*11770*/  STL.64 [R1+0x1bd0], R66 ;  /* 0x001bd04201007387 */ /* 0x000fe20000100a00 */
[----:B------:R-:W-:-:S03]  /*11780*/  LEA.HI.X.SX32 R83, R161, R2, 0x2, P6 ;  /* 0x00000002a1537211 */ /* 0x000fc600030f16ff */
[----:B------:R-:W-:Y:S01]  /*11790*/  STL.64 [R1+0x1bd8], R68 ;  /* 0x001bd84401007387 */ /* 0x000fe20000100a00 */
[----:B------:R-:W-:-:S03]  /*117a0*/  LEA R92, P1, R166, R50, 0x2 ;  /* 0x00000032a65c7211 */ /* 0x000fc600078210ff */
[----:B------:R4:W-:Y:S01]  /*117b0*/  STL.64 [R1+0x1be0], R70 ;  /* 0x001be04601007387 */ /* 0x0009e20000100a00 */
[----:B------:R-:W-:-:S03]  /*117c0*/  LEA.HI.X.SX32 R85, R162, R2, 0x2, P5 ;  /* 0x00000002a2557211 */ /* 0x000fc600028f16ff */
[----:B------:R-:W-:Y:S01]  /*117d0*/  STL.64 [R1+0x1be8], R72 ;  /* 0x001be84801007387 */ /* 0x000fe20000100a00 */
[----:B------:R-:W-:Y:S02]  /*117e0*/  LEA R94, P6, R167, R50, 0x2 ;  /* 0x00000032a75e7211 */ /* 0x000fe400078c10ff */
[----:B------:R-:W-:Y:S01]  /*117f0*/  LEA.HI.X.SX32 R87, R163, R2, 0x2, P4 ;  /* 0x00000002a3577211 */ /* 0x000fe200020f16ff */
[----:B------:R-:W-:Y:S01]  /*11800*/  STL.64 [R1+0x1bf0], R74 ;  /* 0x001bf04a01007387 */ /* 0x000fe20000100a00 */
[----:B------:R-:W-:Y:S02]  /*11810*/  LEA R96, P5, R168, R50, 0x2 ;  /* 0x00000032a8607211 */ /* 0x000fe400078a10ff */
[----:B------:R-:W-:Y:S01]  /*11820*/  LEA.HI.X.SX32 R89, R164, R2, 0x2, P3 ;  /* 0x00000002a4597211 */ /* 0x000fe200018f16ff */
[----:B------:R-:W-:Y:S01]  /*11830*/  STL.64 [R1+0x1bf8], R76 ;  /* 0x001bf84c01007387 */ /* 0x000fe20000100a00 */
[----:B------:R-:W-:Y:S02]  /*11840*/  LEA R98, P4, R169, R50, 0x2 ;  /* 0x00000032a9627211 */ /* 0x000fe400078810ff */
[----:B------:R-:W-:Y:S01]  /*11850*/  LEA.HI.X.SX32 R91, R165, R2, 0x2, P2 ;  /* 0x00000002a55b7211 */ /* 0x000fe200010f16ff */
[----:B------:R-:W-:Y:S01]  /*11860*/  STL.64 [R1+0x1c00], R78 ;  /* 0x001c004e01007387 */ /* 0x000fe20000100a00 */
[----:B------:R-:W-:-:S02]  /*11870*/  LEA R100, P3, R170, R50, 0x2 ;  /* 0x00000032aa647211 */ /* 0x000fc400078610ff */
        /* <DEDUP_REMOVED lines=141> */
[----:B-1----:R-:W-:Y:S01]  /*12150*/  VIADD R4, R5, 0xfffffffe ;  /* 0xfffffffe05047836 */ /* 0x002fe20000000000 */
[----:B------:R-:W-:Y:S01]  /*12160*/  LEA.HI.X.SX32 R175, R208, R2, 0x2, P2 ;  /* 0x00000002d0af7211 */ /* 0x000fe200010f16ff */
[----:B------:R-:W-:Y:S01]  /*12170*/  STL.64 [R1+0x1d50], R162 ;  /* 0x001d50a201007387 */ /* 0x000fe20000100a00 */
[----:B------:R-:W-:Y:S01]  /*12180*/  LEA R184, P3, R213, R50, 0x2 ;  /* 0x00000032d5b87211 */ /* 0x000fe200078610ff */
[----:B------:R-:W1:Y:S01]  /*12190*/  LDC R5, c[0x0][0x230] ;  /* 0x00008c00ff057b82 */ /* 0x000e620000000800 */
[----:B------:R-:W-:Y:S01]  /*121a0*/  LEA.HI.X.SX32 R177, R209, R2, 0x2, P1 ;  /* 0x00000002d1b17211 */ /* 0x000fe200008f16ff */
[----:B------:R-:W-:Y:S01]  /*121b0*/  STL.64 [R1+0x1d58], R164 ;  /* 0x001d58a401007387 */ /* 0x000fe20000100a00 */
[----:B------:R-:W-:-:S02]  /*121c0*/  LEA R186, P2, R214, R50, 0x2 ;  /* 0x00000032d6ba7211 */ /* 0x000fc400078410ff */
[----:B------:R-:W-:Y:S01]  /*121d0*/  LEA.HI.X.SX32 R179, R210, R2, 0x2, P6 ;  /* 0x00000002d2b37211 */ /* 0x000fe200030f16ff */
[----:B------:R-:W-:Y:S01]  /*121e0*/  STL.64 [R1+0x1d60], R166 ;  /* 0x001d60a601007387 */ /* 0x000fe20000100a00 */
[----:B------:R-:W-:Y:S01]  /*121f0*/  LEA R190, P1, R215, R50, 0x2 ;  /* 0x00000032d7be7211 */ /* 0x000fe200078210ff */
[----:B------:R-:W-:Y:S01]  /*12200*/  ULEA UR61, UR61, UR4, 0x18 ;  /* 0x000000043d3d7291 */ /* 0x000fe2000f8ec03f */
[----:B------:R-:W-:Y:S01]  /*12210*/  LEA.HI.X.SX32 R181, R211, R2, 0x2, P5 ;  /* 0x00000002d3b57211 */ /* 0x000fe200028f16ff */
[----:B------:R-:W-:Y:S01]  /*12220*/  STL.64 [R1+0x1d68], R168 ;  /* 0x001d68a801007387 */ /* 0x000fe20000100a00 */
[----:B------:R-:W-:Y:S01]  /*12230*/  LEA R192, P6, R216, R50, 0x2 ;  /* 0x00000032d8c07211 */ /* 0x000fe200078c10ff */
[----:B------:R-:W1:Y:S01]  /*12240*/  LDC R189, c[0x0][0x230] ;  /* 0x00008c00ffbd7b82 */ /* 0x000e620000000800 */
[----:B------:R-:W-:Y:S01]  /*12250*/  LEA.HI.X.SX32 R183, R212, R2, 0x2, P4 ;  /* 0x00000002d4b77211 */ /* 0x000fe200020f16ff */
[----:B------:R-:W-:Y:S01]  /*12260*/  STL.64 [R1+0x1d70], R170 ;  /* 0x001d70aa01007387 */ /* 0x000fe20000100a00 */
[----:B------:R-:W-:Y:S01]  /*12270*/  LEA R194, P5, R217, R50, 0x2 ;  /* 0x00000032d9c27211 */ /* 0x000fe200078a10ff */
[----:B------:R-:W-:Y:S01]  /*12280*/  USHF.L.U32 UR7, UR10, 0x7, URZ ;  /* 0x000000070a077899 */ /* 0x000fe2000800063f */
[----:B------:R-:W-:Y:S01]  /*12290*/  LEA.HI.X.SX32 R185, R213, R2, 0x2, P3 ;  /* 0x00000002d5b97211 */ /* 0x000fe200018f16ff */
[----:B------:R-:W-:Y:S01]  /*122a0*/  STL.64 [R1+0x1d78], R172 ;  /* 0x001d78ac01007387 */ /* 0x000fe20000100a00 */
[----:B------:R-:W-:Y:S01]  /*122b0*/  LEA R196, P4, R218, R50, 0x2 ;  /* 0x00000032dac47211 */ /* 0x000fe200078810ff */
[----:B------:R-:W-:Y:S01]  /*122c0*/  ULDC UR4, c[0x0][0x230] ;  /* 0x00008c0000047ab9 */ /* 0x000fe20000000800 */
        /* <DEDUP_REMOVED lines=33> */
[-C--:B------:R-:W-:Y:S01]  /*124e0*/  LEA.HI.X.SX32 R211, R225, R2.reuse, 0x2, P3 ;  /* 0x00000002e1d37211 */ /* 0x080fe200018f16ff */
[----:B------:R-:W-:Y:S01]  /*124f0*/  STL.64 [R1+0x1dd8], R198 ;  /* 0x001dd8c601007387 */ /* 0x000fe20000100a00 */
[----:B------:R-:W-:-:S03]  /*12500*/  LEA.HI.X.SX32 R213, R226, R2, 0x2, P2 ;  /* 0x00000002e2d57211 */ /* 0x000fc600010f16ff */
[----:B------:R-:W-:Y:S01]  /*12510*/  STL.64 [R1+0x1de0], R200 ;  /* 0x001de0c801007387 */ /* 0x000fe20000100a00 */
[----:B------:R-:W-:-:S03]  /*12520*/  LEA.HI.X.SX32 R215, R227, R2, 0x2, P1 ;  /* 0x00000002e3d77211 */ /* 0x000fc600008f16ff */
[----:B------:R-:W-:Y:S01]  /*12530*/  STL.64 [R1+0x1de8], R202 ;  /* 0x001de8ca01007387 */ /* 0x000fe20000100a00 */
[----:B--2---:R-:W-:Y:S02]  /*12540*/  LEA R220, P4, R232, R50, 0x2 ;  /* 0x00000032e8dc7211 */ /* 0x004fe400078810ff */
[----:B------:R-:W-:Y:S01]  /*12550*/  LEA.HI.X.SX32 R217, R228, R2, 0x2, P6 ;  /* 0x00000002e4d97211 */ /* 0x000fe200030f16ff */
[----:B------:R-:W-:Y:S01]  /*12560*/  STL.64 [R1+0x1df0], R204 ;  /* 0x001df0cc01007387 */ /* 0x000fe20000100a00 */
[----:B------:R-:W-:Y:S02]  /*12570*/  LEA R222, P3, R231, R50, 0x2 ;  /* 0x00000032e7de7211 */ /* 0x000fe400078610ff */
[----:B------:R-:W-:Y:S01]  /*12580*/  LEA.HI.X.SX32 R219, R229, R2, 0x2, P5 ;  /* 0x00000002e5db7211 */ /* 0x000fe200028f16ff */
[----:B------:R-:W-:Y:S01]  /*12590*/  STL.64 [R1+0x1df8], R206 ;  /* 0x001df8ce01007387 */ /* 0x000fe20000100a00 */
[----:B---3--:R-:W-:-:S03]  /*125a0*/  LEA R224, P2, R236, R50, 0x2 ;  /* 0x00000032ece07211 */ /* 0x008fc600078410ff */
[----:B------:R-:W-:Y:S01]  /*125b0*/  STL.64 [R1+0x1e00], R208 ;  /* 0x001e00d001007387 */ /* 0x000fe20000100a00 */
[----:B------:R-:W-:-:S03]  /*125c0*/  LEA R226, P1, R233, R50, 0x2 ;  /* 0x00000032e9e27211 */ /* 0x000fc600078210ff */
[----:B------:R-:W-:Y:S01]  /*125d0*/  STL.64 [R1+0x1e08], R210 ;  /* 0x001e08d201007387 */ /* 0x000fe20000100a00 */
[----:B------:R-:W-:-:S03]  /*125e0*/  LEA.HI.X.SX32 R221, R232, R2, 0x2, P4 ;  /* 0x00000002e8dd7211 */ /* 0x000fc600020f16ff */
[----:B------:R-:W-:Y:S01]  /*125f0*/  STL.64 [R1+0x1e10], R212 ;  /* 0x001e10d401007387 */ /* 0x000fe20000100a00 */
[----:B------:R-:W-:-:S03]  /*12600*/  LEA.HI.X.SX32 R223, R231, R2, 0x2, P3 ;  /* 0x00000002e7df7211 */ /* 0x000fc600018f16ff */
[----:B------:R-:W-:Y:S01]  /*12610*/  STL.64 [R1+0x1e18], R214 ;  /* 0x001e18d601007387 */ /* 0x000fe20000100a00 */
[----:B------:R-:W-:-:S03]  /*12620*/  LEA.HI.X.SX32 R225, R236, R2, 0x2, P2 ;  /* 0x00000002ece17211 */ /* 0x000fc600010f16ff */
[----:B------:R-:W-:Y:S01]  /*12630*/  STL.64 [R1+0x1e20], R216 ;  /* 0x001e20d801007387 */ /* 0x000fe20000100a00 */
[----:B----4-:R-:W-:Y:S02]  /*12640*/  LEA R228, P6, R240, R50, 0x2 ;  /* 0x00000032f0e47211 */ /* 0x010fe400078c10ff */
[----:B------:R-:W-:Y:S01]  /*12650*/  LEA.HI.X.SX32 R227, R233, R2, 0x2, P1 ;  /* 0x00000002e9e37211 */ /* 0x000fe200008f16ff */
[----:B------:R-:W-:Y:S01]  /*12660*/  STL.64 [R1+0x1e28], R218 ;  /* 0x001e28da01007387 */ /* 0x000fe20000100a00 */
[----:B------:R-:W-:-:S03]  /*12670*/  LEA R230, P5, R235, R50, 0x2 ;  /* 0x00000032ebe67211 */ /* 0x000fc600078a10ff */
[----:B------:R-:W2:Y:S01]  /*12680*/  LDL.LU R44, [R1+0x48c] ;  /* 0x00048c00012c7983 */ /* 0x000ea20000300800 */
[----:B------:R-:W-:-:S03]  /*12690*/  LEA.HI.X.SX32 R229, R240, R2, 0x2, P6 ;  /* 0x00000002f0e57211 */ /* 0x000fc600030f16ff */
[----:B------:R-:W3:Y:S01]  /*126a0*/  LDL.LU R45, [R1+0x490] ;  /* 0x00049000012d7983 */ /* 0x000ee20000300800 */
[----:B------:R-:W-:-:S03]  /*126b0*/  LEA.HI.X.SX32 R231, R235, R2, 0x2, P5 ;  /* 0x00000002ebe77211 */ /* 0x000fc600028f16ff */
[----:B------:R-:W-:Y:S04]  /*126c0*/  STL.64 [R1+0x1e30], R220 ;  /* 0x001e30dc01007387 */ /* 0x000fe80000100a00 */
[----:B------:R-:W-:Y:S04]  /*126d0*/  STL.64 [R1+0x1e38], R222 ;  /* 0x001e38de01007387 */ /* 0x000fe80000100a00 */
[----:B------:R-:W-:Y:S04]  /*126e0*/  STL.64 [R1+0x1e40], R224 ;  /* 0x001e40e001007387 */ /* 0x000fe80000100a00 */
[----:B------:R-:W-:Y:S04]  /*126f0*/  STL.64 [R1+0x1e48], R226 ;  /* 0x001e48e201007387 */ /* 0x000fe80000100a00 */
[----:B------:R-:W4:Y:S04]  /*12700*/  LDL.LU R46, [R1+0x494] ;  /* 0x00049400012e7983 */ /* 0x000f280000300800 */
[----:B------:R-:W4:Y:S04]  /*12710*/  LDL.LU R47, [R1+0x498] ;  /* 0x00049800012f7983 */ /* 0x000f280000300800 */
[----:B------:R-:W4:Y:S04]  /*12720*/  LDL.LU R49, [R1+0x49c] ;  /* 0x00049c0001317983 */ /* 0x000f280000300800 */
[----:B------:R-:W-:Y:S04]  /*12730*/  STL.64 [R1+0x1e50], R228 ;  /* 0x001e50e401007387 */ /* 0x000fe80000100a00 */
[----:B------:R-:W-:Y:S04]  /*12740*/  STL.64 [R1+0x1e58], R230 ;  /* 0x001e58e601007387 */ /* 0x000fe80000100a00 */
[----:B------:R-:W4:Y:S01]  /*12750*/  LDL.LU R51, [R1+0x4a0] ;  /* 0x0004a00001337983 */ /* 0x000f220000300800 */
[----:B------:R-:W-:-:S02]  /*12760*/  LEA R232, P4, R244, R50, 0x2 ;  /* 0x00000032f4e87211 */ /* 0x000fc400078810ff */
[-C--:B------:R-:W-:Y:S02]  /*12770*/  LEA R234, P3, R237, R50.reuse, 0x2 ;  /* 0x00000032edea7211 */ /* 0x080fe400078610ff */
[-C--:B------:R-:W-:Y:S02]  /*12780*/  LEA R236, P2, R39, R50.reuse, 0x2 ;  /* 0x0000003227ec7211 */ /* 0x080fe400078410ff */
[-C--:B------:R-:W-:Y:S02]  /*12790*/  LEA R238, P1, R239, R50.reuse, 0x2 ;  /* 0x00000032efee7211 */ /* 0x080fe400078210ff */
[----:B------:R-:W-:Y:S02]  /*127a0*/  LEA R240, P6, R40, R50, 0x2 ;  /* 0x0000003228f07211 */ /* 0x000fe400078c10ff */
[----:B------:R-:W-:Y:S02]  /*127b0*/  LEA.HI.X.SX32 R233, R244, R2, 0x2, P4 ;  /* 0x00000002f4e97211 */ /* 0x000fe400020f16ff */
[----:B------:R-:W-:-:S02]  /*127c0*/  LEA R242, P5, R41, R50, 0x2 ;  /* 0x0000003229f27211 */ /* 0x000fc400078a10ff */
[----:B------:R-:W-:Y:S02]  /*127d0*/  LEA.HI.X.SX32 R235, R237, R2, 0x2, P3 ;  /* 0x00000002edeb7211 */ /* 0x000fe400018f16ff */
[----:B------:R-:W-:Y:S02]  /*127e0*/  LEA R244, P4, R42, R50, 0x2 ;  /* 0x000000322af47211 */ /* 0x000fe400078810ff */
[----:B------:R-:W-:Y:S02]  /*127f0*/  LEA.HI.X.SX32 R237, R39, R2, 0x2, P2 ;  /* 0x0000000227ed7211 */ /* 0x000fe400010f16ff */
[----:B------:R-:W-:Y:S02]  /*12800*/  LEA R10, P3, R43, R50, 0x2 ;  /* 0x000000322b0a7211 */ /* 0x000fe400078610ff */
[-C--:B------:R-:W-:Y:S01]  /*12810*/  LEA.HI.X.SX32 R239, R239, R2.reuse, 0x2, P1 ;  /* 0x00000002efef7211 */ /* 0x080fe200008f16ff */
[----:B------:R-:W-:Y:S01]  /*12820*/  STL.64 [R1+0x1e60], R232 ;  /* 0x001e60e801007387 */ /* 0x000fe20000100a00 */
[----:B------:R-:W-:-:S02]  /*12830*/  LEA.HI.X.SX32 R241, R40, R2, 0x2, P6 ;  /* 0x0000000228f17211 */ /* 0x000fc400030f16ff */
        /* <DEDUP_REMOVED lines=9> */
[-C--:B------:R-:W-:Y:S01]  /*128d0*/  LEA.HI.X.SX32 R17, R246, R2.reuse, 0x2, P6 ;  /* 0x00000002f6117211 */ /* 0x080fe200030f16ff */
[----:B------:R-:W-:Y:S01]  /*128e0*/  STL.64 [R1+0x1e80], R240 ;  /* 0x001e80f001007387 */ /* 0x000fe20000100a00 */
[-C--:B------:R-:W-:Y:S01]  /*128f0*/  LEA.HI.X.SX32 R19, R247, R2.reuse, 0x2, P5 ;  /* 0x00000002f7137211 */ /* 0x080fe200028f16ff */
[----:B------:R-:W1:Y:S02]  /*12900*/  LDC R246, c[0x0][0x230] ;  /* 0x00008c00fff67b82 */ /* 0x000e640000000800 */
[----:B------:R-:W-:Y:S01]  /*12910*/  STL.64 [R1+0x1e88], R242 ;  /* 0x001e88f201007387 */ /* 0x000fe20000100a00 */
[----:B------:R-:W-:-:S03]  /*12920*/  LEA.HI.X.SX32 R21, R248, R2, 0x2, P4 ;  /* 0x00000002f8157211 */ /* 0x000fc600020f16ff */
[----:B------:R-:W-:Y:S01]  /*12930*/  STL.64 [R1+0x1e90], R244 ;  /* 0x001e90f401007387 */ /* 0x000fe20000100a00 */
[CC--:B------:R-:W-:Y:S01]  /*12940*/  LEA R30, P5, R54.reuse, R50.reuse, 0x2 ;  /* 0x00000032361e7211 */ /* 0x0c0fe200078a10ff */
[----:B------:R-:W1:Y:S02]  /*12950*/  LDC R247, c[0x0][0x230] ;  /* 0x00008c00fff77b82 */ /* 0x000e640000000800 */
[----:B------:R-:W-:Y:S01]  /*12960*/  STL.64 [R1+0x1e98], R10 ;  /* 0x001e980a01007387 */ /* 0x000fe20000100a00 */
[C---:B------:R-:W-:Y:S02]  /*12970*/  LEA R32, P4, R55.reuse, R50, 0x2 ;  /* 0x0000003237207211 */ /* 0x040fe400078810ff */
[-C--:B------:R-:W-:Y:S02]  /*12980*/  LEA.HI.X.SX32 R31, R54, R2.reuse, 0x2, P5 ;  /* 0x00000002361f7211 */ /* 0x080fe400028f16ff */
[----:B------:R-:W-:Y:S02]  /*12990*/  LEA.HI.X.SX32 R33, R55, R2, 0x2, P4 ;  /* 0x0000000237217211 */ /* 0x000fe400020f16ff */
[----:B--2---:R-:W-:-:S02]  /*129a0*/  LEA R12, P2, R44, R50, 0x2 ;  /* 0x000000322c0c7211 */ /* 0x004fc400078410ff */
[C---:B---3--:R-:W-:Y:S02]  /*129b0*/  LEA R14, P1, R45.reuse, R50, 0x2 ;  /* 0x000000322d0e7211 */ /* 0x048fe400078210ff */
[-C--:B------:R-:W-:Y:S02]  /*129c0*/  LEA.HI.X.SX32 R13, R44, R2.reuse, 0x2, P2 ;  /* 0x000000022c0d7211 */ /* 0x080fe400010f16ff */
[----:B------:R-:W-:-:S03]  /*129d0*/  LEA.HI.X.SX32 R15, R45, R2, 0x2, P1 ;  /* 0x000000022d0f7211 */ /* 0x000fc600008f16ff */
[----:B------:R-:W-:Y:S04]  /*129e0*/  STL.64 [R1+0x1ea0], R12 ;  /* 0x001ea00c01007387 */ /* 0x000fe80000100a00 */
[----:B------:R-:W-:Y:S01]  /*129f0*/  STL.64 [R1+0x1ea8], R14 ;  /* 0x001ea80e01007387 */ /* 0x000fe20000100a00 */
[CC--:B----4-:R-:W-:Y:S02]  /*12a00*/  LEA R22, P3, R46.reuse, R50.reuse, 0x2 ;  /* 0x000000322e167211 */ /* 0x0d0fe400078610ff */
[----:B------:R-:W-:Y:S02]  /*12a10*/  LEA R24, P2, R47, R50, 0x2 ;  /* 0x000000322f187211 */ /* 0x000fe400078410ff */
[----:B------:R-:W-:Y:S02]  /*12a20*/  LEA.HI.X.SX32 R23, R46, R2, 0x2, P3 ;  /* 0x000000022e177211 */ /* 0x000fe400018f16ff */
[----:B------:R-:W-:Y:S01]  /*12a30*/  LEA R26, P1, R49, R50, 0x2 ;  /* 0x00000032311a7211 */ /* 0x000fe200078210ff */
[----:B------:R2:W-:Y:S01]  /*12a40*/  STL.64 [R1+0x1eb0], R16 ;  /* 0x001eb01001007387 */ /* 0x0005e20000100a00 */
[----:B------:R-:W-:-:S02]  /*12a50*/  LEA.HI.X.SX32 R25, R47, R2, 0x2, P2 ;  /* 0x000000022f197211 */ /* 0x000fc400010f16ff */
[----:B------:R-:W-:Y:S01]  /*12a60*/  LEA.HI.X.SX32 R27, R49, R2, 0x2, P1 ;  /* 0x00000002311b7211 */ /* 0x000fe200008f16ff */
[----:B------:R-:W-:Y:S01]  /*12a70*/  STL.64 [R1+0x1eb8], R18 ;  /* 0x001eb81201007387 */ /* 0x000fe20000100a00 */
[-C--:B------:R-:W-:Y:S01]  /*12a80*/  LEA R42, P3, R8, R50.reuse, 0x2 ;  /* 0x00000032082a7211 */ /* 0x080fe200078610ff */
[----:B------:R-:W3:Y:S01]  /*12a90*/  LDC R49, c[0x0][0x230] ;  /* 0x00008c00ff317b82 */ /* 0x000ee20000000800 */
[C---:B------:R-:W-:Y:S01]  /*12aa0*/  LEA R28, P6, R51.reuse, R50, 0x2 ;  /* 0x00000032331c7211 */ /* 0x040fe200078c10ff */
[----:B------:R-:W-:Y:S03]  /*12ab0*/  STL.64 [R1+0x1ec0], R20 ;  /* 0x001ec01401007387 */ /* 0x000fe60000100a00 */
[----:B------:R-:W-:Y:S01]  /*12ac0*/  LEA.HI.X.SX32 R29, R51, R2, 0x2, P6 ;  /* 0x00000002331d7211 */ /* 0x000fe200030f16ff */
[----:B------:R-:W-:Y:S01]  /*12ad0*/  STL.64 [R1+0x1ec8], R22 ;  /* 0x001ec81601007387 */ /* 0x000fe20000100a00 */
[----:B------:R-:W-:-:S03]  /*12ae0*/  LEA R34, P2, R9, R50, 0x2 ;  /* 0x0000003209227211 */ /* 0x000fc600078410ff */
[----:B------:R-:W-:Y:S01]  /*12af0*/  STL.64 [R1+0x1ed0], R24 ;  /* 0x001ed01801007387 */ /* 0x000fe20000100a00 */
[----:B------:R-:W-:-:S03]  /*12b00*/  LEA.HI.X.SX32 R43, R8, R2, 0x2, P3 ;  /* 0x00000002082b7211 */ /* 0x000fc600018f16ff */
[----:B------:R-:W-:Y:S01]  /*12b10*/  STL.64 [R1+0x1ed8], R26 ;  /* 0x001ed81a01007387 */ /* 0x000fe20000100a00 */
[----:B------:R-:W-:-:S03]  /*12b20*/  LEA.HI.X.SX32 R35, R9, R2, 0x2, P2 ;  /* 0x0000000209237211 */ /* 0x000fc600010f16ff */
[----:B------:R-:W-:Y:S01]  /*12b30*/  STL.64 [R1+0x1ee0], R28 ;  /* 0x001ee01c01007387 */ /* 0x000fe20000100a00 */
[----:B------:R-:W-:-:S03]  /*12b40*/  LEA R36, P1, R48, R50, 0x2 ;  /* 0x0000003230247211 */ /* 0x000fc600078210ff */
[----:B------:R-:W4:Y:S04]  /*12b50*/  LDL.LU R54, [R1+0x2238] ;  /* 0x0022380001367983 */ /* 0x000f280000300800 */
[----:B------:R-:W-:Y:S04]  /*12b60*/  STL.64 [R1+0x1ee8], R30 ;  /* 0x001ee81e01007387 */ /* 0x000fe80000100a00 */
[----:B------:R-:W4:Y:S04]  /*12b70*/  LDL.LU R55, [R1+0x2234] ;  /* 0x0022340001377983 */ /* 0x000f280000300800 */
[----:B------:R-:W-:Y:S01]  /*12b80*/  STL.64 [R1+0x1ef0], R32 ;  /* 0x001ef02001007387 */ /* 0x000fe20000100a00 */
[----:B------:R-:W-:-:S03]  /*12b90*/  LEA.HI.X.SX32 R37, R48, R2, 0x2, P1 ;  /* 0x0000000230257211 */ /* 0x000fc600008f16ff */
[----:B------:R-:W2:Y:S04]  /*12ba0*/  LDL.LU R8, [R1+0x2230] ;  /* 0x0022300001087983 */ /* 0x000ea80000300800 */
[----:B------:R-:W-:Y:S04]  /*12bb0*/  STL.64 [R1+0x1ef8], R42 ;  /* 0x001ef82a01007387 */ /* 0x000fe80000100a00 */
[----:B------:R-:W2:Y:S04]  /*12bc0*/  LDL.LU R9, [R1+0x222c] ;  /* 0x00222c0001097983 */ /* 0x000ea80000300800 */
[----:B------:R-:W-:Y:S04]  /*12bd0*/  STL.64 [R1+0x1f00], R34 ;  /* 0x001f002201007387 */ /* 0x000fe80000100a00 */
[----:B------:R-:W2:Y:S01]  /*12be0*/  LDL.LU R48, [R1+0x2228] ;  /* 0x0022280001307983 */ /* 0x000ea20000300800 */
[----:B------:R-:W-:Y:S01]  /*12bf0*/  LEA R44, P4, R251, R50, 0x2 ;  /* 0x00000032fb2c7211 */ /* 0x000fe200078810ff */
[----:B---3--:R-:W-:-:S03]  /*12c00*/  VIADD R49, R49, 0xffffffff ;  /* 0xffffffff31317836 */ /* 0x008fc60000000000 */
[----:B------:R-:W-:Y:S02]  /*12c10*/  LEA.HI.X.SX32 R45, R251, R2, 0x2, P4 ;  /* 0x00000002fb2d7211 */ /* 0x000fe400020f16ff */
[----:B------:R-:W-:Y:S02]  /*12c20*/  ISETP.GE.U32.AND P4, PT, R49, 0x7fffff80, PT ;  /* 0x7fffff803100780c */ /* 0x000fe40003f86070 */
[-C--:B------:R-:W-:Y:S01]  /*12c30*/  LEA R38, P6, R188, R50.reuse, 0x2 ;  /* 0x00000032bc267211 */ /* 0x080fe200078c10ff */
[----:B------:R-:W3:Y:S01]  /*12c40*/  LDC R49, c[0x0][0x230] ;  /* 0x00008c00ff317b82 */ /* 0x000ee20000000800 */
[-C--:B------:R-:W-:Y:S02]  /*12c50*/  LEA R40, P5, R0, R50.reuse, 0x2 ;  /* 0x0000003200287211 */ /* 0x080fe400078a10ff */
[-C--:B------:R-:W-:Y:S02]  /*12c60*/  LEA R46, P3, R250, R50.reuse, 0x2 ;  /* 0x00000032fa2e7211 */ /* 0x080fe400078610ff */
[----:B------:R-:W-:-:S02]  /*12c70*/  LEA R50, P2, R249, R50, 0x2 ;  /* 0x00000032f9327211 */ /* 0x000fc400078410ff */
[-C--:B------:R-:W-:Y:S01]  /*12c80*/  LEA.HI.X.SX32 R39, R188, R2.reuse, 0x2, P6 ;  /* 0x00000002bc277211 */ /* 0x080fe200030f16ff */
[----:B------:R-:W1:Y:S01]  /*12c90*/  S2R R252, SR_TID.X ;  /* 0x0000000000fc7919 */ /* 0x000e620000002100 */
[-C--:B------:R-:W-:Y:S01]  /*12ca0*/  LEA.HI.X.SX32 R41, R0, R2.reuse, 0x2, P5 ;  /* 0x0000000200297211 */ /* 0x080fe200028f16ff */
[----:B------:R-:W2:Y:S01]  /*12cb0*/  LDC R251, c[0x0][0x230] ;  /* 0x00008c00fffb7b82 */ /* 0x000ea20000000800 */
[-C--:B------:R-:W-:Y:S02]  /*12cc0*/  LEA.HI.X.SX32 R47, R250, R2.reuse, 0x2, P3 ;  /* 0x00000002fa2f7211 */ /* 0x080fe400018f16ff */
[----:B------:R-:W-:Y:S02]  /*12cd0*/  LEA.HI.X.SX32 R51, R249, R2, 0x2, P2 ;  /* 0x00000002f9337211 */ /* 0x000fe400010f16ff */
[----:B------:R-:W-:Y:S01]  /*12ce0*/  ISETP.GE.U32.AND P3, PT, R4, 0x7fffff7f, PT ;  /* 0x7fffff7f0400780c */ /* 0x000fe20003f66070 */
[----:B------:R-:W-:Y:S02]  /*12cf0*/  STL.64 [R1+0x1f08], R36 ;  /* 0x001f082401007387 */ /* 0x000fe40000100a00 */
[----:B------:R-:W2:Y:S01]  /*12d00*/  LDC R249, c[0x0][0x230] ;  /* 0x00008c00fff97b82 */ /* 0x000ea20000000800 */
[----:B---3--:R-:W-:Y:S01]  /*12d10*/  VIADD R2, R49, 0xfffffffc ;  /* 0xfffffffc31027836 */ /* 0x008fe20000000000 */
[----:B-1----:R-:W-:-:S06]  /*12d20*/  IADD3 R4, R5, -0x3, RZ ;  /* 0xfffffffd05047810 */ /* 0x002fcc0007ffe0ff */
[----:B------:R-:W1:Y:S01]  /*12d30*/  LDC R49, c[0x0][0x230] ;  /* 0x00008c00ff317b82 */ /* 0x000e620000000800 */
[----:B------:R-:W3:Y:S01]  /*12d40*/  LDL.LU R188, [R1+0x2224] ;  /* 0x0022240001bc7983 */ /* 0x000ee20000300800 */
[----:B------:R-:W-:-:S06]  /*12d50*/  ISETP.GE.U32.AND P2, PT, R4, 0x7fffff7e, PT ;  /* 0x7fffff7e0400780c */ /* 0x000fcc0003f46070 */
[----:B------:R-:W1:Y:S01]  /*12d60*/  LDC R5, c[0x0][0x230] ;  /* 0x00008c00ff057b82 */ /* 0x000e620000000800 */
[C---:B------:R-:W-:Y:S01]  /*12d70*/  IMAD.SHL.U32 R3, R252.reuse, 0x10, RZ ;  /* 0x00000010fc037824 */ /* 0x040fe200078e00ff */
[----:B------:R-:W-:-:S06]  /*12d80*/  LOP3.LUT R71, R252, 0x7f, RZ, 0xc0, !PT ;  /* 0x0000007ffc477812 */ /* 0x000fcc00078ec0ff */
[----:B------:R-:W3:Y:S01]  /*12d90*/  LDC R250, c[0x0][0x230] ;  /* 0x00008c00fffa7b82 */ /* 0x000ee20000000800 */
[----:B-1----:R-:W-:-:S07]  /*12da0*/  VIADD R4, R49, 0xffffffdf ;  /* 0xffffffdf31047836 */ /* 0x002fce0000000000 */
[----:B------:R-:W1:Y:S08]  /*12db0*/  LDC R252, c[0x0][0x230] ;  /* 0x00008c00fffc7b82 */ /* 0x000e700000000800 */
[----:B------:R-:W1:Y:S01]  /*12dc0*/  LDC R49, c[0x0][0x230] ;  /* 0x00008c00ff317b82 */ /* 0x000e620000000800 */
[----:B------:R-:W-:Y:S02]  /*12dd0*/  ISETP.GE.U32.AND P6, PT, R2, 0x7fffff7d, PT ;  /* 0x7fffff7d0200780c */ /* 0x000fe40003fc6070 */
[----:B------:R-:W-:-:S05]  /*12de0*/  LOP3.LUT R3, R3, 0x70, RZ, 0xc0, !PT ;  /* 0x0000007003037812 */ /* 0x000fca00078ec0ff */
[----:B------:R-:W-:Y:S01]  /*12df0*/  IMAD R3, R71, 0x80, R3 ;  /* 0x0000008047037824 */ /* 0x000fe200078e0203 */
[----:B------:R-:W-:Y:S01]  /*12e00*/  ISETP.GE.U32.AND P5, PT, R4, 0x7fffff60, PT ;  /* 0x7fffff600400780c */ /* 0x000fe20003fa6070 */
[----:B------:R-:W-:Y:S02]  /*12e10*/  VIADD R4, R5, 0xffffffdc ;  /* 0xffffffdc05047836 */ /* 0x000fe40000000000 */
[----:B------:R-:W-:Y:S01]  /*12e20*/  VIADD R248, R3, UR61 ;  /* 0x0000003d03f87c36 */ /* 0x000fe20008000000 */
[----:B------:R-:W2:Y:S01]  /*12e30*/  LDC R5, c[0x0][0x230] ;  /* 0x00008c00ff057b82 */ /* 0x000ea20000000800 */
[----:B-1----:R-:W-:-:S07]  /*12e40*/  IADD3 R2, R49, -0x22, RZ ;  /* 0xffffffde31027810 */ /* 0x002fce0007ffe0ff */
[----:B------:R-:W1:Y:S01]  /*12e50*/  LDC R49, c[0x0][0x230] ;  /* 0x00008c00ff317b82 */ /* 0x000e620000000800 */
[----:B------:R-:W-:Y:S01]  /*12e60*/  ISETP.GE.U32.AND P1, PT, R2, 0x7fffff5f, PT ;  /* 0x7fffff5f0200780c */ /* 0x000fe20003f26070 */
[----:B------:R-:W-:Y:S01]  /*12e70*/  VIADD R2, R252, 0xffffffdd ;  /* 0xffffffddfc027836 */ /* 0x000fe20000000000 */
[----:B------:R-:W-:Y:S04]  /*12e80*/  STL.64 [R1+0x1f10], R38 ;  /* 0x001f102601007387 */ /* 0x000fe80000100a00 */
[----:B------:R-:W5:Y:S01]  /*12e90*/  LDL.LU R0, [R1+0x2220] ;  /* 0x0022200001007983 */ /* 0x000f620000300800 */
[----:B------:R-:W3:Y:S03]  /*12ea0*/  LDC R252, c[0x0][0x230] ;  /* 0x00008c00fffc7b82 */ /* 0x000ee60000000800 */
[----:B------:R-:W-:Y:S04]  /*12eb0*/  STL.64 [R1+0x1f18], R40 ;  /* 0x001f182801007387 */ /* 0x000fe80000100a00 */
[----:B------:R-:W-:Y:S04]  /*12ec0*/  STL.64 [R1+0x1f20], R44 ;  /* 0x001f202c01007387 */ /* 0x000fe80000100a00 */
[----:B------:R-:W-:Y:S04]  /*12ed0*/  STL.64 [R1+0x1f28], R46 ;  /* 0x001f282e01007387 */ /* 0x000fe80000100a00 */
[----:B------:R-:W-:Y:S04]  /*12ee0*/  STL.64 [R1+0x1f30], R50 ;  /* 0x001f303201007387 */ /* 0x000fe80000100a00 */
[----:B------:R-:W-:Y:S01]  /*12ef0*/  @!PT LDS RZ, [RZ] ;  /* 0x00000000fffff984 */ /* 0x000fe20000000800 */
[----:B------:R-:W-:Y:S01]  /*12f00*/  @!PT LDS RZ, [RZ] ;  /* 0x00000000fffff984 */ /* 0x000fe20000000800 */
[----:B------:R-:W-:Y:S01]  /*12f10*/  @!PT LDS RZ, [RZ] ;  /* 0x00000000fffff984 */ /* 0x000fe20000000800 */
[----:B----4-:R-:W-:Y:S04]  /*12f20*/  LDGSTS.E [R248], desc[UR8][R54.64], !P4 ;  /* 0x0000000036f87fae */ /* 0x010fe8000e121848 */
[----:B--2---:R-:W-:Y:S01]  /*12f30*/  LDGSTS.E [R248+0x4000], desc[UR8][R8.64], !P4 ;  /* 0x0400000008f87fae */ /* 0x004fe2000e121848 */
[----:B------:R-:W-:Y:S01]  /*12f40*/  ISETP.GE.U32.AND P4, PT, R2, 0x7fffff5e, PT ;  /* 0x7fffff5e0200780c */ /* 0x000fe20003f86070 */
[C---:B------:R-:W-:Y:S01]  /*12f50*/  IMAD.WIDE R60, R48.reuse, 0x4, R54 ;  /* 0x00000004303c7825 */ /* 0x040fe200078e0236 */
[----:B------:R-:W-:-:S03]  /*12f60*/  SHF.L.U32 R2, R48, 0x1, RZ ;  /* 0x0000000130027819 */ /* 0x000fc600000006ff */
[----:B------:R-:W-:Y:S01]  /*12f70*/  IMAD.WIDE R58, R48, 0x4, R8 ;  /* 0x00000004303a7825 */ /* 0x000fe200078e0208 */
[----:B------:R-:W-:Y:S03]  /*12f80*/  LDGSTS.E [R248+0x4], desc[UR8][R60.64], !P3 ;  /* 0x000040003cf87fae */ /* 0x000fe6000d921848 */
[----:B------:R-:W-:Y:S01]  /*12f90*/  IMAD.WIDE R56, R2, 0x4, R54 ;  /* 0x0000000402387825 */ /* 0x000fe200078e0236 */
[----:B------:R-:W-:Y:S01]  /*12fa0*/  LDGSTS.E [R248+0x4004], desc[UR8][R58.64], !P3 ;  /* 0x040040003af87fae */ /* 0x000fe2000d921848 */
[----:B------:R-:W-:Y:S02]  /*12fb0*/  ISETP.GE.U32.AND P3, PT, R4, 0x7fffff5d, PT ;  /* 0x7fffff5d0400780c */ /* 0x000fe40003f66070 */
[----:B------:R-:W-:Y:S01]  /*12fc0*/  IMAD.WIDE R52, R2, 0x4, R8 ;  /* 0x0000000402347825 */ /* 0x000fe200078e0208 */
[----:B------:R-:W-:Y:S03]  /*12fd0*/  LDGSTS.E [R248+0x8], desc[UR8][R56.64], !P2 ;  /* 0x0000800038f87fae */ /* 0x000fe6000d121848 */
[----:B-1----:R-:W-:Y:S01]  /*12fe0*/  VIADD R4, R49, 0xffffffbf ;  /* 0xffffffbf31047836 */ /* 0x002fe20000000000 */
[----:B------:R-:W-:Y:S01]  /*12ff0*/  LDGSTS.E [R248+0x4008], desc[UR8][R52.64], !P2 ;  /* 0x0400800034f87fae */ /* 0x000fe2000d121848 */
[----:B------:R-:W-:Y:S01]  /*13000*/  IMAD R2, R48, 0x3, RZ ;  /* 0x0000000330027824 */ /* 0x000fe200078e02ff */
[----:B------:R-:W1:Y:S02]  /*13010*/  LDC R49, c[0x0][0x230] ;  /* 0x00008c00ff317b82 */ /* 0x000e640000000800 */
[----:B------:R-:W-:Y:S01]  /*13020*/  ISETP.GE.U32.AND P2, PT, R4, 0x7fffff40, PT ;  /* 0x7fffff400400780c */ /* 0x000fe20003f46070 */
[----:B------:R-:W-:-:S04]  /*13030*/  IMAD.WIDE R6, R2, 0x4, R54 ;  /* 0x0000000402067825 */ /* 0x000fc800078e0236 */
[----:B------:R-:W-:Y:S01]  /*13040*/  IMAD.WIDE R62, R2, 0x4, R8 ;  /* 0x00000004023e7825 */ /* 0x000fe200078e0208 */
[----:B------:R-:W-:Y:S01]  /*13050*/  SHF.L.U32 R2, R48, 0x5, RZ ;  /* 0x0000000530027819 */ /* 0x000fe200000006ff */
[----:B------:R-:W-:Y:S02]  /*13060*/  LDGSTS.E [R248+0xc], desc[UR8][R6.64], !P6 ;  /* 0x0000c00006f87fae */ /* 0x000fe4000f121848 */
[----:B------:R-:W-:Y:S02]  /*13070*/  VIADD R4, R189, 0xffffffbe ;  /* 0xffffffbebd047836 */ /* 0x000fe40000000000 */
[----:B------:R-:W-:Y:S01]  /*13080*/  LDGSTS.E [R248+0x400c], desc[UR8][R62.64], !P6 ;  /* 0x0400c0003ef87fae */ /* 0x000fe2000f121848 */
[----:B------:R-:W-:Y:S01]  /*13090*/  IMAD.WIDE R16, R2, 0x4, R54 ;  /* 0x0000000402107825 */ /* 0x000fe200078e0236 */
[----:B------:R-:W2:Y:S01]  /*130a0*/  LDC R189, c[0x0][0x230] ;  /* 0x00008c00ffbd7b82 */ /* 0x000ea20000000800 */
[----:B------:R-:W-:Y:S02]  /*130b0*/  ISETP.GE.U32.AND P6, PT, R4, 0x7fffff3f, PT ;  /* 0x7fffff3f0400780c */ /* 0x000fe40003fc6070 */
[----:B------:R-:W-:Y:S01]  /*130c0*/  IMAD.WIDE R14, R2, 0x4, R8 ;  /* 0x00000004020e7825 */ /* 0x000fe200078e0208 */
[----:B------:R4:W-:Y:S03]  /*130d0*/  LDGSTS.E [R248+0x8000], desc[UR8][R16.64], !P5 ;  /* 0x0800000010f87fae */ /* 0x0009e6000e921848 */
[----:B------:R-:W-:Y:S01]  /*130e0*/  IMAD R4, R48, 0x21, RZ ;  /* 0x0000002130047824 */ /* 0x000fe200078e02ff */
[----:B------:R4:W-:Y:S01]  /*130f0*/  LDGSTS.E [R248+0xc000], desc[UR8][R14.64], !P5 ;  /* 0x0c0000000ef87fae */ /* 0x0009e2000e921848 */
[----:B------:R-:W-:-:S02]  /*13100*/  VIADD R2, R5, 0xffffffbd ;  /* 0xffffffbd05027836 */ /* 0x000fc40000000000 */
[----:B------:R-:W-:-:S03]  /*13110*/  IMAD.WIDE R12, R4, 0x4, R54 ;  /* 0x00000004040c7825 */ /* 0x000fc600078e0236 */
[----:B------:R-:W-:Y:S01]  /*13120*/  ISETP.GE.U32.AND P5, PT, R2, 0x7fffff3e, PT ;  /* 0x7fffff3e0200780c */ /* 0x000fe20003fa6070 */
[----:B------:R-:W-:Y:S01]  /*13130*/  IMAD.WIDE R10, R4, 0x4, R8 ;  /* 0x00000004040a7825 */ /* 0x000fe200078e0208 */
[----:B------:R3:W-:Y:S03]  /*13140*/  LDGSTS.E [R248+0x8004], desc[UR8][R12.64], !P1 ;  /* 0x080040000cf87fae */ /* 0x0007e6000c921848 */
[----:B------:R-:W-:Y:S01]  /*13150*/  VIADD R2, R246, 0xffffffbc ;  /* 0xffffffbcf6027836 */ /* 0x000fe20000000000 */
[----:B------:R1:W-:Y:S01]  /*13160*/  LDGSTS.E [R248+0xc004], desc[UR8][R10.64], !P1 ;  /* 0x0c0040000af87fae */ /* 0x0003e2000c921848 */
[----:B------:R-:W-:Y:S01]  /*13170*/  IMAD R4, R48, 0x23, RZ ;  /* 0x0000002330047824 */ /* 0x000fe200078e02ff */
[----:B------:R-:W2:Y:S02]  /*13180*/  LDC R246, c[0x0][0x230] ;  /* 0x00008c00fff67b82 */ /* 0x000ea40000000800 */
[----:B------:R-:W-:Y:S01]  /*13190*/  ISETP.GE.U32.AND P1, PT, R2, 0x7fffff3d, PT ;  /* 0x7fffff3d0200780c */ /* 0x000fe20003f26070 */
[C---:B------:R-:W-:Y:S01]  /*131a0*/  IMAD R2, R48.reuse, 0x22, RZ ;  /* 0x0000002230027824 */ /* 0x040fe200078e02ff */
[----:B------:R4:W-:Y:S04]  /*131b0*/  STL.64 [R1+0xa58], R16 ;  /* 0x000a581001007387 */ /* 0x0009e80000100a00 */
[----:B------:R3:W-:Y:S01]  /*131c0*/  STL.64 [R1+0xa50], R14 ;  /* 0x000a500e01007387 */ /* 0x0007e20000100a00 */
[----:B------:R-:W-:-:S03]  /*131d0*/  IMAD.SHL.U32 R5, R48, 0x40, RZ ;  /* 0x0000004030057824 */ /* 0x000fc600078e00ff */
[----:B------:R1:W-:Y:S01]  /*131e0*/  STL.64 [R1+0xa48], R12 ;  /* 0x000a480c01007387 */ /* 0x0003e20000100a00 */
[----:B----4-:R-:W-:-:S03]  /*131f0*/  IMAD.WIDE R16, R2, 0x4, R54 ;  /* 0x0000000402107825 */ /* 0x010fc600078e0236 */
[----:B------:R4:W-:Y:S01]  /*13200*/  STL.64 [R1+0xa40], R10 ;  /* 0x000a400a01007387 */ /* 0x0009e20000100a00 */
[----:B---3--:R-:W-:-:S03]  /*13210*/  IMAD.WIDE R14, R2, 0x4, R8 ;  /* 0x00000004020e7825 */ /* 0x008fc600078e0208 */
[----:B------:R-:W-:Y:S01]  /*13220*/  STL.64 [R1+0xa38], R16 ;  /* 0x000a381001007387 */ /* 0x000fe20000100a00 */
[----:B-1----:R-:W-:-:S03]  /*13230*/  IMAD.WIDE R12, R4, 0x4, R54 ;  /* 0x00000004040c7825 */ /* 0x002fc600078e0236 */
[----:B------:R-:W-:Y:S01]  /*13240*/  LDGSTS.E [R248+0x8008], desc[UR8][R16.64], !P4 ;  /* 0x0800800010f87fae */ /* 0x000fe2000e121848 */
[----:B----4-:R-:W-:-:S03]  /*13250*/  IMAD.WIDE R10, R4, 0x4, R8 ;  /* 0x00000004040a7825 */ /* 0x010fc600078e0208 */
[----:B------:R-:W-:Y:S04]  /*13260*/  STL.64 [R1+0xa30], R14 ;  /* 0x000a300e01007387 */ /* 0x000fe80000100a00 */
[----:B------:R-:W-:Y:S01]  /*13270*/  LDGSTS.E [R248+0xc008], desc[UR8][R14.64], !P4 ;  /* 0x0c0080000ef87fae */ /* 0x000fe2000e121848 */
[----:B------:R-:W-:-:S03]  /*13280*/  IADD3 R49, R49, -0x61, RZ ;  /* 0xffffff9f31317810 */ /* 0x000fc60007ffe0ff */
[----:B------:R1:W-:Y:S01]  /*13290*/  STL.64 [R1+0xa28], R12 ;  /* 0x000a280c01007387 */ /* 0x0003e20000100a00 */
[----:B------:R-:W-:-:S03]  /*132a0*/  VIADD R2, R247, 0xffffff9e ;  /* 0xffffff9ef7027836 */ /* 0x000fc60000000000 */
[----:B------:R1:W-:Y:S01]  /*132b0*/  LDGSTS.E [R248+0x800c], desc[UR8][R12.64], !P3 ;  /* 0x0800c0000cf87fae */ /* 0x0003e2000d921848 */
[----:B------:R-:W-:Y:S01]  /*132c0*/  ISETP.GE.U32.AND P4, PT, R49, 0x7fffff20, PT ;  /* 0x7fffff203100780c */ /* 0x000fe20003f86070 */
[----:B--2---:R-:W-:Y:S01]  /*132d0*/  VIADD R4, R189, 0xffffff9d ;  /* 0xffffff9dbd047836 */ /* 0x004fe20000000000 */
[----:B------:R-:W2:Y:S01]  /*132e0*/  LDC R49, c[0x0][0x230] ;  /* 0x00008c00ff317b82 */ /* 0x000ea20000000800 */
[----:B------:R3:W-:Y:S04]  /*132f0*/  STL.64 [R1+0xa20], R10 ;  /* 0x000a200a01007387 */ /* 0x0007e80000100a00 */
[----:B------:R3:W-:Y:S03]  /*13300*/  LDGSTS.E [R248+0xc00c], desc[UR8][R10.64], !P3 ;  /* 0x0c00c0000af87fae */ /* 0x0007e6000d921848 */
[----:B------:R-:W4:Y:S01]  /*13310*/  LDC R247, c[0x0][0x230] ;  /* 0x00008c00fff77b82 */ /* 0x000f220000000800 */
[----:B-1----:R-:W-:Y:S01]  /*13320*/  IMAD.WIDE R12, R5, 0x4, R54 ;  /* 0x00000004050c7825 */ /* 0x002fe200078e0236 */
[----:B------:R-:W-:-:S06]  /*13330*/  ISETP.GE.U32.AND P3, PT, R2, 0x7fffff1f, PT ;  /* 0x7fffff1f0200780c */ /* 0x000fcc0003f66070 */
[----:B------:R-:W1:Y:S01]  /*13340*/  LDC R189, c[0x0][0x230] ;  /* 0x00008c00ffbd7b82 */ /* 0x000e620000000800 */
[----:B---3--:R-:W-:Y:S01]  /*13350*/  IMAD.WIDE R10, R5, 0x4, R8 ;  /* 0x00000004050a7825 */ /* 0x008fe200078e0208 */
[----:B------:R3:W-:Y:S03]  /*13360*/  LDGSTS.E [R248+0x10000], desc[UR8][R12.64], !P2 ;  /* 0x100000000cf87fae */ /* 0x0007e6000d121848 */
[----:B------:R-:W-:Y:S01]  /*13370*/  IMAD R2, R48, 0x41, RZ ;  /* 0x0000004130027824 */ /* 0x000fe200078e02ff */
[----:B------:R3:W-:Y:S02]  /*13380*/  STL.64 [R1+0x858], R12 ;  /* 0x0008580c01007387 */ /* 0x0007e40000100a00 */
[----:B------:R-:W2:Y:S02]  /*13390*/  LDC R5, c[0x0][0x230] ;  /* 0x00008c00ff057b82 */ /* 0x000ea40000000800 */
[----:B------:R3:W-:Y:S04]  /*133a0*/  STL.64 [R1+0x850], R10 ;  /* 0x0008500a01007387 */ /* 0x0007e80000100a00 */
[----:B------:R3:W-:Y:S01]  /*133b0*/  LDGSTS.E [R248+0x14000], desc[UR8][R10.64], !P2 ;  /* 0x140000000af87fae */ /* 0x0007e2000d121848 */
[----:B------:R-:W-:Y:S01]  /*133c0*/  ISETP.GE.U32.AND P2, PT, R4, 0x7fffff1e, PT ;  /* 0x7fffff1e0400780c */ /* 0x000fe20003f46070 */
[----:B---3--:R-:W-:-:S04]  /*133d0*/  IMAD.WIDE R12, R2, 0x4, R54 ;  /* 0x00000004020c7825 */ /* 0x008fc800078e0236 */
[----:B------:R-:W-:Y:S02]  /*133e0*/  VIADD R4, R246, 0xffffff9c ;  /* 0xffffff9cf6047836 */ /* 0x000fe40000000000 */
[----:B------:R-:W-:Y:S01]  /*133f0*/  IMAD.WIDE R10, R2, 0x4, R8 ;  /* 0x00000004020a7825 */ /* 0x000fe200078e0208 */
[----:B------:R3:W-:Y:S01]  /*13400*/  STL.64 [R1+0x848], R12 ;  /* 0x0008480c01007387 */ /* 0x0007e20000100a00 */
[----:B------:R-:W4:Y:S02]  /*13410*/  LDC R246, c[0x0][0x230] ;  /* 0x00008c00fff67b82 */ /* 0x000f240000000800 */
[----:B------:R-:W-:Y:S01]  /*13420*/  IMAD R2, R48, 0x42, RZ ;  /* 0x0000004230027824 */ /* 0x000fe200078e02ff */
[----:B------:R3:W-:Y:S04]  /*13430*/  LDGSTS.E [R248+0x10004], desc[UR8][R12.64], !P6 ;  /* 0x100040000cf87fae */ /* 0x0007e8000f121848 */
[----:B------:R1:W-:Y:S04]  /*13440*/  STL.64 [R1+0x840], R10 ;  /* 0x0008400a01007387 */ /* 0x0003e80000100a00 */
[----:B------:R1:W-:Y:S01]  /*13450*/  LDGSTS.E [R248+0x14004], desc[UR8][R10.64], !P6 ;  /* 0x140040000af87fae */ /* 0x0003e2000f121848 */
[----:B------:R-:W-:Y:S01]  /*13460*/  ISETP.GE.U32.AND P6, PT, R4, 0x7fffff1d, PT ;  /* 0x7fffff1d0400780c */ /* 0x000fe20003fc6070 */
[----:B---3--:R-:W-:Y:S01]  /*13470*/  IMAD.WIDE R12, R2, 0x4, R54 ;  /* 0x00000004020c7825 */ /* 0x008fe200078e0236 */
[----:B------:R-:W-:-:S02]  /*13480*/  IADD3 R4, R249, -0x5, RZ ;  /* 0xfffffffbf9047810 */ /* 0x000fc40007ffe0ff */
[----:B------:R-:W3:Y:S01]  /*13490*/  LDC R249, c[0x0][0x230] ;  /* 0x00008c00fff97b82 */ /* 0x000ee20000000800 */
[----:B-1----:R-:W-:Y:S01]  /*134a0*/  IMAD.WIDE R10, R2, 0x4, R8 ;  /* 0x00000004020a7825 */ /* 0x002fe200078e0208 */
[----:B------:R1:W-:Y:S03]  /*134b0*/  STL.64 [R1+0x838], R12 ;  /* 0x0008380c01007387 */ /* 0x0003e60000100a00 */
[----:B------:R-:W-:Y:S01]  /*134c0*/  IMAD R2, R48, 0x43, RZ ;  /* 0x0000004330027824 */ /* 0x000fe200078e02ff */
[----:B------:R1:W-:Y:S04]  /*134d0*/  LDGSTS.E [R248+0x10008], desc[UR8][R12.64], !P5 ;  /* 0x100080000cf87fae */ /* 0x0003e8000e921848 */
[----:B------:R4:W-:Y:S04]  /*134e0*/  STL.64 [R1+0x830], R10 ;  /* 0x0008300a01007387 */ /* 0x0009e80000100a00 */
[----:B------:R4:W-:Y:S01]  /*134f0*/  LDGSTS.E [R248+0x14008], desc[UR8][R10.64], !P5 ;  /* 0x140080000af87fae */ /* 0x0009e2000e921848 */
[----:B------:R-:W-:Y:S01]  /*13500*/  ISETP.GE.U32.AND P5, PT, R4, 0x7fffff7c, PT ;  /* 0x7fffff7c0400780c */ /* 0x000fe20003fa6070 */
[----:B--2---:R-:W-:-:S02]  /*13510*/  VIADD R4, R5, 0xfffffffa ;  /* 0xfffffffa05047836 */ /* 0x004fc40000000000 */
[C---:B-1----:R-:W-:Y:S01]  /*13520*/  IMAD.WIDE R12, R2.reuse, 0x4, R54 ;  /* 0x00000004020c7825 */ /* 0x042fe200078e0236 */
[----:B------:R-:W1:Y:S04]  /*13530*/  LDC R5, c[0x0][0x230] ;  /* 0x00008c00ff057b82 */ /* 0x000e680000000800 */
[----:B------:R-:W-:Y:S01]  /*13540*/  LDGSTS.E [R248+0x1000c], desc[UR8][R12.64], !P1 ;  /* 0x1000c0000cf87fae */ /* 0x000fe2000c921848 */
[----:B----4-:R-:W-:-:S04]  /*13550*/  IMAD.WIDE R10, R2, 0x4, R8 ;  /* 0x00000004020a7825 */ /* 0x010fc800078e0208 */
[----:B------:R-:W-:Y:S01]  /*13560*/  IMAD R2, R48, 0x60, RZ ;  /* 0x0000006030027824 */ /* 0x000fe200078e02ff */
[----:B------:R2:W-:Y:S01]  /*13570*/  LDGSTS.E [R248+0x1400c], desc[UR8][R10.64], !P1 ;  /* 0x1400c0000af87fae */ /* 0x0005e2000c921848 */
[----:B------:R-:W-:Y:S02]  /*13580*/  ISETP.GE.U32.AND P1, PT, R4, 0x7fffff7b, PT ;  /* 0x7fffff7b0400780c */ /* 0x000fe40003f26070 */
[----:B------:R-:W-:-:S04]  /*13590*/  IMAD.WIDE R182, R2, 0x4, R54 ;  /* 0x0000000402b67825 */ /* 0x000fc800078e0236 */
[----:B------:R-:W-:Y:S01]  /*135a0*/  IMAD.WIDE R180, R2, 0x4, R8 ;  /* 0x0000000402b47825 */ /* 0x000fe200078e0208 */
[----:B------:R-:W-:Y:S03]  /*135b0*/  LDGSTS.E [R248+0x18000], desc[UR8][R182.64], !P4 ;  /* 0x18000000b6f87fae */ /* 0x000fe6000e121848 */
[----:B------:R-:W-:Y:S01]  /*135c0*/  VIADD R4, R49, 0xfffffff9 ;  /* 0xfffffff931047836 */ /* 0x000fe20000000000 */
[----:B------:R-:W-:Y:S01]  /*135d0*/  LDGSTS.E [R248+0x1c000], desc[UR8][R180.64], !P4 ;  /* 0x1c000000b4f87fae */ /* 0x000fe2000e121848 */
[----:B------:R-:W-:Y:S01]  /*135e0*/  IMAD R2, R48, 0x61, RZ ;  /* 0x0000006130027824 */ /* 0x000fe200078e02ff */
[----:B------:R-:W4:Y:S02]  /*135f0*/  LDC R49, c[0x0][0x230] ;  /* 0x00008c00ff317b82 */ /* 0x000f240000000800 */
[----:B------:R-:W-:Y:S01]  /*13600*/  ISETP.GE.U32.AND P4, PT, R4, 0x7fffff7a, PT ;  /* 0x7fffff7a0400780c */ /* 0x000fe20003f86070 */
[----:B------:R-:W-:-:S04]  /*13610*/  IMAD.WIDE R178, R2, 0x4, R54 ;  /* 0x0000000402b27825 */ /* 0x000fc800078e0236 */
[----:B------:R-:W-:Y:S01]  /*13620*/  IMAD.WIDE R176, R2, 0x4, R8 ;  /* 0x0000000402b07825 */ /* 0x000fe200078e0208 */
[----:B------:R-:W-:Y:S03]  /*13630*/  LDGSTS.E [R248+0x18004], desc[UR8][R178.64], !P3 ;  /* 0x18004000b2f87fae */ /* 0x000fe6000d921848 */
[----:B------:R-:W-:Y:S01]  /*13640*/  VIADD R4, R189, 0xfffffff8 ;  /* 0xfffffff8bd047836 */ /* 0x000fe20000000000 */
[----:B------:R-:W-:Y:S01]  /*13650*/  LDGSTS.E [R248+0x1c004], desc[UR8][R176.64], !P3 ;  /* 0x1c004000b0f87fae */ /* 0x000fe2000d921848 */
[----:B------:R-:W-:Y:S01]  /*13660*/  IMAD R2, R48, 0x62, RZ ;  /* 0x0000006230027824 */ /* 0x000fe200078e02ff */
[----:B------:R-:W3:Y:S02]  /*13670*/  LDC R189, c[0x0][0x230] ;  /* 0x00008c00ffbd7b82 */ /* 0x000ee40000000800 */
[----:B------:R-:W-:Y:S01]  /*13680*/  ISETP.GE.U32.AND P3, PT, R4, 0x7fffff79, PT ;  /* 0x7fffff790400780c */ /* 0x000fe20003f66070 */
[----:B------:R-:W-:Y:S01]  /*13690*/  IMAD.WIDE R174, R2, 0x4, R54 ;  /* 0x0000000402ae7825 */ /* 0x000fe200078e0236 */
[----:B------:R-:W-:-:S03]  /*136a0*/  IADD3 R4, R246, -0x25, RZ ;  /* 0xffffffdbf6047810 */ /* 0x000fc60007ffe0ff */
[----:B------:R-:W-:Y:S01]  /*136b0*/  IMAD.WIDE R172, R2, 0x4, R8 ;  /* 0x0000000402ac7825 */ /* 0x000fe200078e0208 */
[----:B------:R-:W3:Y:S01]  /*136c0*/  LDC R246, c[0x0][0x230] ;  /* 0x00008c00fff67b82 */ /* 0x000ee20000000800 */
[----:B------:R-:W-:Y:S02]  /*136d0*/  LDGSTS.E [R248+0x18008], desc[UR8][R174.64], !P2 ;  /* 0x18008000aef87fae */ /* 0x000fe4000d121848 */
[----:B------:R-:W-:Y:S02]  /*136e0*/  IMAD R2, R48, 0x63, RZ ;  /* 0x0000006330027824 */ /* 0x000fe400078e02ff */
[----:B------:R-:W-:Y:S01]  /*136f0*/  LDGSTS.E [R248+0x1c008], desc[UR8][R172.64], !P2 ;  /* 0x1c008000acf87fae */ /* 0x000fe2000d121848 */
[----:B------:R-:W-:Y:S01]  /*13700*/  ISETP.GE.U32.AND P2, PT, R4, 0x7fffff5c, PT ;  /* 0x7fffff5c0400780c */ /* 0x000fe20003f46070 */
[----:B------:R-:W-:Y:S01]  /*13710*/  IMAD.WIDE R170, R2, 0x4, R54 ;  /* 0x0000000402aa7825 */ /* 0x000fe200078e0236 */
[----:B------:R-:W-:-:S03]  /*13720*/  LOP3.LUT R4, R3, 0x10, RZ, 0x3c, !PT ;  /* 0x0000001003047812 */ /* 0x000fc600078e3cff */
[----:B------:R-:W-:Y:S01]  /*13730*/  IMAD.WIDE R168, R2, 0x4, R8 ;  /* 0x0000000402a87825 */ /* 0x000fe200078e0208 */
[----:B------:R-:W-:Y:S03]  /*13740*/  LDGSTS.E [R248+0x1800c], desc[UR8][R170.64], !P6 ;  /* 0x1800c000aaf87fae */ /* 0x000fe6000f121848 */
[----:B------:R-:W-:Y:S01]  /*13750*/  IMAD.SHL.U32 R2, R48, 0x4, RZ ;  /* 0x0000000430027824 */ /* 0x000fe200078e00ff */
[----:B------:R-:W-:Y:S01]  /*13760*/  LDGSTS.E [R248+0x1c00c], desc[UR8][R168.64], !P6 ;  /* 0x1c00c000a8f87fae */ /* 0x000fe2000f121848 */
[----:B-1----:R-:W-:Y:S02]  /*13770*/  VIADD R5, R5, 0xffffffda ;  /* 0xffffffda05057836 */ /* 0x002fe40000000000 */
[----:B------:R-:W-:Y:S01]  /*13780*/  IMAD.WIDE R64, R2, 0x4, R54 ;  /* 0x0000000402407825 */ /* 0x000fe200078e0236 */
[----:B------:R-:W-:Y:S03]  /*13790*/  STL.64 [R1+0x828], R12 ;  /* 0x0008280c01007387 */ /* 0x000fe60000100a00 */
[----:B------:R-:W-:Y:S01]  /*137a0*/  VIADD R4, R4, UR61 ;  /* 0x0000003d04047c36 */ /* 0x000fe20008000000 */
[----:B------:R-:W-:Y:S01]  /*137b0*/  ISETP.GE.U32.AND P6, PT, R5, 0x7fffff5b, PT ;  /* 0x7fffff5b0500780c */ /* 0x000fe20003fc6070 */
[----:B------:R-:W-:Y:S01]  /*137c0*/  IMAD.WIDE R66, R2, 0x4, R8 ;  /* 0x0000000402427825 */ /* 0x000fe200078e0208 */
[----:B------:R2:W-:Y:S01]  /*137d0*/  STL.64 [R1+0x820], R10 ;  /* 0x0008200a01007387 */ /* 0x0005e20000100a00 */
[----:B----4-:R-:W-:-:S02]  /*137e0*/  IADD3 R5, R49, -0x27, RZ ;  /* 0xffffffd931057810 */ /* 0x010fc40007ffe0ff */
[----:B------:R-:W-:Y:S01]  /*137f0*/  IMAD R2, R48, 0x5, RZ ;  /* 0x0000000530027824 */ /* 0x000fe200078e02ff */
[----:B------:R-:W-:Y:S01]  /*13800*/  STL.64 [R1+0x1f38], R182 ;  /* 0x001f38b601007387 */ /* 0x000fe20000100a00 */
[----:B------:R-:W1:Y:S02]  /*13810*/  LDC R49, c[0x0][0x230] ;  /* 0x00008c00ff317b82 */ /* 0x000e640000000800 */
[C---:B------:R-:W-:Y:S01]  /*13820*/  IMAD.WIDE R68, R2.reuse, 0x4, R54 ;  /* 0x0000000402447825 */ /* 0x040fe200078e0236 */
[----:B------:R-:W-:Y:S04]  /*13830*/  STL.64 [R1+0x1f40], R180 ;  /* 0x001f40b401007387 */ /* 0x000fe80000100a00 */
[----:B------:R-:W-:Y:S01]  /*13840*/  LDGSTS.E [R4], desc[UR8][R64.64], !P5 ;  /* 0x0000000040047fae */ /* 0x000fe2000e921848 */
[----:B--2---:R-:W-:-:S03]  /*13850*/  IMAD.WIDE R10, R2, 0x4, R8 ;  /* 0x00000004020a7825 */ /* 0x004fc600078e0208 */
[----:B------:R-:W-:Y:S01]  /*13860*/  STL.64 [R1+0x1f48], R178 ;  /* 0x001f48b201007387 */ /* 0x000fe20000100a00 */
[----:B------:R-:W-:-:S03]  /*13870*/  IMAD R2, R48, 0x6, RZ ;  /* 0x0000000630027824 */ /* 0x000fc600078e02ff */
[----:B------:R-:W-:Y:S01]  /*13880*/  LDGSTS.E [R4+0x4000], desc[UR8][R66.64], !P5 ;  /* 0x0400000042047fae */ /* 0x000fe2000e921848 */
[----:B------:R-:W-:Y:S01]  /*13890*/  ISETP.GE.U32.AND P5, PT, R5, 0x7fffff5a, PT ;  /* 0x7fffff5a0500780c */ /* 0x000fe20003fa6070 */
[----:B---3--:R-:W-:Y:S02]  /*138a0*/  VIADD R5, R189, 0xffffffd8 ;  /* 0xffffffd8bd057836 */ /* 0x008fe40000000000 */
[----:B------:R-:W-:Y:S01]  /*138b0*/  STL.64 [R1+0x1f50], R176 ;  /* 0x001f50b001007387 */ /* 0x000fe20000100a00 */
[----:B------:R-:W2:Y:S03]  /*138c0*/  LDC R189, c[0x0][0x230] ;  /* 0x00008c00ffbd7b82 */ /* 0x000ea60000000800 */
[----:B------:R-:W-:Y:S01]  /*138d0*/  STL.64 [R1+0x1f58], R174 ;  /* 0x001f58ae01007387 */ /* 0x000fe20000100a00 */
[----:B------:R-:W-:-:S03]  /*138e0*/  IMAD.WIDE R12, R2, 0x4, R54 ;  /* 0x00000004020c7825 */ /* 0x000fc600078e0236 */
[----:B------:R-:W-:Y:S04]  /*138f0*/  STL.64 [R1+0x1f60], R172 ;  /* 0x001f60ac01007387 */ /* 0x000fe80000100a00 */
[----:B------:R-:W-:Y:S04]  /*13900*/  STL.64 [R1+0x1f68], R170 ;  /* 0x001f68aa01007387 */ /* 0x000fe80000100a00 */
[----:B------:R-:W-:Y:S04]  /*13910*/  STL.64 [R1+0x1f70], R168 ;  /* 0x001f70a801007387 */ /* 0x000fe80000100a00 */
[----:B------:R-:W-:Y:S04]  /*13920*/  LDGSTS.E [R4+0x4], desc[UR8][R68.64], !P1 ;  /* 0x0000400044047fae */ /* 0x000fe8000c921848 */
[----:B------:R3:W-:Y:S04]  /*13930*/  STL.64 [R1+0xc00], R10 ;  /* 0x000c000a01007387 */ /* 0x0007e80000100a00 */
[----:B------:R3:W-:Y:S01]  /*13940*/  LDGSTS.E [R4+0x4004], desc[UR8][R10.64], !P1 ;  /* 0x040040000a047fae */ /* 0x0007e2000c921848 */
[----:B------:R-:W-:Y:S01]  /*13950*/  ISETP.GE.U32.AND P1, PT, R5, 0x7fffff59, PT ;  /* 0x7fffff590500780c */ /* 0x000fe20003f26070 */
[----:B------:R-:W-:-:S02]  /*13960*/  VIADD R5, R246, 0xffffffbb ;  /* 0xffffffbbf6057836 */ /* 0x000fc40000000000 */
[----:B------:R-:W4:Y:S01]  /*13970*/  LDC R246, c[0x0][0x230] ;  /* 0x00008c00fff67b82 */ /* 0x000f220000000800 */
[----:B------:R1:W-:Y:S01]  /*13980*/  LDGSTS.E [R4+0x8], desc[UR8][R12.64], !P4 ;  /* 0x000080000c047fae */ /* 0x0003e2000e121848 */
[----:B---3--:R-:W-:-:S03]  /*13990*/  IMAD.WIDE R10, R2, 0x4, R8 ;  /* 0x00000004020a7825 */ /* 0x008fc600078e0208 */
[----:B------:R1:W-:Y:S01]  /*139a0*/  STL.64 [R1+0xbf8], R12 ;  /* 0x000bf80c01007387 */ /* 0x0003e20000100a00 */
[----:B------:R-:W-:-:S03]  /*139b0*/  IMAD R2, R48, 0x7, RZ ;  /* 0x0000000730027824 */ /* 0x000fc600078e02ff */
[----:B------:R3:W-:Y:S01]  /*139c0*/  LDGSTS.E [R4+0x4008], desc[UR8][R10.64], !P4 ;  /* 0x040080000a047fae */ /* 0x0007e2000e121848 */
[----:B------:R-:W-:Y:S01]  /*139d0*/  ISETP.GE.U32.AND P4, PT, R5, 0x7fffff3c, PT ;  /* 0x7fffff3c0500780c */ /* 0x000fe20003f86070 */
[----:B------:R-:W-:Y:S02]  /*139e0*/  VIADD R5, R247, 0xffffffba ;  /* 0xffffffbaf7057836 */ /* 0x000fe40000000000 */
[----:B------:R3:W-:Y:S01]  /*139f0*/  STL.64 [R1+0xbf0], R10 ;  /* 0x000bf00a01007387 */ /* 0x0007e20000100a00 */
[----:B------:R-:W4:Y:S01]  /*13a00*/  LDC R247, c[0x0][0x230] ;  /* 0x00008c00fff77b82 */ /* 0x000f220000000800 */
[----:B-1----:R-:W-:-:S04]  /*13a10*/  IMAD.WIDE R12, R2, 0x4, R54 ;  /* 0x00000004020c7825 */ /* 0x002fc800078e0236 */
[----:B---3--:R-:W-:Y:S01]  /*13a20*/  IMAD.WIDE R10, R2, 0x4, R8 ;  /* 0x00000004020a7825 */ /* 0x008fe200078e0208 */
[----:B------:R1:W-:Y:S03]  /*13a30*/  STL.64 [R1+0xbe8], R12 ;  /* 0x000be80c01007387 */ /* 0x0003e60000100a00 */
[----:B------:R-:W-:Y:S01]  /*13a40*/  IMAD R2, R48, 0x24, RZ ;  /* 0x0000002430027824 */ /* 0x000fe200078e02ff */
[----:B------:R1:W-:Y:S04]  /*13a50*/  LDGSTS.E [R4+0xc], desc[UR8][R12.64], !P3 ;  /* 0x0000c0000c047fae */ /* 0x0003e8000d921848 */
[----:B------:R3:W-:Y:S04]  /*13a60*/  STL.64 [R1+0xbe0], R10 ;  /* 0x000be00a01007387 */ /* 0x0007e80000100a00 */
[----:B------:R3:W-:Y:S01]  /*13a70*/  LDGSTS.E [R4+0x400c], desc[UR8][R10.64], !P3 ;  /* 0x0400c0000a047fae */ /* 0x0007e2000d921848 */
[----:B------:R-:W-:Y:S01]  /*13a80*/  ISETP.GE.U32.AND P3, PT, R5, 0x7fffff3b, PT ;  /* 0x7fffff3b0500780c */ /* 0x000fe20003f66070 */
[----:B-1----:R-:W-:Y:S01]  /*13a90*/  IMAD.WIDE R12, R2, 0x4, R54 ;  /* 0x00000004020c7825 */ /* 0x002fe200078e0236 */
[----:B------:R-:W-:-:S02]  /*13aa0*/  IADD3 R5, R49, -0x47, RZ ;  /* 0xffffffb931057810 */ /* 0x000fc40007ffe0ff */
[----:B------:R-:W1:Y:S01]  /*13ab0*/  LDC R49, c[0x0][0x230] ;  /* 0x00008c00ff317b82 */ /* 0x000e620000000800 */
[----:B---3--:R-:W-:Y:S01]  /*13ac0*/  IMAD.WIDE R10, R2, 0x4, R8 ;  /* 0x00000004020a7825 */ /* 0x008fe200078e0208 */
[----:B------:R3:W-:Y:S03]  /*13ad0*/  STL.64 [R1+0xa18], R12 ;  /* 0x000a180c01007387 */ /* 0x0007e60000100a00 */
[----:B------:R-:W-:Y:S01]  /*13ae0*/  IMAD R2, R48, 0x25, RZ ;  /* 0x0000002530027824 */ /* 0x000fe200078e02ff */
[----:B------:R3:W-:Y:S04]  /*13af0*/  LDGSTS.E [R4+0x8000], desc[UR8][R12.64], !P2 ;  /* 0x080000000c047fae */ /* 0x0007e8000d121848 */
[----:B------:R4:W-:Y:S04]  /*13b00*/  STL.64 [R1+0xa10], R10 ;  /* 0x000a100a01007387 */ /* 0x0009e80000100a00 */
[----:B------:R4:W-:Y:S01]  /*13b10*/  LDGSTS.E [R4+0xc000], desc[UR8][R10.64], !P2 ;  /* 0x0c0000000a047fae */ /* 0x0009e2000d121848 */
[----:B------:R-:W-:Y:S01]  /*13b20*/  ISETP.GE.U32.AND P2, PT, R5, 0x7fffff3a, PT ;  /* 0x7fffff3a0500780c */ /* 0x000fe20003f46070 */
[----:B--2---:R-:W-:-:S02]  /*13b30*/  VIADD R5, R189, 0xffffffb8 ;  /* 0xffffffb8bd057836 */ /* 0x004fc40000000000 */
[C---:B---3--:R-:W-:Y:S01]  /*13b40*/  IMAD.WIDE R12, R2.reuse, 0x4, R54 ;  /* 0x00000004020c7825 */ /* 0x048fe200078e0236 */
[----:B------:R-:W2:Y:S03]  /*13b50*/  LDC R189, c[0x0][0x230] ;  /* 0x00008c00ffbd7b82 */ /* 0x000ea60000000800 */
[----:B----4-:R-:W-:Y:S01]  /*13b60*/  IMAD.WIDE R10, R2, 0x4, R8 ;  /* 0x00000004020a7825 */ /* 0x010fe200078e0208 */
[----:B------:R3:W-:Y:S03]  /*13b70*/  STL.64 [R1+0xa08], R12 ;  /* 0x000a080c01007387 */ /* 0x0007e60000100a00 */
[----:B------:R-:W-:Y:S01]  /*13b80*/  IMAD R2, R48, 0x26, RZ ;  /* 0x0000002630027824 */ /* 0x000fe200078e02ff */
[----:B------:R3:W-:Y:S04]  /*13b90*/  LDGSTS.E [R4+0x8004], desc[UR8][R12.64], !P6 ;  /* 0x080040000c047fae */ /* 0x0007e8000f121848 */
[----:B------:R4:W-:Y:S04]  /*13ba0*/  STL.64 [R1+0xa00], R10 ;  /* 0x000a000a01007387 */ /* 0x0009e80000100a00 */
[----:B------:R4:W-:Y:S01]  /*13bb0*/  LDGSTS.E [R4+0xc004], desc[UR8][R10.64], !P6 ;  /* 0x0c0040000a047fae */ /* 0x0009e2000f121848 */
[----:B------:R-:W-:Y:S01]  /*13bc0*/  ISETP.GE.U32.AND P6, PT, R5, 0x7fffff39, PT ;  /* 0x7fffff390500780c */ /* 0x000fe20003fc6070 */
[----:B------:R-:W-:-:S02]  /*13bd0*/  VIADD R5, R246, 0xffffff9b ;  /* 0xffffff9bf6057836 */ /* 0x000fc40000000000 */
[C---:B---3--:R-:W-:Y:S01]  /*13be0*/  IMAD.WIDE R12, R2.reuse, 0x4, R54 ;  /* 0x00000004020c7825 */ /* 0x048fe200078e0236 */
[----:B------:R-:W3:Y:S04]  /*13bf0*/  LDC R246, c[0x0][0x230] ;  /* 0x00008c00fff67b82 */ /* 0x000ee80000000800 */
[----:B------:R1:W-:Y:S01]  /*13c00*/  LDGSTS.E [R4+0x8008], desc[UR8][R12.64], !P5 ;  /* 0x080080000c047fae */ /* 0x0003e2000e921848 */
[----:B----4-:R-:W-:-:S03]  /*13c10*/  IMAD.WIDE R10, R2, 0x4, R8 ;  /* 0x00000004020a7825 */ /* 0x010fc600078e0208 */
[----:B------:R1:W-:Y:S01]  /*13c20*/  STL.64 [R1+0x9f8], R12 ;  /* 0x0009f80c01007387 */ /* 0x0003e20000100a00 */
[----:B------:R-:W-:-:S03]  /*13c30*/  IMAD R2, R48, 0x27, RZ ;  /* 0x0000002730027824 */ /* 0x000fc600078e02ff */
[----:B------:R4:W-:Y:S01]  /*13c40*/  LDGSTS.E [R4+0xc008], desc[UR8][R10.64], !P5 ;  /* 0x0c0080000a047fae */ /* 0x0009e2000e921848 */
[----:B------:R-:W-:Y:S01]  /*13c50*/  ISETP.GE.U32.AND P5, PT, R5, 0x7fffff1c, PT ;  /* 0x7fffff1c0500780c */ /* 0x000fe20003fa6070 */
[----:B------:R-:W-:Y:S02]  /*13c60*/  VIADD R5, R247, 0xffffff9a ;  /* 0xffffff9af7057836 */ /* 0x000fe40000000000 */
[----:B------:R4:W-:Y:S01]  /*13c70*/  STL.64 [R1+0x9f0], R10 ;  /* 0x0009f00a01007387 */ /* 0x0009e20000100a00 */
[----:B------:R-:W3:Y:S01]  /*13c80*/  LDC R247, c[0x0][0x230] ;  /* 0x00008c00fff77b82 */ /* 0x000ee20000000800 */
[----:B-1----:R-:W-:-:S05]  /*13c90*/  IMAD.WIDE R12, R2, 0x4, R54 ;  /* 0x00000004020c7825 */ /* 0x002fca00078e0236 */
[----:B------:R1:W-:Y:S01]  /*13ca0*/  LDGSTS.E [R4+0x800c], desc[UR8][R12.64], !P1 ;  /* 0x0800c0000c047fae */ /* 0x0003e2000c921848 */
[----:B----4-:R-:W-:-:S04]  /*13cb0*/  IMAD.WIDE R10, R2, 0x4, R8 ;  /* 0x00000004020a7825 */ /* 0x010fc800078e0208 */
[----:B------:R-:W-:Y:S01]  /*13cc0*/  IMAD R2, R48, 0x44, RZ ;  /* 0x0000004430027824 */ /* 0x000fe200078e02ff */
[----:B------:R4:W-:Y:S01]  /*13cd0*/  LDGSTS.E [R4+0xc00c], desc[UR8][R10.64], !P1 ;  /* 0x0c00c0000a047fae */ /* 0x0009e2000c921848 */
[----:B------:R-:W-:Y:S02]  /*13ce0*/  ISETP.GE.U32.AND P1, PT, R5, 0x7fffff1b, PT ;  /* 0x7fffff1b0500780c */ /* 0x000fe40003f26070 */
[C---:B------:R-:W-:Y:S01]  /*13cf0*/  IMAD.WIDE R176, R2.reuse, 0x4, R54 ;  /* 0x0000000402b07825 */ /* 0x040fe200078e0236 */
[----:B------:R-:W-:Y:S02]  /*13d00*/  IADD3 R5, R49, -0x67, RZ ;  /* 0xffffff9931057810 */ /* 0x000fe40007ffe0ff */
[----:B------:R-:W1:Y:S01]  /*13d10*/  LDC R49, c[0x0][0x230] ;  /* 0x00008c00ff317b82 */ /* 0x000e620000000800 */
[----:B------:R-:W-:Y:S01]  /*13d20*/  IMAD.WIDE R178, R2, 0x4, R8 ;  /* 0x0000000402b27825 */ /* 0x000fe200078e0208 */
[----:B------:R-:W-:Y:S03]  /*13d30*/  LDGSTS.E [R4+0x10000], desc[UR8][R176.64], !P4 ;  /* 0x10000000b0047fae */ /* 0x000fe6000e121848 */
[----:B------:R-:W-:Y:S01]  /*13d40*/  IMAD R2, R48, 0x45, RZ ;  /* 0x0000004530027824 */ /* 0x000fe200078e02ff */
[----:B------:R-:W-:Y:S01]  /*13d50*/  LDGSTS.E [R4+0x14000], desc[UR8][R178.64], !P4 ;  /* 0x14000000b2047fae */ /* 0x000fe2000e121848 */
[----:B------:R-:W-:-:S02]  /*13d60*/  ISETP.GE.U32.AND P4, PT, R5, 0x7fffff1a, PT ;  /* 0x7fffff1a0500780c */ /* 0x000fc40003f86070 */
[----:B------:R-:W-:-:S04]  /*13d70*/  IMAD.WIDE R180, R2, 0x4, R54 ;  /* 0x0000000402b47825 */ /* 0x000fc800078e0236 */
[----:B------:R-:W-:Y:S01]  /*13d80*/  IMAD.WIDE R182, R2, 0x4, R8 ;  /* 0x0000000402b67825 */ /* 0x000fe200078e0208 */
[----:B------:R-:W-:Y:S03]  /*13d90*/  LDGSTS.E [R4+0x10004], desc[UR8][R180.64], !P3 ;  /* 0x10004000b4047fae */ /* 0x000fe6000d921848 */
[----:B--2---:R-:W-:Y:S01]  /*13da0*/  VIADD R5, R189, 0xffffff98 ;  /* 0xffffff98bd057836 */ /* 0x004fe20000000000 */
[----:B------:R-:W-:Y:S01]  /*13db0*/  LDGSTS.E [R4+0x14004], desc[UR8][R182.64], !P3 ;  /* 0x14004000b6047fae */ /* 0x000fe2000d921848 */
[----:B------:R-:W-:Y:S01]  /*13dc0*/  IMAD R2, R48, 0x46, RZ ;  /* 0x0000004630027824 */ /* 0x000fe200078e02ff */
[----:B------:R-:W2:Y:S02]  /*13dd0*/  LDC R189, c[0x0][0x230] ;  /* 0x00008c00ffbd7b82 */ /* 0x000ea40000000800 */
[----:B------:R-:W-:Y:S01]  /*13de0*/  ISETP.GE.U32.AND P3, PT, R5, 0x7fffff19, PT ;  /* 0x7fffff190500780c */ /* 0x000fe20003f66070 */
[----:B------:R-:W-:-:S04]  /*13df0*/  IMAD.WIDE R50, R2, 0x4, R54 ;  /* 0x0000000402327825 */ /* 0x000fc800078e0236 */
[----:B------:R-:W-:Y:S01]  /*13e00*/  IMAD.WIDE R46, R2, 0x4, R8 ;  /* 0x00000004022e7825 */ /* 0x000fe200078e0208 */
[----:B------:R-:W-:Y:S03]  /*13e10*/  LDGSTS.E [R4+0x10008], desc[UR8][R50.64], !P2 ;  /* 0x1000800032047fae */ /* 0x000fe6000d121848 */
[----:B---3--:R-:W-:Y:S01]  /*13e20*/  VIADD R5, R246, 0xfffffff7 ;  /* 0xfffffff7f6057836 */ /* 0x008fe20000000000 */
[----:B------:R-:W-:Y:S01]  /*13e30*/  LDGSTS.E [R4+0x14008], desc[UR8][R46.64], !P2 ;  /* 0x140080002e047fae */ /* 0x000fe2000d121848 */
[----:B------:R-:W3:Y:S01]  /*13e40*/  LDC R246, c[0x0][0x230] ;  /* 0x00008c00fff67b82 */ /* 0x000ee20000000800 */
[----:B------:R-:W-:Y:S02]  /*13e50*/  IMAD R2, R48, 0x47, RZ ;  /* 0x0000004730027824 */ /* 0x000fe400078e02ff */
[----:B------:R-:W-:Y:S01]  /*13e60*/  ISETP.GE.U32.AND P2, PT, R5, 0x7fffff78, PT ;  /* 0x7fffff780500780c */ /* 0x000fe20003f46070 */
[----:B------:R-:W-:-:S02]  /*13e70*/  VIADD R5, R247, 0xfffffff6 ;  /* 0xfffffff6f7057836 */ /* 0x000fc40000000000 */
[C---:B------:R-:W-:Y:S02]  /*13e80*/  IMAD.WIDE R44, R2.reuse, 0x4, R54 ;  /* 0x00000004022c7825 */ /* 0x040fe400078e0236 */
[----:B------:R-:W4:Y:S02]  /*13e90*/  LDC R247, c[0x0][0x230] ;  /* 0x00008c00fff77b82 */ /* 0x000f240000000800 */
[----:B------:R-:W-:Y:S01]  /*13ea0*/  IMAD.WIDE R40, R2, 0x4, R8 ;  /* 0x0000000402287825 */ /* 0x000fe200078e0208 */
[----:B------:R-:W-:Y:S03]  /*13eb0*/  LDGSTS.E [R4+0x1000c], desc[UR8][R44.64], !P6 ;  /* 0x1000c0002c047fae */ /* 0x000fe6000f121848 */
[----:B------:R-:W-:Y:S01]  /*13ec0*/  IMAD R2, R48, 0x64, RZ ;  /* 0x0000006430027824 */ /* 0x000fe200078e02ff */
[----:B------:R4:W-:Y:S01]  /*13ed0*/  LDGSTS.E [R4+0x1400c], desc[UR8][R40.64], !P6 ;  /* 0x1400c00028047fae */ /* 0x0009e2000f121848 */
[----:B------:R-:W-:-:S02]  /*13ee0*/  ISETP.GE.U32.AND P6, PT, R5, 0x7fffff77, PT ;  /* 0x7fffff770500780c */ /* 0x000fc40003fc6070 */
[C---:B------:R-:W-:Y:S01]  /*13ef0*/  IMAD.WIDE R166, R2.reuse, 0x4, R54 ;  /* 0x0000000402a67825 */ /* 0x040fe200078e0236 */
[----:B-1----:R-:W-:Y:S02]  /*13f00*/  IADD3 R5, R49, -0xb, RZ ;  /* 0xfffffff531057810 */ /* 0x002fe40007ffe0ff */
        /* <DEDUP_REMOVED lines=13> */
[----:B------:R1:W-:Y:S01]  /*13fe0*/  STL.64 [R1+0x9e8], R12 ;  /* 0x0009e80c01007387 */ /* 0x0003e20000100a00 */
[----:B------:R-:W-:Y:S01]  /*13ff0*/  IMAD.WIDE R158, R2, 0x4, R54 ;  /* 0x00000004029e7825 */ /* 0x000fe200078e0236 */
[----:B------:R-:W-:-:S02]  /*14000*/  ISETP.GE.U32.AND P1, PT, R5, 0x7fffff75, PT ;  /* 0x7fffff750500780c */ /* 0x000fc40003f26070 */
[----:B------:R1:W-:Y:S01]  /*14010*/  STL.64 [R1+0x9e0], R10 ;  /* 0x0009e00a01007387 */ /* 0x0003e20000100a00 */
[----:B------:R-:W-:-:S03]  /*14020*/  IMAD.WIDE R156, R2, 0x4, R8 ;  /* 0x00000004029c7825 */ /* 0x000fc600078e0208 */
[----:B------:R-:W-:Y:S01]  /*14030*/  STL.64 [R1+0x1f78], R176 ;  /* 0x001f78b001007387 */ /* 0x000fe20000100a00 */
[----:B---3--:R-:W-:Y:S02]  /*14040*/  VIADD R5, R246, 0xffffffd7 ;  /* 0xffffffd7f6057836 */ /* 0x008fe40000000000 */
[----:B------:R-:W-:Y:S01]  /*14050*/  IMAD R2, R48, 0x67, RZ ;  /* 0x0000006730027824 */ /* 0x000fe200078e02ff */
[----:B------:R-:W-:Y:S01]  /*14060*/  STL.64 [R1+0x1f80], R178 ;  /* 0x001f80b201007387 */ /* 0x000fe20000100a00 */
[----:B------:R-:W3:Y:S03]  /*14070*/  LDC R246, c[0x0][0x230] ;  /* 0x00008c00fff67b82 */ /* 0x000ee60000000800 */
[----:B------:R-:W-:Y:S01]  /*14080*/  STL.64 [R1+0x1f88], R180 ;  /* 0x001f88b401007387 */ /* 0x000fe20000100a00 */
[----:B------:R-:W-:-:S03]  /*14090*/  IMAD.WIDE R154, R2, 0x4, R54 ;  /* 0x00000004029a7825 */ /* 0x000fc600078e0236 */
[----:B------:R-:W-:Y:S01]  /*140a0*/  LDGSTS.E [R4+0x18008], desc[UR8][R158.64], !P4 ;  /* 0x180080009e047fae */ /* 0x000fe2000e121848 */
[----:B------:R-:W-:-:S03]  /*140b0*/  IMAD.WIDE R152, R2, 0x4, R8 ;  /* 0x0000000402987825 */ /* 0x000fc600078e0208 */
[----:B------:R-:W-:Y:S04]  /*140c0*/  STL.64 [R1+0x1f90], R182 ;  /* 0x001f90b601007387 */ /* 0x000fe80000100a00 */
[----:B------:R-:W-:Y:S01]  /*140d0*/  LDGSTS.E [R4+0x1c008], desc[UR8][R156.64], !P4 ;  /* 0x1c0080009c047fae */ /* 0x000fe2000e121848 */
[----:B------:R-:W-:Y:S02]  /*140e0*/  ISETP.GE.U32.AND P4, PT, R5, 0x7fffff58, PT ;  /* 0x7fffff580500780c */ /* 0x000fe40003f86070 */
[----:B----4-:R-:W-:Y:S01]  /*140f0*/  IADD3 R5, R247, -0x2a, RZ ;  /* 0xffffffd6f7057810 */ /* 0x010fe20007ffe0ff */
[----:B------:R-:W-:Y:S01]  /*14100*/  STL.64 [R1+0x1f98], R50 ;  /* 0x001f983201007387 */ /* 0x000fe20000100a00 */
[----:B------:R-:W-:Y:S01]  /*14110*/  LOP3.LUT R247, R3, 0x20, RZ, 0x3c, !PT ;  /* 0x0000002003f77812 */ /* 0x000fe200078e3cff */
[----:B------:R-:W-:-:S02]  /*14120*/  IMAD.SHL.U32 R2, R48, 0x8, RZ ;  /* 0x0000000830027824 */ /* 0x000fc400078e00ff */
[----:B------:R-:W-:Y:S04]  /*14130*/  STL.64 [R1+0x1fa0], R46 ;  /* 0x001fa02e01007387 */ /* 0x000fe80000100a00 */
[----:B------:R-:W-:Y:S04]  /*14140*/  STL.64 [R1+0x1fa8], R44 ;  /* 0x001fa82c01007387 */ /* 0x000fe80000100a00 */
[----:B------:R4:W-:Y:S01]  /*14150*/  STL.64 [R1+0x1fb0], R40 ;  /* 0x001fb02801007387 */ /* 0x0009e20000100a00 */
[----:B-1----:R-:W-:-:S03]  /*14160*/  IMAD.WIDE R12, R2, 0x4, R54 ;  /* 0x00000004020c7825 */ /* 0x002fc600078e0236 */
[----:B------:R-:W-:Y:S01]  /*14170*/  STL.64 [R1+0x1fb8], R166 ;  /* 0x001fb8a601007387 */ /* 0x000fe20000100a00 */
[----:B------:R-:W-:-:S03]  /*14180*/  VIADD R247, R247, UR61 ;  /* 0x0000003df7f77c36 */ /* 0x000fc60008000000 */
[----:B------:R-:W-:Y:S01]  /*14190*/  STL.64 [R1+0x1fc0], R164 ;  /* 0x001fc0a401007387 */ /* 0x000fe20000100a00 */
[----:B------:R-:W-:-:S03]  /*141a0*/  IMAD.WIDE R10, R2, 0x4, R8 ;  /* 0x00000004020a7825 */ /* 0x000fc600078e0208 */
[----:B------:R-:W-:Y:S01]  /*141b0*/  STL.64 [R1+0x1fc8], R162 ;  /* 0x001fc8a201007387 */ /* 0x000fe20000100a00 */
[----:B------:R-:W-:Y:S01]  /*141c0*/  IMAD R2, R48, 0x9, RZ ;  /* 0x0000000930027824 */ /* 0x000fe200078e02ff */
[----:B----4-:R-:W1:Y:S02]  /*141d0*/  LDC R41, c[0x0][0x230] ;  /* 0x00008c00ff297b82 */ /* 0x010e640000000800 */
[----:B------:R-:W-:Y:S04]  /*141e0*/  LDGSTS.E [R4+0x1800c], desc[UR8][R154.64], !P3 ;  /* 0x1800c0009a047fae */ /* 0x000fe8000d921848 */
[----:B------:R-:W-:Y:S02]  /*141f0*/  STL.64 [R1+0x1fd0], R160 ;  /* 0x001fd0a001007387 */ /* 0x000fe40000100a00 */
[----:B------:R-:W4:Y:S02]  /*14200*/  LDC R40, c[0x0][0x230] ;  /* 0x00008c00ff287b82 */ /* 0x000f240000000800 */
[----:B------:R-:W-:Y:S01]  /*14210*/  LDGSTS.E [R4+0x1c00c], desc[UR8][R152.64], !P3 ;  /* 0x1c00c00098047fae */ /* 0x000fe2000d921848 */
[----:B------:R-:W-:Y:S01]  /*14220*/  ISETP.GE.U32.AND P3, PT, R5, 0x7fffff57, PT ;  /* 0x7fffff570500780c */ /* 0x000fe20003f66070 */
[----:B------:R-:W-:-:S02]  /*14230*/  VIADD R5, R49, 0xffffffd5 ;  /* 0xffffffd531057836 */ /* 0x000fc40000000000 */
[----:B------:R-:W-:Y:S02]  /*14240*/  STL.64 [R1+0x1fd8], R158 ;  /* 0x001fd89e01007387 */ /* 0x000fe40000100a00 */
[----:B------:R-:W1:Y:S02]  /*14250*/  LDC R49, c[0x0][0x230] ;  /* 0x00008c00ff317b82 */ /* 0x000e640000000800 */
[----:B------:R-:W-:Y:S04]  /*14260*/  STL.64 [R1+0x1fe0], R156 ;  /* 0x001fe09c01007387 */ /* 0x000fe80000100a00 */
[----:B------:R-:W-:Y:S04]  /*14270*/  STL.64 [R1+0x1fe8], R154 ;  /* 0x001fe89a01007387 */ /* 0x000fe80000100a00 */
[----:B------:R-:W-:Y:S04]  /*14280*/  STL.64 [R1+0x1ff0], R152 ;  /* 0x001ff09801007387 */ /* 0x000fe80000100a00 */
[----:B------:R3:W-:Y:S04]  /*14290*/  STL.64 [R1+0xbd8], R12 ;  /* 0x000bd80c01007387 */ /* 0x0007e80000100a00 */
[----:B------:R3:W-:Y:S04]  /*142a0*/  LDGSTS.E [R247], desc[UR8][R12.64], !P2 ;  /* 0x000000000cf77fae */ /* 0x0007e8000d121848 */
        /* <DEDUP_REMOVED lines=13> */
[----:B---3--:R-:W-:Y:S01]  /*14380*/  IMAD.WIDE R12, R2, 0x4, R54 ;  /* 0x00000004020c7825 */ /* 0x008fe200078e0236 */
[----:B------:R-:W-:-:S02]  /*14390*/  IADD3 R5, R246, -0x49, RZ ;  /* 0xffffffb7f6057810 */ /* 0x000fc40007ffe0ff */
[----:B------:R-:W3:Y:S02]  /*143a0*/  LDC R246, c[0x0][0x230] ;  /* 0x00008c00fff67b82 */ /* 0x000ee40000000800 */
        /* <DEDUP_REMOVED lines=9> */
[----:B-1----:R-:W-:-:S04]  /*14440*/  IMAD.WIDE R12, R2, 0x4, R54 ;  /* 0x00000004020c7825 */ /* 0x002fc800078e0236 */
        /* <DEDUP_REMOVED lines=8> */
[C---:B-1----:R-:W-:Y:S01]  /*144d0*/  IMAD.WIDE R12, R2.reuse, 0x4, R54 ;  /* 0x00000004020c7825 */ /* 0x042fe200078e0236 */
[----:B------:R-:W1:Y:S03]  /*144e0*/  LDC R49, c[0x0][0x230] ;  /* 0x00008c00ff317b82 */ /* 0x000e660000000800 */
[----:B----4-:R-:W-:Y:S01]  /*144f0*/  IMAD.WIDE R10, R2, 0x4, R8 ;  /* 0x00000004020a7825 */ /* 0x010fe200078e0208 */
[----:B------:R4:W-:Y:S03]  /*14500*/  STL.64 [R1+0x9d8], R12 ;  /* 0x0009d80c01007387 */ /* 0x0009e60000100a00 */
[----:B------:R-:W-:Y:S01]  /*14510*/  IMAD R2, R48, 0x29, RZ ;  /* 0x0000002930027824 */ /* 0x000fe200078e02ff */
[----:B------:R4:W-:Y:S04]  /*14520*/  LDGSTS.E [R247+0x8000], desc[UR8][R12.64], !P4 ;  /* 0x080000000cf77fae */ /* 0x0009e8000e121848 */
[----:B------:R3:W-:Y:S04]  /*14530*/  STL.64 [R1+0x9d0], R10 ;  /* 0x0009d00a01007387 */ /* 0x0007e80000100a00 */
[----:B------:R3:W-:Y:S01]  /*14540*/  LDGSTS.E [R247+0xc000], desc[UR8][R10.64], !P4 ;  /* 0x0c0000000af77fae */ /* 0x0007e2000e121848 */
[----:B------:R-:W-:Y:S01]  /*14550*/  ISETP.GE.U32.AND P4, PT, R5, 0x7fffff36, PT ;  /* 0x7fffff360500780c */ /* 0x000fe20003f86070 */
[----:B--2---:R-:W-:-:S02]  /*14560*/  VIADD R5, R189, 0xffffffb4 ;  /* 0xffffffb4bd057836 */ /* 0x004fc40000000000 */
[C---:B----4-:R-:W-:Y:S01]  /*14570*/  IMAD.WIDE R12, R2.reuse, 0x4, R54 ;  /* 0x00000004020c7825 */ /* 0x050fe200078e0236 */
[----:B------:R-:W2:Y:S03]  /*14580*/  LDC R189, c[0x0][0x230] ;  /* 0x00008c00ffbd7b82 */ /* 0x000ea60000000800 */
[----:B---3--:R-:W-:Y:S01]  /*14590*/  IMAD.WIDE R10, R2, 0x4, R8 ;  /* 0x00000004020a7825 */ /* 0x008fe200078e0208 */
        /* <DEDUP_REMOVED lines=30> */
[----:B------:R-:W1:Y:S02]  /*14780*/  LDC R49, c[0x0][0x230] ;  /* 0x00008c00ff317b82 */ /* 0x000e640000000800 */
[----:B------:R-:W-:Y:S01]  /*14790*/  ISETP.GE.U32.AND P5, PT, R5, 0x7fffff16, PT ;  /* 0x7fffff160500780c */ /* 0x000fe20003fa6070 */
[----:B------:R-:W-:-:S04]  /*147a0*/  IMAD.WIDE R34, R2, 0x4, R54 ;  /* 0x0000000402227825 */ /* 0x000fc800078e0236 */
[----:B------:R-:W-:Y:S01]  /*147b0*/  IMAD.WIDE R42, R2, 0x4, R8 ;  /* 0x00000004022a7825 */ /* 0x000fe200078e0208 */
[----:B------:R-:W-:Y:S03]  /*147c0*/  LDGSTS.E [R247+0x10004], desc[UR8][R34.64], !P1 ;  /* 0x1000400022f77fae */ /* 0x000fe6000c921848 */
[----:B--2---:R-:W-:Y:S01]  /*147d0*/  VIADD R5, R189, 0xffffff94 ;  /* 0xffffff94bd057836 */ /* 0x004fe20000000000 */
[----:B------:R-:W-:Y:S01]  /*147e0*/  LDGSTS.E [R247+0x14004], desc[UR8][R42.64], !P1 ;  /* 0x140040002af77fae */ /* 0x000fe2000c921848 */
[----:B------:R-:W-:Y:S01]  /*147f0*/  IMAD R2, R48, 0x4a, RZ ;  /* 0x0000004a30027824 */ /* 0x000fe200078e02ff */
[----:B------:R-:W2:Y:S03]  /*14800*/  LDC R189, c[0x0][0x230] ;  /* 0x00008c00ffbd7b82 */ /* 0x000ea60000000800 */
[----:B------:R-:W-:Y:S01]  /*14810*/  IMAD.WIDE R32, R2, 0x4, R54 ;  /* 0x0000000402207825 */ /* 0x000fe200078e0236 */
[----:B------:R-:W-:-:S03]  /*14820*/  ISETP.GE.U32.AND P1, PT, R5, 0x7fffff15, PT ;  /* 0x7fffff150500780c */ /* 0x000fc60003f26070 */
[----:B------:R-:W-:Y:S01]  /*14830*/  IMAD.WIDE R30, R2, 0x4, R8 ;  /* 0x00000004021e7825 */ /* 0x000fe200078e0208 */
[----:B---3--:R-:W-:Y:S01]  /*14840*/  IADD3 R5, R246, -0xd, RZ ;  /* 0xfffffff3f6057810 */ /* 0x008fe20007ffe0ff */
[----:B------:R-:W-:Y:S01]  /*14850*/  LDGSTS.E [R247+0x10008], desc[UR8][R32.64], !P4 ;  /* 0x1000800020f77fae */ /* 0x000fe2000e121848 */
[----:B------:R-:W3:Y:S01]  /*14860*/  LDC R246, c[0x0][0x230] ;  /* 0x00008c00fff67b82 */ /* 0x000ee20000000800 */
[----:B------:R-:W-:Y:S02]  /*14870*/  IMAD R2, R48, 0x4b, RZ ;  /* 0x0000004b30027824 */ /* 0x000fe400078e02ff */
[----:B------:R-:W-:Y:S01]  /*14880*/  LDGSTS.E [R247+0x14008], desc[UR8][R30.64], !P4 ;  /* 0x140080001ef77fae */ /* 0x000fe2000e121848 */
[----:B------:R-:W-:Y:S01]  /*14890*/  ISETP.GE.U32.AND P4, PT, R5, 0x7fffff74, PT ;  /* 0x7fffff740500780c */ /* 0x000fe20003f86070 */
        /* <DEDUP_REMOVED lines=18> */
[----:B------:R4:W-:Y:S03]  /*149c0*/  STL.64 [R1+0x9a8], R12 ;  /* 0x0009a80c01007387 */ /* 0x0009e60000100a00 */
[----:B--2---:R-:W-:Y:S01]  /*149d0*/  VIADD R5, R189, 0xfffffff0 ;  /* 0xfffffff0bd057836 */ /* 0x004fe20000000000 */
[----:B------:R-:W-:Y:S01]  /*149e0*/  LDGSTS.E [R247+0x18004], desc[UR8][R146.64], !P6 ;  /* 0x1800400092f77fae */ /* 0x000fe2000f121848 */
[----:B------:R-:W-:Y:S01]  /*149f0*/  IMAD R2, R48, 0x6a, RZ ;  /* 0x0000006a30027824 */ /* 0x000fe200078e02ff */
[----:B------:R-:W2:Y:S02]  /*14a00*/  LDC R189, c[0x0][0x230] ;  /* 0x00008c00ffbd7b82 */ /* 0x000ea40000000800 */
[----:B------:R4:W-:Y:S01]  /*14a10*/  STL.64 [R1+0x9a0], R10 ;  /* 0x0009a00a01007387 */ /* 0x0009e20000100a00 */
[----:B------:R-:W-:-:S03]  /*14a20*/  IMAD.WIDE R142, R2, 0x4, R54 ;  /* 0x00000004028e7825 */ /* 0x000fc600078e0236 */
[----:B------:R-:W-:Y:S01]  /*14a30*/  LDGSTS.E [R247+0x1c004], desc[UR8][R144.64], !P6 ;  /* 0x1c00400090f77fae */ /* 0x000fe2000f121848 */
[----:B------:R-:W-:Y:S01]  /*14a40*/  IMAD.WIDE R140, R2, 0x4, R8 ;  /* 0x00000004028c7825 */ /* 0x000fe200078e0208 */
[----:B------:R-:W-:Y:S02]  /*14a50*/  ISETP.GE.U32.AND P6, PT, R5, 0x7fffff71, PT ;  /* 0x7fffff710500780c */ /* 0x000fe40003fc6070 */
[----:B------:R-:W-:Y:S01]  /*14a60*/  STL.64 [R1+0x1ff8], R38 ;  /* 0x001ff82601007387 */ /* 0x000fe20000100a00 */
[----:B---3--:R-:W-:Y:S01]  /*14a70*/  IADD3 R5, R246, -0x2d, RZ ;  /* 0xffffffd3f6057810 */ /* 0x008fe20007ffe0ff */
[----:B------:R-:W-:Y:S02]  /*14a80*/  IMAD R2, R48, 0x6b, RZ ;  /* 0x0000006b30027824 */ /* 0x000fe400078e02ff */
[----:B------:R-:W-:Y:S04]  /*14a90*/  STL.64 [R1+0x2000], R36 ;  /* 0x0020002401007387 */ /* 0x000fe80000100a00 */
[----:B------:R-:W-:Y:S01]  /*14aa0*/  STL.64 [R1+0x2008], R34 ;  /* 0x0020082201007387 */ /* 0x000fe20000100a00 */
[----:B------:R-:W-:-:S03]  /*14ab0*/  IMAD.WIDE R138, R2, 0x4, R54 ;  /* 0x00000004028a7825 */ /* 0x000fc600078e0236 */
[----:B------:R-:W-:Y:S01]  /*14ac0*/  STL.64 [R1+0x2010], R42 ;  /* 0x0020102a01007387 */ /* 0x000fe20000100a00 */
[----:B------:R-:W-:-:S03]  /*14ad0*/  IMAD.WIDE R136, R2, 0x4, R8 ;  /* 0x0000000402887825 */ /* 0x000fc600078e0208 */
[----:B------:R-:W-:Y:S01]  /*14ae0*/  LDGSTS.E [R247+0x18008], desc[UR8][R142.64], !P5 ;  /* 0x180080008ef77fae */ /* 0x000fe2000e921848 */
[----:B------:R-:W-:-:S03]  /*14af0*/  LOP3.LUT R246, R3, 0x30, RZ, 0x3c, !PT ;  /* 0x0000003003f67812 */ /* 0x000fc600078e3cff */
[----:B------:R-:W-:Y:S01]  /*14b00*/  STL.64 [R1+0x2018], R32 ;  /* 0x0020182001007387 */ /* 0x000fe20000100a00 */
[----:B------:R-:W-:-:S03]  /*14b10*/  IMAD R2, R48, 0xc, RZ ;  /* 0x0000000c30027824 */ /* 0x000fc600078e02ff */
[----:B------:R-:W-:Y:S01]  /*14b20*/  LDGSTS.E [R247+0x1c008], desc[UR8][R140.64], !P5 ;  /* 0x1c0080008cf77fae */ /* 0x000fe2000e921848 */
[----:B------:R-:W-:Y:S01]  /*14b30*/  ISETP.GE.U32.AND P5, PT, R5, 0x7fffff54, PT ;  /* 0x7fffff540500780c */ /* 0x000fe20003fa6070 */
[----:B----4-:R-:W-:Y:S02]  /*14b40*/  VIADD R5, R249, 0xffffffd2 ;  /* 0xffffffd2f9057836 */ /* 0x010fe40000000000 */
[----:B------:R-:W-:Y:S01]  /*14b50*/  STL.64 [R1+0x2020], R30 ;  /* 0x0020201e01007387 */ /* 0x000fe20000100a00 */
[----:B------:R-:W3:Y:S03]  /*14b60*/  LDC R249, c[0x0][0x230] ;  /* 0x00008c00fff97b82 */ /* 0x000ee60000000800 */
[----:B------:R-:W-:Y:S04]  /*14b70*/  STL.64 [R1+0x2028], R28 ;  /* 0x0020281c01007387 */ /* 0x000fe80000100a00 */
[----:B------:R-:W-:Y:S01]  /*14b80*/  STL.64 [R1+0x2030], R26 ;  /* 0x0020301a01007387 */ /* 0x000fe20000100a00 */
[----:B------:R-:W-:-:S03]  /*14b90*/  IMAD.WIDE R12, R2, 0x4, R54 ;  /* 0x00000004020c7825 */ /* 0x000fc600078e0236 */
[----:B------:R-:W-:Y:S01]  /*14ba0*/  STL.64 [R1+0x2038], R150 ;  /* 0x0020389601007387 */ /* 0x000fe20000100a00 */
[----:B------:R-:W-:-:S03]  /*14bb0*/  VIADD R246, R246, UR61 ;  /* 0x0000003df6f67c36 */ /* 0x000fc60008000000 */
[----:B------:R-:W-:Y:S01]  /*14bc0*/  STL.64 [R1+0x2040], R148 ;  /* 0x0020409401007387 */ /* 0x000fe20000100a00 */
[----:B------:R-:W-:-:S03]  /*14bd0*/  IMAD.WIDE R10, R2, 0x4, R8 ;  /* 0x00000004020a7825 */ /* 0x000fc600078e0208 */
[----:B------:R-:W-:Y:S01]  /*14be0*/  STL.64 [R1+0x2048], R146 ;  /* 0x0020489201007387 */ /* 0x000fe20000100a00 */
[----:B------:R-:W-:-:S03]  /*14bf0*/  IMAD R2, R48, 0xd, RZ ;  /* 0x0000000d30027824 */ /* 0x000fc600078e02ff */
[----:B------:R-:W-:Y:S04]  /*14c00*/  LDGSTS.E [R247+0x1800c], desc[UR8][R138.64], !P1 ;  /* 0x1800c0008af77fae */ /* 0x000fe8000c921848 */
[----:B------:R-:W-:Y:S04]  /*14c10*/  STL.64 [R1+0x2050], R144 ;  /* 0x0020509001007387 */ /* 0x000fe80000100a00 */
[----:B------:R-:W-:Y:S01]  /*14c20*/  LDGSTS.E [R247+0x1c00c], desc[UR8][R136.64], !P1 ;  /* 0x1c00c00088f77fae */ /* 0x000fe2000c921848 */
[----:B------:R-:W-:Y:S01]  /*14c30*/  ISETP.GE.U32.AND P1, PT, R5, 0x7fffff53, PT ;  /* 0x7fffff530500780c */ /* 0x000fe20003f26070 */
[----:B-1----:R-:W-:-:S02]  /*14c40*/  VIADD R5, R49, 0xffffffd1 ;  /* 0xffffffd131057836 */ /* 0x002fc40000000000 */
[----:B------:R-:W-:Y:S01]  /*14c50*/  STL.64 [R1+0x2058], R142 ;  /* 0x0020588e01007387 */ /* 0x000fe20000100a00 */
[----:B------:R-:W1:Y:S03]  /*14c60*/  LDC R49, c[0x0][0x230] ;  /* 0x00008c00ff317b82 */ /* 0x000e660000000800 */
        /* <DEDUP_REMOVED lines=8> */
[----:B----4-:R-:W-:Y:S01]  /*14cf0*/  IMAD.WIDE R12, R2, 0x4, R54 ;  /* 0x00000004020c7825 */ /* 0x010fe200078e0236 */
[----:B--2---:R-:W-:-:S02]  /*14d00*/  IADD3 R5, R189, -0x30, RZ ;  /* 0xffffffd0bd057810 */ /* 0x004fc40007ffe0ff */
[----:B------:R-:W2:Y:S01]  /*14d10*/  LDC R189, c[0x0][0x230] ;  /* 0x00008c00ffbd7b82 */ /* 0x000ea20000000800 */
[----:B---3--:R-:W-:Y:S01]  /*14d20*/  IMAD.WIDE R10, R2, 0x4, R8 ;  /* 0x00000004020a7825 */ /* 0x008fe200078e0208 */
        /* <DEDUP_REMOVED lines=36> */
[----:B----4-:R-:W-:Y:S01]  /*14f70*/  IMAD.WIDE R12, R2, 0x4, R54 ;  /* 0x00000004020c7825 */ /* 0x010fe200078e0236 */
[----:B--2---:R-:W-:-:S02]  /*14f80*/  IADD3 R5, R189, -0x50, RZ ;  /* 0xffffffb0bd057810 */ /* 0x004fc40007ffe0ff */
[----:B------:R-:W2:Y:S02]  /*14f90*/  LDC R189, c[0x0][0x230] ;  /* 0x00008c00ffbd7b82 */ /* 0x000ea40000000800 */
[----:B------:R4:W-:Y:S01]  /*14fa0*/  LDGSTS.E [R246+0x8004], desc[UR8][R12.64], !P1 ;  /* 0x080040000cf67fae */ /* 0x0009e2000c921848 */
[----:B---3--:R-:W-:-:S04]  /*14fb0*/  IMAD.WIDE R10, R2, 0x4, R8 ;  /* 0x00000004020a7825 */ /* 0x008fc800078e0208 */
        /* <DEDUP_REMOVED lines=27> */
[----:B------:R-:W-:Y:S01]  /*15170*/  IMAD.WIDE R20, R2, 0x4, R54 ;  /* 0x0000000402147825 */ /* 0x000fe200078e0236 */
[----:B--2---:R-:W-:-:S03]  /*15180*/  IADD3 R5, R189, -0x70, RZ ;  /* 0xffffff90bd057810 */ /* 0x004fc60007ffe0ff */
[----:B------:R-:W-:Y:S01]  /*15190*/  IMAD.WIDE R18, R2, 0x4, R8 ;  /* 0x0000000402127825 */ /* 0x000fe200078e0208 */
[----:B------:R-:W2:Y:S01]  /*151a0*/  LDC R189, c[0x0][0x230] ;  /* 0x00008c00ffbd7b82 */ /* 0x000ea20000000800 */
[----:B------:R-:W-:Y:S02]  /*151b0*/  LDGSTS.E [R246+0x10004], desc[UR8][R20.64], !P6 ;  /* 0x1000400014f67fae */ /* 0x000fe4000f121848 */
[----:B------:R-:W-:Y:S02]  /*151c0*/  IMAD R2, R48, 0x4e, RZ ;  /* 0x0000004e30027824 */ /* 0x000fe400078e02ff */
[----:B------:R-:W-:Y:S01]  /*151d0*/  LDGSTS.E [R246+0x14004], desc[UR8][R18.64], !P6 ;  /* 0x1400400012f67fae */ /* 0x000fe2000f121848 */
[----:B------:R-:W-:Y:S01]  /*151e0*/  ISETP.GE.U32.AND P6, PT, R5, 0x7fffff11, PT ;  /* 0x7fffff110500780c */ /* 0x000fe20003fc6070 */
[----:B------:R-:W-:-:S04]  /*151f0*/  IMAD.WIDE R16, R2, 0x4, R54 ;  /* 0x0000000402107825 */ /* 0x000fc800078e0236 */
[----:B------:R-:W-:Y:S01]  /*15200*/  IMAD.WIDE R14, R2, 0x4, R8 ;  /* 0x00000004020e7825 */ /* 0x000fe200078e0208 */
[----:B------:R-:W-:Y:S03]  /*15210*/  LDGSTS.E [R246+0x10008], desc[UR8][R16.64], !P5 ;  /* 0x1000800010f67fae */ /* 0x000fe6000e921848 */
[----:B----4-:R-:W-:Y:S01]  /*15220*/  VIADD R5, R250, 0xffffffef ;  /* 0xffffffeffa057836 */ /* 0x010fe20000000000 */
[----:B------:R4:W-:Y:S01]  /*15230*/  STL.64 [R1+0x988], R12 ;  /* 0x0009880c01007387 */ /* 0x0009e20000100a00 */
[----:B------:R-:W-:Y:S01]  /*15240*/  IMAD R2, R48, 0x4f, RZ ;  /* 0x0000004f30027824 */ /* 0x000fe200078e02ff */
[----:B------:R-:W2:Y:S02]  /*15250*/  LDC R250, c[0x0][0x230] ;  /* 0x00008c00fffa7b82 */ /* 0x000ea40000000800 */
[----:B------:R-:W-:Y:S01]  /*15260*/  LDGSTS.E [R246+0x14008], desc[UR8][R14.64], !P5 ;  /* 0x140080000ef67fae */ /* 0x000fe2000e921848 */
[----:B------:R-:W-:Y:S01]  /*15270*/  ISETP.GE.U32.AND P5, PT, R5, 0x7fffff70, PT ;  /* 0x7fffff700500780c */ /* 0x000fe20003fa6070 */
[----:B---3--:R-:W-:-:S02]  /*15280*/  VIADD R5, R249, 0xffffffee ;  /* 0xffffffeef9057836 */ /* 0x008fc40000000000 */
[----:B------:R3:W-:Y:S02]  /*15290*/  STL.64 [R1+0x980], R10 ;  /* 0x0009800a01007387 */ /* 0x0007e40000100a00 */
[----:B------:R-:W2:Y:S01]  /*152a0*/  LDC R249, c[0x0][0x230] ;  /* 0x00008c00fff97b82 */ /* 0x000ea20000000800 */
[----:B----4-:R-:W-:-:S05]  /*152b0*/  IMAD.WIDE R12, R2, 0x4, R54 ;  /* 0x00000004020c7825 */ /* 0x010fca00078e0236 */
        /* <DEDUP_REMOVED lines=8> */
[----:B-1----:R-:W-:Y:S01]  /*15340*/  VIADD R5, R49, 0xffffffed ;  /* 0xffffffed31057836 */ /* 0x002fe20000000000 */
[----:B------:R-:W-:Y:S01]  /*15350*/  LDGSTS.E [R246+0x1c000], desc[UR8][R132.64], !P4 ;  /* 0x1c00000084f67fae */ /* 0x000fe2000e121848 */
[----:B------:R-:W-:-:S03]  /*15360*/  IMAD R2, R48, 0x6d, RZ ;  /* 0x0000006d30027824 */ /* 0x000fc600078e02ff */
[----:B------:R-:W-:Y:S01]  /*15370*/  ISETP.GE.U32.AND P4, PT, R5, 0x7fffff6e, PT ;  /* 0x7fffff6e0500780c */ /* 0x000fe20003f86070 */
[C---:B------:R-:W-:Y:S01]  /*15380*/  IMAD.WIDE R130, R2.reuse, 0x4, R54 ;  /* 0x0000000402827825 */ /* 0x040fe200078e0236 */
[----:B--2---:R-:W-:Y:S02]  /*15390*/  IADD3 R5, R189, -0x14, RZ ;  /* 0xffffffecbd057810 */ /* 0x004fe40007ffe0ff */
[----:B------:R-:W1:Y:S01]  /*153a0*/  LDC R189, c[0x0][0x230] ;  /* 0x00008c00ffbd7b82 */ /* 0x000e620000000800 */
[----:B------:R-:W-:Y:S01]  /*153b0*/  IMAD.WIDE R128, R2, 0x4, R8 ;  /* 0x0000000402807825 */ /* 0x000fe200078e0208 */
[----:B------:R-:W-:Y:S03]  /*153c0*/  LDGSTS.E [R246+0x18004], desc[UR8][R130.64], !P3 ;  /* 0x1800400082f67fae */ /* 0x000fe6000d921848 */
[----:B------:R-:W-:Y:S01]  /*153d0*/  IMAD R2, R48, 0x6e, RZ ;  /* 0x0000006e30027824 */ /* 0x000fe200078e02ff */
[----:B------:R-:W-:Y:S01]  /*153e0*/  LDGSTS.E [R246+0x1c004], desc[UR8][R128.64], !P3 ;  /* 0x1c00400080f67fae */ /* 0x000fe2000d921848 */
[----:B------:R-:W-:-:S02]  /*153f0*/  ISETP.GE.U32.AND P3, PT, R5, 0x7fffff6d, PT ;  /* 0x7fffff6d0500780c */ /* 0x000fc40003f66070 */
[C---:B------:R-:W-:Y:S01]  /*15400*/  IMAD.WIDE R126, R2.reuse, 0x4, R54 ;  /* 0x00000004027e7825 */ /* 0x040fe200078e0236 */
[----:B------:R-:W-:Y:S03]  /*15410*/  STL.64 [R1+0x2078], R136 ;  /* 0x0020788801007387 */ /* 0x000fe60000100a00 */
[----:B------:R-:W-:Y:S01]  /*15420*/  IMAD.WIDE R124, R2, 0x4, R8 ;  /* 0x00000004027c7825 */ /* 0x000fe200078e0208 */
[----:B------:R-:W-:Y:S03]  /*15430*/  STL.64 [R1+0x2080], R138 ;  /* 0x0020808a01007387 */ /* 0x000fe60000100a00 */
[----:B------:R-:W-:Y:S01]  /*15440*/  VIADD R5, R250, 0xffffffcf ;  /* 0xffffffcffa057836 */ /* 0x000fe20000000000 */
[----:B------:R-:W-:Y:S01]  /*15450*/  STL.64 [R1+0x2088], R140 ;  /* 0x0020888c01007387 */ /* 0x000fe20000100a00 */
[----:B------:R-:W-:Y:S01]  /*15460*/  IMAD R2, R48, 0x6f, RZ ;  /* 0x0000006f30027824 */ /* 0x000fe200078e02ff */
[----:B------:R-:W2:Y:S02]  /*15470*/  LDC R250, c[0x0][0x230] ;  /* 0x00008c00fffa7b82 */ /* 0x000ea40000000800 */
[----:B------:R-:W-:Y:S01]  /*15480*/  STL.64 [R1+0x2090], R142 ;  /* 0x0020908e01007387 */ /* 0x000fe20000100a00 */
[----:B------:R-:W-:-:S03]  /*15490*/  IMAD.WIDE R122, R2, 0x4, R54 ;  /* 0x00000004027a7825 */ /* 0x000fc600078e0236 */
[----:B------:R-:W-:Y:S01]  /*154a0*/  STL.64 [R1+0x2098], R24 ;  /* 0x0020981801007387 */ /* 0x000fe20000100a00 */
[----:B------:R-:W-:-:S03]  /*154b0*/  IMAD.WIDE R120, R2, 0x4, R8 ;  /* 0x0000000402787825 */ /* 0x000fc600078e0208 */
[----:B------:R-:W-:Y:S01]  /*154c0*/  LDGSTS.E [R246+0x18008], desc[UR8][R126.64], !P2 ;  /* 0x180080007ef67fae */ /* 0x000fe2000d121848 */
[----:B------:R-:W-:-:S03]  /*154d0*/  IMAD.SHL.U32 R2, R48, 0x10, RZ ;  /* 0x0000001030027824 */ /* 0x000fc600078e00ff */
[----:B------:R-:W-:Y:S01]  /*154e0*/  STL.64 [R1+0x20a0], R22 ;  /* 0x0020a01601007387 */ /* 0x000fe20000100a00 */
[----:B------:R-:W-:-:S03]  /*154f0*/  LOP3.LUT R49, R3, 0x40, RZ, 0x3c, !PT ;  /* 0x0000004003317812 */ /* 0x000fc600078e3cff */
[----:B------:R-:W-:Y:S01]  /*15500*/  LDGSTS.E [R246+0x1c008], desc[UR8][R124.64], !P2 ;  /* 0x1c0080007cf67fae */ /* 0x000fe2000d121848 */
[----:B------:R-:W-:Y:S01]  /*15510*/  ISETP.GE.U32.AND P2, PT, R5, 0x7fffff50, PT ;  /* 0x7fffff500500780c */ /* 0x000fe20003f46070 */
[----:B------:R-:W-:Y:S02]  /*15520*/  VIADD R5, R249, 0xffffffce ;  /* 0xffffffcef9057836 */ /* 0x000fe40000000000 */
[----:B------:R-:W-:Y:S01]  /*15530*/  STL.64 [R1+0x20a8], R20 ;  /* 0x0020a81401007387 */ /* 0x000fe20000100a00 */
[----:B------:R-:W2:Y:S03]  /*15540*/  LDC R249, c[0x0][0x230] ;  /* 0x00008c00fff97b82 */ /* 0x000ea60000000800 */
[----:B------:R-:W-:Y:S04]  /*15550*/  STL.64 [R1+0x20b0], R18 ;  /* 0x0020b01201007387 */ /* 0x000fe80000100a00 */
[----:B------:R-:W-:Y:S01]  /*15560*/  STL.64 [R1+0x20b8], R16 ;  /* 0x0020b81001007387 */ /* 0x000fe20000100a00 */
[----:B------:R-:W-:-:S03]  /*15570*/  IMAD.WIDE R28, R2, 0x4, R54 ;  /* 0x00000004021c7825 */ /* 0x000fc600078e0236 */
[----:B------:R-:W-:Y:S01]  /*15580*/  STL.64 [R1+0x20c0], R14 ;  /* 0x0020c00e01007387 */ /* 0x000fe20000100a00 */
[----:B------:R-:W-:-:S03]  /*15590*/  IADD3 R49, R49, UR61, RZ ;  /* 0x0000003d31317c10 */ /* 0x000fc6000fffe0ff */
[----:B------:R4:W-:Y:S01]  /*155a0*/  STL.64 [R1+0x20c8], R12 ;  /* 0x0020c80c01007387 */ /* 0x0009e20000100a00 */
[----:B------:R-:W-:-:S03]  /*155b0*/  IMAD.WIDE R26, R2, 0x4, R8 ;  /* 0x00000004021a7825 */ /* 0x000fc600078e0208 */
[----:B------:R-:W-:Y:S01]  /*155c0*/  LDGSTS.E [R246+0x1800c], desc[UR8][R122.64], !P6 ;  /* 0x1800c0007af67fae */ /* 0x000fe2000f121848 */
[----:B------:R-:W-:-:S03]  /*155d0*/  IMAD R2, R48, 0x11, RZ ;  /* 0x0000001130027824 */ /* 0x000fc600078e02ff */
[----:B------:R3:W-:Y:S04]  /*155e0*/  STL.64 [R1+0x20d0], R10 ;  /* 0x0020d00a01007387 */ /* 0x0007e80000100a00 */
[----:B------:R-:W-:Y:S01]  /*155f0*/  LDGSTS.E [R246+0x1c00c], desc[UR8][R120.64], !P6 ;  /* 0x1c00c00078f67fae */ /* 0x000fe2000f121848 */
[----:B------:R-:W-:Y:S01]  /*15600*/  ISETP.GE.U32.AND P6, PT, R5, 0x7fffff4f, PT ;  /* 0x7fffff4f0500780c */ /* 0x000fe20003fc6070 */
[----:B------:R-:W-:Y:S02]  /*15610*/  VIADD R5, R251, 0xffffffcd ;  /* 0xffffffcdfb057836 */ /* 0x000fe40000000000 */
[----:B------:R-:W-:Y:S01]  /*15620*/  STL.64 [R1+0x20d8], R134 ;  /* 0x0020d88601007387 */ /* 0x000fe20000100a00 */
[----:B------:R-:W2:Y:S03]  /*15630*/  LDC R251, c[0x0][0x230] ;  /* 0x00008c00fffb7b82 */ /* 0x000ea60000000800 */
[----:B------:R-:W-:Y:S04]  /*15640*/  STL.64 [R1+0x20e0], R132 ;  /* 0x0020e08401007387 */ /* 0x000fe80000100a00 */
[----:B------:R-:W-:Y:S01]  /*15650*/  STL.64 [R1+0x20e8], R130 ;  /* 0x0020e88201007387 */ /* 0x000fe20000100a00 */
[----:B----4-:R-:W-:-:S03]  /*15660*/  IMAD.WIDE R12, R2, 0x4, R54 ;  /* 0x00000004020c7825 */ /* 0x010fc600078e0236 */
[----:B------:R-:W-:Y:S01]  /*15670*/  STL.64 [R1+0x20f0], R128 ;  /* 0x0020f08001007387 */ /* 0x000fe20000100a00 */
[----:B---3--:R-:W-:-:S03]  /*15680*/  IMAD.WIDE R10, R2, 0x4, R8 ;  /* 0x00000004020a7825 */ /* 0x008fc600078e0208 */
[----:B------:R-:W-:Y:S01]  /*15690*/  STL.64 [R1+0x20f8], R126 ;  /* 0x0020f87e01007387 */ /* 0x000fe20000100a00 */
[----:B------:R-:W-:-:S03]  /*156a0*/  IMAD R2, R48, 0x12, RZ ;  /* 0x0000001230027824 */ /* 0x000fc600078e02ff */
[----:B------:R-:W-:Y:S04]  /*156b0*/  STL.64 [R1+0x2100], R124 ;  /* 0x0021007c01007387 */ /* 0x000fe80000100a00 */
[----:B------:R-:W-:Y:S04]  /*156c0*/  LDGSTS.E [R49], desc[UR8][R28.64], !P5 ;  /* 0x000000001c317fae */ /* 0x000fe8000e921848 */
        /* <DEDUP_REMOVED lines=27> */
[----:B------:R-:W-:Y:S01]  /*15880*/  LDGSTS.E [R49+0xc], desc[UR8][R12.64], !P3 ;  /* 0x0000c0000c317fae */ /* 0x000fe2000d921848 */
[----:B----4-:R-:W-:-:S04]  /*15890*/  IMAD.WIDE R10, R2, 0x4, R8 ;  /* 0x00000004020a7825 */ /* 0x010fc800078e0208 */
[----:B------:R-:W-:Y:S01]  /*158a0*/  IMAD R2, R48, 0x30, RZ ;  /* 0x0000003030027824 */ /* 0x000fe200078e02ff */
[----:B------:R4:W-:Y:S01]  /*158b0*/  LDGSTS.E [R49+0x400c], desc[UR8][R10.64], !P3 ;  /* 0x0400c0000a317fae */ /* 0x0009e2000d921848 */
[----:B------:R-:W-:Y:S01]  /*158c0*/  ISETP.GE.U32.AND P3, PT, R5, 0x7fffff2f, PT ;  /* 0x7fffff2f0500780c */ /* 0x000fe20003f66070 */
[----:B------:R-:W-:Y:S02]  /*158d0*/  VIADD R5, R251, 0xffffffad ;  /* 0xffffffadfb057836 */ /* 0x000fe40000000000 */
[C---:B------:R-:W-:Y:S01]  /*158e0*/  IMAD.WIDE R144, R2.reuse, 0x4, R54 ;  /* 0x0000000402907825 */ /* 0x040fe200078e0236 */
[----:B------:R-:W4:Y:S03]  /*158f0*/  LDC R251, c[0x0][0x230] ;  /* 0x00008c00fffb7b82 */ /* 0x000f260000000800 */
[----:B------:R-:W-:Y:S01]  /*15900*/  IMAD.WIDE R146, R2, 0x4, R8 ;  /* 0x0000000402927825 */ /* 0x000fe200078e0208 */
[----:B------:R4:W-:Y:S03]  /*15910*/  LDGSTS.E [R49+0x8000], desc[UR8][R144.64], !P2 ;  /* 0x0800000090317fae */ /* 0x0009e6000d121848 */
[----:B------:R-:W-:Y:S01]  /*15920*/  IMAD R2, R48, 0x31, RZ ;  /* 0x0000003130027824 */ /* 0x000fe200078e02ff */
[----:B------:R-:W-:Y:S01]  /*15930*/  LDGSTS.E [R49+0xc000], desc[UR8][R146.64], !P2 ;  /* 0x0c00000092317fae */ /* 0x000fe2000d121848 */
[----:B------:R-:W-:-:S02]  /*15940*/  ISETP.GE.U32.AND P2, PT, R5, 0x7fffff2e, PT ;  /* 0x7fffff2e0500780c */ /* 0x000fc40003f46070 */
        /* <DEDUP_REMOVED lines=16> */
[----:B------:R-:W-:Y:S01]  /*15a50*/  IMAD.WIDE R170, R2, 0x4, R54 ;  /* 0x0000000402aa7825 */ /* 0x000fe200078e0236 */
[----:B---3--:R-:W-:-:S03]  /*15a60*/  IADD3 R5, R249, -0x72, RZ ;  /* 0xffffff8ef9057810 */ /* 0x008fc60007ffe0ff */
[----:B------:R-:W-:Y:S01]  /*15a70*/  IMAD.WIDE R172, R2, 0x4, R8 ;  /* 0x0000000402ac7825 */ /* 0x000fe200078e0208 */
[----:B------:R-:W3:Y:S01]  /*15a80*/  LDC R249, c[0x0][0x230] ;  /* 0x00008c00fff97b82 */ /* 0x000ee20000000800 */
[----:B------:R-:W-:Y:S02]  /*15a90*/  LDGSTS.E [R49+0x800c], desc[UR8][R170.64], !P1 ;  /* 0x0800c000aa317fae */ /* 0x000fe4000c921848 */
[----:B------:R-:W-:Y:S02]  /*15aa0*/  IMAD R2, R48, 0x50, RZ ;  /* 0x0000005030027824 */ /* 0x000fe400078e02ff */
[----:B------:R-:W-:Y:S01]  /*15ab0*/  LDGSTS.E [R49+0xc00c], desc[UR8][R172.64], !P1 ;  /* 0x0c00c000ac317fae */ /* 0x000fe2000c921848 */
[----:B------:R-:W-:Y:S01]  /*15ac0*/  ISETP.GE.U32.AND P1, PT, R5, 0x7fffff0f, PT ;  /* 0x7fffff0f0500780c */ /* 0x000fe20003f26070 */
[----:B------:R-:W-:-:S04]  /*15ad0*/  IMAD.WIDE R244, R2, 0x4, R54 ;  /* 0x0000000402f47825 */ /* 0x000fc800078e0236 */
[----:B------:R-:W-:Y:S01]  /*15ae0*/  IMAD.WIDE R242, R2, 0x4, R8 ;  /* 0x0000000402f27825 */ /* 0x000fe200078e0208 */
[----:B------:R3:W-:Y:S03]  /*15af0*/  LDGSTS.E [R49+0x10000], desc[UR8][R244.64], !P4 ;  /* 0x10000000f4317fae */ /* 0x0007e6000e121848 */
[----:B----4-:R-:W-:Y:S01]  /*15b00*/  VIADD R5, R251, 0xffffff8d ;  /* 0xffffff8dfb057836 */ /* 0x010fe20000000000 */
        /* <DEDUP_REMOVED lines=41> */
[----:B------:R-:W-:-:S03]  /*15da0*/  IMAD R2, R48, 0x72, RZ ;  /* 0x0000007230027824 */ /* 0x000fc600078e02ff */
[----:B------:R-:W-:Y:S01]  /*15db0*/  ISETP.GE.U32.AND P1, PT, R5, 0x7fffff69, PT ;  /* 0x7fffff690500780c */ /* 0x000fe20003f26070 */
[----:B------:R-:W-:-:S04]  /*15dc0*/  IMAD.WIDE R110, R2, 0x4, R54 ;  /* 0x00000004026e7825 */ /* 0x000fc800078e0236 */
[----:B------:R-:W-:Y:S01]  /*15dd0*/  IMAD.WIDE R108, R2, 0x4, R8 ;  /* 0x00000004026c7825 */ /* 0x000fe200078e0208 */
[----:B------:R-:W-:Y:S03]  /*15de0*/  LDGSTS.E [R49+0x18008], desc[UR8][R110.64], !P4 ;  /* 0x180080006e317fae */ /* 0x000fe6000e121848 */
[----:B--2---:R-:W-:Y:S01]  /*15df0*/  VIADD R5, R250, 0xffffffcb ;  /* 0xffffffcbfa057836 */ /* 0x004fe20000000000 */
[----:B------:R-:W-:Y:S01]  /*15e00*/  LDGSTS.E [R49+0x1c008], desc[UR8][R108.64], !P4 ;  /* 0x1c0080006c317fae */ /* 0x000fe2000e121848 */
[----:B------:R-:W-:Y:S01]  /*15e10*/  IMAD R2, R48, 0x73, RZ ;  /* 0x0000007330027824 */ /* 0x000fe200078e02ff */
[----:B------:R-:W1:Y:S01]  /*15e20*/  LDC R250, c[0x0][0x230] ;  /* 0x00008c00fffa7b82 */ /* 0x000e620000000800 */
[----:B---3--:R-:W-:Y:S02]  /*15e30*/  IADD3 R189, R249, -0x36, RZ ;  /* 0xffffffcaf9bd7810 */ /* 0x008fe40007ffe0ff */
[----:B------:R-:W-:Y:S01]  /*15e40*/  IMAD.WIDE R106, R2, 0x4, R54 ;  /* 0x00000004026a7825 */ /* 0x000fe200078e0236 */
[----:B------:R-:W-:-:S03]  /*15e50*/  ISETP.GE.U32.AND P4, PT, R5, 0x7fffff4c, PT ;  /* 0x7fffff4c0500780c */ /* 0x000fc60003f86070 */
[----:B------:R-:W-:Y:S01]  /*15e60*/  IMAD.WIDE R104, R2, 0x4, R8 ;  /* 0x0000000402687825 */ /* 0x000fe200078e0208 */
[----:B------:R-:W-:Y:S01]  /*15e70*/  LOP3.LUT R2, R3, 0x50, RZ, 0x3c, !PT ;  /* 0x0000005003027812 */ /* 0x000fe200078e3cff */
[----:B------:R-:W2:Y:S01]  /*15e80*/  LDC R249, c[0x0][0x230] ;  /* 0x00008c00fff97b82 */ /* 0x000ea20000000800 */
[----:B------:R-:W-:Y:S01]  /*15e90*/  STL.64 [R1+0xb28], R12 ;  /* 0x000b280c01007387 */ /* 0x000fe20000100a00 */
[----:B------:R-:W-:-:S03]  /*15ea0*/  IMAD R5, R48, 0x14, RZ ;  /* 0x0000001430057824 */ /* 0x000fc600078e02ff */
[----:B------:R3:W-:Y:S01]  /*15eb0*/  STL.64 [R1+0xb20], R10 ;  /* 0x000b200a01007387 */ /* 0x0007e20000100a00 */
[----:B------:R-:W-:-:S03]  /*15ec0*/  VIADD R2, R2, UR61 ;  /* 0x0000003d02027c36 */ /* 0x000fc60008000000 */
[----:B------:R-:W-:Y:S01]  /*15ed0*/  LDGSTS.E [R49+0x1800c], desc[UR8][R106.64], !P3 ;  /* 0x1800c0006a317fae */ /* 0x000fe2000d921848 */
[----:B------:R-:W-:-:S03]  /*15ee0*/  IMAD.WIDE R120, R5, 0x4, R8 ;  /* 0x0000000405787825 */ /* 0x000fc600078e0208 */
[----:B------:R3:W-:Y:S04]  /*15ef0*/  STL.64 [R1+0x2118], R144 ;  /* 0x0021189001007387 */ /* 0x0007e80000100a00 */
[----:B------:R-:W-:Y:S01]  /*15f00*/  LDGSTS.E [R49+0x1c00c], desc[UR8][R104.64], !P3 ;  /* 0x1c00c00068317fae */ /* 0x000fe2000d921848 */
[----:B------:R-:W-:Y:S01]  /*15f10*/  ISETP.GE.U32.AND P3, PT, R189, 0x7fffff4b, PT ;  /* 0x7fffff4bbd00780c */ /* 0x000fe20003f66070 */
[----:B----4-:R-:W-:Y:S01]  /*15f20*/  VIADD R189, R251, 0xffffffc9 ;  /* 0xffffffc9fbbd7836 */ /* 0x010fe20000000000 */
[----:B---3--:R-:W3:Y:S01]  /*15f30*/  LDC R10, c[0x0][0x230] ;  /* 0x00008c00ff0a7b82 */ /* 0x008ee20000000800 */
[----:B------:R-:W-:-:S07]  /*15f40*/  IMAD.WIDE R144, R5, 0x4, R54 ;  /* 0x0000000405907825 */ /* 0x000fce00078e0236 */
[----:B------:R-:W4:Y:S01]  /*15f50*/  LDC R251, c[0x0][0x230] ;  /* 0x00008c00fffb7b82 */ /* 0x000f220000000800 */
[----:B------:R-:W-:Y:S01]  /*15f60*/  IMAD R5, R48, 0x15, RZ ;  /* 0x0000001530057824 */ /* 0x000fe200078e02ff */
[----:B------:R-:W-:Y:S03]  /*15f70*/  LDGSTS.E [R2], desc[UR8][R144.64], !P2 ;  /* 0x0000000090027fae */ /* 0x000fe6000d121848 */
[----:B------:R-:W-:Y:S01]  /*15f80*/  IMAD.WIDE R122, R5, 0x4, R54 ;  /* 0x00000004057a7825 */ /* 0x000fe200078e0236 */
[----:B------:R-:W-:Y:S01]  /*15f90*/  LDGSTS.E [R2+0x4000], desc[UR8][R120.64], !P2 ;  /* 0x0400000078027fae */ /* 0x000fe2000d121848 */
[----:B------:R-:W-:Y:S02]  /*15fa0*/  ISETP.GE.U32.AND P2, PT, R189, 0x7fffff4a, PT ;  /* 0x7fffff4abd00780c */ /* 0x000fe40003f46070 */
        /* <DEDUP_REMOVED lines=8> */
[----:B-1----:R-:W-:-:S03]  /*16030*/  IADD3 R189, R250, -0x55, RZ ;  /* 0xffffffabfabd7810 */ /* 0x002fc60007ffe0ff */
[----:B------:R-:W-:Y:S01]  /*16040*/  IMAD.WIDE R128, R5, 0x4, R8 ;  /* 0x0000000405807825 */ /* 0x000fe200078e0208 */
[----:B------:R-:W1:Y:S01]  /*16050*/  LDC R250, c[0x0][0x230] ;  /* 0x00008c00fffa7b82 */ /* 0x000e620000000800 */
[----:B------:R-:W-:Y:S02]  /*16060*/  LDGSTS.E [R2+0x8], desc[UR8][R126.64], !P5 ;  /* 0x000080007e027fae */ /* 0x000fe4000e921848 */
[----:B------:R-:W-:Y:S02]  /*16070*/  IMAD R5, R48, 0x17, RZ ;  /* 0x0000001730057824 */ /* 0x000fe400078e02ff */
[----:B------:R-:W-:Y:S01]  /*16080*/  LDGSTS.E [R2+0x4008], desc[UR8][R128.64], !P5 ;  /* 0x0400800080027fae */ /* 0x000fe2000e921848 */
        /* <DEDUP_REMOVED lines=20> */
[----:B---3--:R-:W-:Y:S01]  /*161d0*/  VIADD R189, R252, 0xffffffa8 ;  /* 0xffffffa8fcbd7836 */ /* 0x008fe20000000000 */
        /* <DEDUP_REMOVED lines=80> */
[----:B--2---:R-:W-:Y:S01]  /*166e0*/  VIADD R249, R249, 0xffffffc6 ;  /* 0xffffffc6f9f97836 */ /* 0x004fe20000000000 */
[----:B------:R2:W-:Y:S01]  /*166f0*/  LDGSTS.E [R2+0x1c00c], desc[UR8][R88.64], !P1 ;  /* 0x1c00c00058027fae */ /* 0x0005e2000c921848 */
[----:B------:R-:W-:Y:S02]  /*16700*/  IMAD R5, R48, 0x18, RZ ;  /* 0x0000001830057824 */ /* 0x000fe400078e02ff */
[----:B------:R-:W-:Y:S01]  /*16710*/  VIADD R189, R189, UR61 ;  /* 0x0000003dbdbd7c36 */ /* 0x000fe20008000000 */
[----:B------:R-:W-:Y:S01]  /*16720*/  ISETP.GE.U32.AND P1, PT, R249, 0x7fffff47, PT ;  /* 0x7fffff47f900780c */ /* 0x000fe20003f26070 */
[----:B------:R-:W-:-:S04]  /*16730*/  IMAD.WIDE R134, R5, 0x4, R54 ;  /* 0x0000000405867825 */ /* 0x000fc800078e0236 */
[----:B------:R-:W-:Y:S01]  /*16740*/  IMAD.WIDE R20, R5, 0x4, R8 ;  /* 0x0000000405147825 */ /* 0x000fe200078e0208 */
[----:B------:R-:W-:Y:S03]  /*16750*/  LDGSTS.E [R189], desc[UR8][R134.64], !P4 ;  /* 0x0000000086bd7fae */ /* 0x000fe6000e121848 */
[----:B----4-:R-:W-:Y:S01]  /*16760*/  VIADD R249, R251, 0xffffffc5 ;  /* 0xffffffc5fbf97836 */ /* 0x010fe20000000000 */
[----:B------:R4:W-:Y:S01]  /*16770*/  LDGSTS.E [R189+0x4000], desc[UR8][R20.64], !P4 ;  /* 0x0400000014bd7fae */ /* 0x0009e2000e121848 */
[----:B------:R-:W-:Y:S01]  /*16780*/  IMAD R5, R48, 0x19, RZ ;  /* 0x0000001930057824 */ /* 0x000fe200078e02ff */
[----:B------:R-:W2:Y:S02]  /*16790*/  LDC R251, c[0x0][0x230] ;  /* 0x00008c00fffb7b82 */ /* 0x000ea40000000800 */
[----:B------:R-:W-:Y:S01]  /*167a0*/  ISETP.GE.U32.AND P4, PT, R249, 0x7fffff46, PT ;  /* 0x7fffff46f900780c */ /* 0x000fe20003f86070 */
[----:B------:R-:W-:Y:S01]  /*167b0*/  IMAD.WIDE R22, R5, 0x4, R54 ;  /* 0x0000000405167825 */ /* 0x000fe200078e0236 */
[----:B---3--:R-:W-:-:S03]  /*167c0*/  IADD3 R249, R252, -0x3c, RZ ;  /* 0xffffffc4fcf97810 */ /* 0x008fc60007ffe0ff */
[----:B------:R-:W-:Y:S01]  /*167d0*/  IMAD.WIDE R24, R5, 0x4, R8 ;  /* 0x0000000405187825 */ /* 0x000fe200078e0208 */
[----:B------:R-:W3:Y:S01]  /*167e0*/  LDC R252, c[0x0][0x230] ;  /* 0x00008c00fffc7b82 */ /* 0x000ee20000000800 */
[----:B------:R4:W-:Y:S02]  /*167f0*/  LDGSTS.E [R189+0x4], desc[UR8][R22.64], !P3 ;  /* 0x0000400016bd7fae */ /* 0x0009e4000d921848 */
[----:B------:R-:W-:Y:S02]  /*16800*/  IMAD R5, R48, 0x1a, RZ ;  /* 0x0000001a30057824 */ /* 0x000fe400078e02ff */
[----:B------:R-:W-:Y:S01]  /*16810*/  LDGSTS.E [R189+0x4004], desc[UR8][R24.64], !P3 ;  /* 0x0400400018bd7fae */ /* 0x000fe2000d921848 */
        /* <DEDUP_REMOVED lines=85> */
[----:B------:R-:W-:Y:S01]  /*16d70*/  STL.64 [R1+0x2120], R146 ;  /* 0x0021209201007387 */ /* 0x000fe20000100a00 */
[----:B------:R-:W2:Y:S01]  /*16d80*/  LDC R251, c[0x0][0x230] ;  /* 0x00008c00fffb7b82 */ /* 0x000ea20000000800 */
[----:B------:R-:W-:Y:S02]  /*16d90*/  IMAD R5, R48, 0x79, RZ ;  /* 0x0000007930057824 */ /* 0x000fe400078e02ff */
[----:B------:R-:W-:Y:S01]  /*16da0*/  LDGSTS.E [R189+0x1c000], desc[UR8][R84.64], !P4 ;  /* 0x1c00000054bd7fae */ /* 0x000fe2000e121848 */
[----:B------:R-:W-:Y:S01]  /*16db0*/  ISETP.GE.U32.AND P4, PT, R249, 0x7fffff62, PT ;  /* 0x7fffff62f900780c */ /* 0x000fe20003f86070 */
[C---:B------:R-:W-:Y:S01]  /*16dc0*/  IMAD.WIDE R82, R5.reuse, 0x4, R54 ;  /* 0x0000000405527825 */ /* 0x040fe200078e0236 */
[----:B---3--:R-:W-:Y:S01]  /*16dd0*/  IADD3 R249, R252, -0x20, RZ ;  /* 0xffffffe0fcf97810 */ /* 0x008fe20007ffe0ff */
[----:B------:R-:W-:Y:S01]  /*16de0*/  STL.64 [R1+0x2128], R148 ;  /* 0x0021289401007387 */ /* 0x000fe20000100a00 */
[----:B------:R-:W3:Y:S01]  /*16df0*/  LDC R252, c[0x0][0x230] ;  /* 0x00008c00fffc7b82 */ /* 0x000ee20000000800 */
[----:B------:R-:W-:-:S02]  /*16e00*/  IMAD.WIDE R80, R5, 0x4, R8 ;  /* 0x0000000405507825 */ /* 0x000fc400078e0208 */
[----:B------:R-:W-:Y:S02]  /*16e10*/  STL.64 [R1+0x2130], R178 ;  /* 0x002130b201007387 */ /* 0x000fe40000100a00 */
[----:B------:R-:W-:Y:S02]  /*16e20*/  IMAD R5, R48, 0x7a, RZ ;  /* 0x0000007a30057824 */ /* 0x000fe400078e02ff */
[----:B------:R-:W-:Y:S04]  /*16e30*/  STL.64 [R1+0x2138], R176 ;  /* 0x002138b001007387 */ /* 0x000fe80000100a00 */
[----:B------:R-:W-:Y:S01]  /*16e40*/  STL.64 [R1+0x2140], R168 ;  /* 0x002140a801007387 */ /* 0x000fe20000100a00 */
[----:B------:R-:W-:-:S03]  /*16e50*/  IMAD.WIDE R78, R5, 0x4, R54 ;  /* 0x00000004054e7825 */ /* 0x000fc600078e0236 */
[----:B------:R-:W-:Y:S01]  /*16e60*/  STL.64 [R1+0x2148], R170 ;  /* 0x002148aa01007387 */ /* 0x000fe20000100a00 */
[----:B------:R-:W-:-:S03]  /*16e70*/  IMAD.WIDE R76, R5, 0x4, R8 ;  /* 0x00000004054c7825 */ /* 0x000fc600078e0208 */
[----:B------:R-:W-:Y:S01]  /*16e80*/  STL.64 [R1+0x2150], R172 ;  /* 0x002150ac01007387 */ /* 0x000fe20000100a00 */
[----:B------:R-:W-:-:S03]  /*16e90*/  IMAD R5, R48, 0x7b, RZ ;  /* 0x0000007b30057824 */ /* 0x000fc600078e02ff */
[----:B------:R-:W-:Y:S04]  /*16ea0*/  LDGSTS.E [R189+0x18004], desc[UR8][R82.64], !P3 ;  /* 0x1800400052bd7fae */ /* 0x000fe8000d921848 */
[----:B------:R3:W-:Y:S04]  /*16eb0*/  STL.64 [R1+0x2158], R244 ;  /* 0x002158f401007387 */ /* 0x0007e80000100a00 */
[----:B------:R-:W-:Y:S01]  /*16ec0*/  LDGSTS.E [R189+0x1c004], desc[UR8][R80.64], !P3 ;  /* 0x1c00400050bd7fae */ /* 0x000fe2000d921848 */
[----:B------:R-:W-:Y:S01]  /*16ed0*/  ISETP.GE.U32.AND P3, PT, R249, 0x7fffff61, PT ;  /* 0x7fffff61f900780c */ /* 0x000fe20003f66070 */
[----:B-1----:R-:W-:-:S02]  /*16ee0*/  VIADD R249, R250, 0xffffffc3 ;  /* 0xffffffc3faf97836 */ /* 0x002fc40000000000 */
[----:B------:R-:W-:Y:S01]  /*16ef0*/  STL.64 [R1+0x2160], R242 ;  /* 0x002160f201007387 */ /* 0x000fe20000100a00 */
[----:B------:R-:W-:-:S03]  /*16f00*/  IMAD.WIDE R74, R5, 0x4, R54 ;  /* 0x00000004054a7825 */ /* 0x000fc600078e0236 */
[----:B------:R-:W-:Y:S01]  /*16f10*/  STL.64 [R1+0x2168], R240 ;  /* 0x002168f001007387 */ /* 0x000fe20000100a00 */
[----:B------:R-:W-:-:S03]  /*16f20*/  IMAD.WIDE R72, R5, 0x4, R8 ;  /* 0x0000000405487825 */ /* 0x000fc600078e0208 */
[----:B------:R-:W-:Y:S01]  /*16f30*/  STL.64 [R1+0x2170], R238 ;  /* 0x002170ee01007387 */ /* 0x000fe20000100a00 */
[----:B----4-:R-:W-:-:S03]  /*16f40*/  VIADD R250, R10, 0xffffffc2 ;  /* 0xffffffc20afa7836 */ /* 0x010fc60000000000 */
[----:B------:R-:W-:Y:S01]  /*16f50*/  STL.64 [R1+0x2178], R236 ;  /* 0x002178ec01007387 */ /* 0x000fe20000100a00 */
[----:B------:R-:W-:-:S03]  /*16f60*/  LOP3.LUT R5, R3, 0x70, RZ, 0x3c, !PT ;  /* 0x0000007003057812 */ /* 0x000fc600078e3cff */
[----:B------:R-:W-:Y:S04]  /*16f70*/  STL.64 [R1+0x2180], R234 ;  /* 0x002180ea01007387 */ /* 0x000fe80000100a00 */
[----:B------:R-:W-:Y:S04]  /*16f80*/  LDGSTS.E [R189+0x18008], desc[UR8][R78.64], !P2 ;  /* 0x180080004ebd7fae */ /* 0x000fe8000d121848 */
[----:B------:R-:W-:Y:S04]  /*16f90*/  STL.64 [R1+0x2188], R232 ;  /* 0x002188e801007387 */ /* 0x000fe80000100a00 */
[----:B------:R-:W-:Y:S01]  /*16fa0*/  LDGSTS.E [R189+0x1c008], desc[UR8][R76.64], !P2 ;  /* 0x1c0080004cbd7fae */ /* 0x000fe2000d121848 */
[----:B------:R-:W-:Y:S01]  /*16fb0*/  ISETP.GE.U32.AND P2, PT, R249, 0x7fffff44, PT ;  /* 0x7fffff44f900780c */ /* 0x000fe20003f46070 */
[----:B------:R-:W-:-:S02]  /*16fc0*/  IMAD R249, R48, 0x1c, RZ ;  /* 0x0000001c30f97824 */ /* 0x000fc400078e02ff */
[----:B------:R-:W-:Y:S04]  /*16fd0*/  STL.64 [R1+0x2190], R230 ;  /* 0x002190e601007387 */ /* 0x000fe80000100a00 */
[----:B------:R-:W-:Y:S01]  /*16fe0*/  STL.64 [R1+0x2198], R118 ;  /* 0x0021987601007387 */ /* 0x000fe20000100a00 */
[----:B------:R-:W-:-:S03]  /*16ff0*/  IMAD.WIDE R18, R249, 0x4, R54 ;  /* 0x00000004f9127825 */ /* 0x000fc600078e0236 */
[----:B------:R-:W-:Y:S01]  /*17000*/  STL.64 [R1+0x21a0], R116 ;  /* 0x0021a07401007387 */ /* 0x000fe20000100a00 */
[----:B------:R-:W-:-:S03]  /*17010*/  VIADD R5, R5, UR61 ;  /* 0x0000003d05057c36 */ /* 0x000fc60008000000 */
[----:B------:R-:W-:Y:S01]  /*17020*/  STL.64 [R1+0x21a8], R114 ;  /* 0x0021a87201007387 */ /* 0x000fe20000100a00 */
[----:B------:R-:W-:-:S03]  /*17030*/  IMAD.WIDE R16, R249, 0x4, R8 ;  /* 0x00000004f9107825 */ /* 0x000fc600078e0208 */
[----:B------:R-:W-:Y:S01]  /*17040*/  LDGSTS.E [R189+0x1800c], desc[UR8][R74.64], !P6 ;  /* 0x1800c0004abd7fae */ /* 0x000fe2000f121848 */
[----:B------:R-:W-:-:S03]  /*17050*/  IMAD R249, R48, 0x1d, RZ ;  /* 0x0000001d30f97824 */ /* 0x000fc600078e02ff */
[----:B------:R-:W-:Y:S04]  /*17060*/  STL.64 [R1+0x21b0], R112 ;  /* 0x0021b07001007387 */ /* 0x000fe80000100a00 */
[----:B------:R-:W-:Y:S01]  /*17070*/  LDGSTS.E [R189+0x1c00c], desc[UR8][R72.64], !P6 ;  /* 0x1c00c00048bd7fae */ /* 0x000fe2000f121848 */
[----:B------:R-:W-:Y:S02]  /*17080*/  ISETP.GE.U32.AND P6, PT, R250, 0x7fffff43, PT ;  /* 0x7fffff43fa00780c */ /* 0x000fe40003fc6070 */
[----:B--2---:R-:W-:Y:S01]  /*17090*/  IADD3 R250, R251, -0x3f, RZ ;  /* 0xffffffc1fbfa7810 */ /* 0x004fe20007ffe0ff */
[----:B------:R-:W-:Y:S01]  /*170a0*/  STL.64 [R1+0x21b8], R110 ;  /* 0x0021b86e01007387 */ /* 0x000fe20000100a00 */
[----:B------:R-:W1:Y:S03]  /*170b0*/  LDC R251, c[0x0][0x230] ;  /* 0x00008c00fffb7b82 */ /* 0x000e660000000800 */
[----:B------:R-:W-:Y:S04]  /*170c0*/  STL.64 [R1+0x21c0], R108 ;  /* 0x0021c06c01007387 */ /* 0x000fe80000100a00 */
[----:B------:R-:W-:Y:S01]  /*170d0*/  STL.64 [R1+0x21c8], R106 ;  /* 0x0021c86a01007387 */ /* 0x000fe20000100a00 */
[----:B------:R-:W-:-:S03]  /*170e0*/  IMAD.WIDE R14, R249, 0x4, R54 ;  /* 0x00000004f90e7825 */ /* 0x000fc600078e0236 */
[----:B------:R-:W-:Y:S01]  /*170f0*/  STL.64 [R1+0x21d0], R104 ;  /* 0x0021d06801007387 */ /* 0x000fe20000100a00 */
[----:B------:R-:W-:-:S03]  /*17100*/  IMAD.WIDE R12, R249, 0x4, R8 ;  /* 0x00000004f90c7825 */ /* 0x000fc600078e0208 */
[----:B------:R-:W-:Y:S01]  /*17110*/  STL.64 [R1+0x21d8], R144 ;  /* 0x0021d89001007387 */ /* 0x000fe20000100a00 */
[----:B------:R-:W-:-:S03]  /*17120*/  IMAD R249, R48, 0x1e, RZ ;  /* 0x0000001e30f97824 */ /* 0x000fc600078e02ff */
[----:B------:R-:W-:Y:S04]  /*17130*/  STL.64 [R1+0x21e0], R120 ;  /* 0x0021e07801007387 */ /* 0x000fe80000100a00 */
[----:B------:R2:W-:Y:S04]  /*17140*/  LDGSTS.E [R5], desc[UR8][R18.64], !P5 ;  /* 0x0000000012057fae */ /* 0x0005e8000e921848 */
[----:B------:R-:W-:Y:S04]  /*17150*/  STL.64 [R1+0x21e8], R122 ;  /* 0x0021e87a01007387 */ /* 0x000fe80000100a00 */
[----:B------:R-:W-:Y:S01]  /*17160*/  LDGSTS.E [R5+0x4000], desc[UR8][R16.64], !P5 ;  /* 0x0400000010057fae */ /* 0x000fe2000e921848 */
[----:B------:R-:W-:Y:S01]  /*17170*/  ISETP.GE.U32.AND P5, PT, R250, 0x7fffff42, PT ;  /* 0x7fffff42fa00780c */ /* 0x000fe20003fa6070 */
[----:B---3--:R-:W-:-:S02]  /*17180*/  VIADD R250, R252, 0xffffffc0 ;  /* 0xffffffc0fcfa7836 */ /* 0x008fc40000000000 */
[----:B------:R-:W-:Y:S01]  /*17190*/  STL.64 [R1+0x21f0], R124 ;  /* 0x0021f07c01007387 */ /* 0x000fe20000100a00 */
[----:B------:R-:W3:Y:S03]  /*171a0*/  LDC R252, c[0x0][0x230] ;  /* 0x00008c00fffc7b82 */ /* 0x000ee60000000800 */
[----:B------:R-:W-:Y:S01]  /*171b0*/  STL.64 [R1+0x21f8], R126 ;  /* 0x0021f87e01007387 */ /* 0x000fe20000100a00 */
[----:B------:R-:W-:-:S03]  /*171c0*/  IMAD.WIDE R10, R249, 0x4, R54 ;  /* 0x00000004f90a7825 */ /* 0x000fc600078e0236 */
[----:B------:R-:W-:Y:S01]  /*171d0*/  STL.64 [R1+0x2200], R128 ;  /* 0x0022008001007387 */ /* 0x000fe20000100a00 */
[----:B------:R-:W-:-:S03]  /*171e0*/  IMAD.WIDE R244, R249, 0x4, R8 ;  /* 0x00000004f9f47825 */ /* 0x000fc600078e0208 */
[----:B------:R-:W-:Y:S01]  /*171f0*/  STL.64 [R1+0x2208], R130 ;  /* 0x0022088201007387 */ /* 0x000fe20000100a00 */
[----:B------:R-:W-:-:S03]  /*17200*/  IMAD R249, R48, 0x1f, RZ ;  /* 0x0000001f30f97824 */ /* 0x000fc600078e02ff */
[----:B------:R-:W-:Y:S04]  /*17210*/  STL.64 [R1+0x2210], R132 ;  /* 0x0022108401007387 */ /* 0x000fe80000100a00 */
[----:B------:R4:W-:Y:S04]  /*17220*/  LDGSTS.E [R5+0x4], desc[UR8][R14.64], !P1 ;  /* 0x000040000e057fae */ /* 0x0009e8000c921848 */
[----:B------:R-:W-:Y:S04]  /*17230*/  STL.64 [R1+0x2218], R174 ;  /* 0x002218ae01007387 */ /* 0x000fe80000100a00 */
[----:B------:R4:W-:Y:S01]  /*17240*/  LDGSTS.E [R5+0x4004], desc[UR8][R12.64], !P1 ;  /* 0x040040000c057fae */ /* 0x0009e2000c921848 */
[----:B------:R-:W-:Y:S01]  /*17250*/  ISETP.GE.U32.AND P1, PT, R250, 0x7fffff41, PT ;  /* 0x7fffff41fa00780c */ /* 0x000fe20003f26070 */
[----:B------:R-:W-:-:S02]  /*17260*/  VIADD R250, R41, 0xffffffa3 ;  /* 0xffffffa329fa7836 */ /* 0x000fc40000000000 */
[----:B------:R2:W-:Y:S01]  /*17270*/  STL.64 [R1+0x1b68], R2 ;  /* 0x001b680201007387 */ /* 0x0005e20000100a00 */
[----:B------:R-:W-:-:S03]  /*17280*/  IMAD.WIDE R172, R249, 0x4, R54 ;  /* 0x00000004f9ac7825 */ /* 0x000fc600078e0236 */
[----:B------:R-:W-:Y:S01]  /*17290*/  LDGSTS.E [R5+0x8], desc[UR8][R10.64], !P4 ;  /* 0x000080000a057fae */ /* 0x000fe2000e121848 */
[----:B------:R-:W-:-:S03]  /*172a0*/  IMAD.WIDE R170, R249, 0x4, R8 ;  /* 0x00000004f9aa7825 */ /* 0x000fc600078e0208 */
[----:B------:R4:W-:Y:S01]  /*172b0*/  LDGSTS.E [R5+0x4008], desc[UR8][R244.64], !P4 ;  /* 0x04008000f4057fae */ /* 0x0009e2000e121848 */
[----:B--2---:R-:W2:Y:S01]  /*172c0*/  LDC R3, c[0x0][0x230] ;  /* 0x00008c00ff037b82 */ /* 0x004ea20000000800 */
[----:B------:R-:W-:Y:S01]  /*172d0*/  ISETP.GE.U32.AND P4, PT, R250, 0x7fffff24, PT ;  /* 0x7fffff24fa00780c */ /* 0x000fe20003f86070 */
[----:B------:R-:W-:Y:S01]  /*172e0*/  VIADD R250, R40, 0xffffffa2 ;  /* 0xffffffa228fa7836 */ /* 0x000fe20000000000 */
[----:B------:R4:W-:Y:S01]  /*172f0*/  LDGSTS.E [R5+0xc], desc[UR8][R172.64], !P3 ;  /* 0x0000c000ac057fae */ /* 0x0009e2000d921848 */
[----:B------:R-:W-:-:S03]  /*17300*/  IMAD R249, R48, 0x3c, RZ ;  /* 0x0000003c30f97824 */ /* 0x000fc600078e02ff */
[----:B------:R4:W-:Y:S01]  /*17310*/  LDGSTS.E [R5+0x400c], desc[UR8][R170.64], !P3 ;  /* 0x0400c000aa057fae */ /* 0x0009e2000d921848 */
[----:B------:R-:W4:Y:S01]  /*17320*/  LDC R2, c[0x0][0x230] ;  /* 0x00008c00ff027b82 */ /* 0x000f220000000800 */
[----:B------:R-:W-:Y:S01]  /*17330*/  ISETP.GE.U32.AND P3, PT, R250, 0x7fffff23, PT ;  /* 0x7fffff23fa00780c */ /* 0x000fe20003f66070 */
[----:B------:R-:W-:Y:S01]  /*17340*/  IMAD.WIDE R164, R249, 0x4, R54 ;  /* 0x00000004f9a47825 */ /* 0x000fe200078e0236 */
[----:B-1----:R-:W-:-:S03]  /*17350*/  IADD3 R250, R251, -0x5f, RZ ;  /* 0xffffffa1fbfa7810 */ /* 0x002fc60007ffe0ff */
[----:B------:R-:W-:Y:S01]  /*17360*/  IMAD.WIDE R166, R249, 0x4, R8 ;  /* 0x00000004f9a67825 */ /* 0x000fe200078e0208 */
[----:B------:R1:W-:Y:S01]  /*17370*/  LDGSTS.E [R5+0x8000], desc[UR8][R164.64], !P2 ;  /* 0x08000000a4057fae */ /* 0x0003e2000d121848 */
[----:B------:R-:W1:Y:S02]  /*17380*/  LDC R251, c[0x0][0x230] ;  /* 0x00008c00fffb7b82 */ /* 0x000e640000000800 */
[----:B------:R-:W-:Y:S01]  /*17390*/  IMAD R249, R48, 0x3d, RZ ;  /* 0x0000003d30f97824 */ /* 0x000fe200078e02ff */
[----:B------:R1:W-:Y:S01]  /*173a0*/  LDGSTS.E [R5+0xc000], desc[UR8][R166.64], !P2 ;  /* 0x0c000000a6057fae */ /* 0x0003e2000d121848 */
[----:B------:R-:W-:Y:S02]  /*173b0*/  ISETP.GE.U32.AND P2, PT, R250, 0x7fffff22, PT ;  /* 0x7fffff22fa00780c */ /* 0x000fe40003f46070 */
[----:B------:R-:W-:-:S04]  /*173c0*/  IMAD.WIDE R40, R249, 0x4, R54 ;  /* 0x00000004f9287825 */ /* 0x000fc800078e0236 */
[----:B------:R-:W-:Y:S01]  /*173d0*/  IMAD.WIDE R44, R249, 0x4, R8 ;  /* 0x00000004f92c7825 */ /* 0x000fe200078e0208 */
[----:B------:R1:W-:Y:S03]  /*173e0*/  LDGSTS.E [R5+0x8004], desc[UR8][R40.64], !P6 ;  /* 0x0800400028057fae */ /* 0x0003e6000f121848 */
[----:B------:R-:W-:Y:S01]  /*173f0*/  IMAD R249, R48, 0x3e, RZ ;  /* 0x0000003e30f97824 */ /* 0x000fe200078e02ff */
[----:B------:R1:W-:Y:S01]  /*17400*/  LDGSTS.E [R5+0xc004], desc[UR8][R44.64], !P6 ;  /* 0x0c0040002c057fae */ /* 0x0003e2000f121848 */
[----:B---3--:R-:W-:Y:S02]  /*17410*/  VIADD R250, R252, 0xffffffa0 ;  /* 0xffffffa0fcfa7836 */ /* 0x008fe40000000000 */
[C---:B------:R-:W-:Y:S01]  /*17420*/  IMAD.WIDE R46, R249.reuse, 0x4, R54 ;  /* 0x00000004f92e7825 */ /* 0x040fe200078e0236 */
[----:B------:R-:W3:Y:S02]  /*17430*/  LDC R252, c[0x0][0x230] ;  /* 0x00008c00fffc7b82 */ /* 0x000ee40000000800 */
[----:B------:R-:W-:Y:S01]  /*17440*/  ISETP.GE.U32.AND P6, PT, R250, 0x7fffff21, PT ;  /* 0x7fffff21fa00780c */ /* 0x000fe20003fc6070 */
[----:B------:R-:W-:Y:S01]  /*17450*/  IMAD.WIDE R50, R249, 0x4, R8 ;  /* 0x00000004f9327825 */ /* 0x000fe200078e0208 */
[----:B------:R3:W-:Y:S03]  /*17460*/  LDGSTS.E [R5+0x8008], desc[UR8][R46.64], !P5 ;  /* 0x080080002e057fae */ /* 0x0007e6000e921848 */
[----:B--2---:R-:W-:Y:S01]  /*17470*/  VIADD R249, R3, 0xffffff83 ;  /* 0xffffff8303f97836 */ /* 0x004fe20000000000 */
[----:B------:R2:W-:Y:S01]  /*17480*/  LDGSTS.E [R5+0xc008], desc[UR8][R50.64], !P5 ;  /* 0x0c00800032057fae */ /* 0x0005e2000e921848 */
[----:B------:R-:W-:-:S03]  /*17490*/  IMAD R250, R48, 0x3f, RZ ;  /* 0x0000003f30fa7824 */ /* 0x000fc600078e02ff */
[----:B------:R-:W-:Y:S01]  /*174a0*/  ISETP.GE.U32.AND P5, PT, R249, 0x7fffff04, PT ;  /* 0x7fffff04f900780c */ /* 0x000fe20003fa6070 */
[----:B------:R-:W-:-:S04]  /*174b0*/  IMAD.WIDE R182, R250, 0x4, R54 ;  /* 0x00000004fab67825 */ /* 0x000fc800078e0236 */
[----:B------:R-:W-:Y:S01]  /*174c0*/  IMAD.WIDE R180, R250, 0x4, R8 ;  /* 0x00000004fab47825 */ /* 0x000fe200078e0208 */
[----:B------:R2:W-:Y:S03]  /*174d0*/  LDGSTS.E [R5+0x800c], desc[UR8][R182.64], !P1 ;  /* 0x0800c000b6057fae */ /* 0x0005e6000c921848 */
[----:B------:R-:W-:Y:S01]  /*174e0*/  IMAD R249, R48, 0x5c, RZ ;  /* 0x0000005c30f97824 */ /* 0x000fe200078e02ff */
[----:B------:R2:W-:Y:S01]  /*174f0*/  LDGSTS.E [R5+0xc00c], desc[UR8][R180.64], !P1 ;  /* 0x0c00c000b4057fae */ /* 0x0005e2000c921848 */
[----:B----4-:R-:W-:Y:S02]  /*17500*/  VIADD R250, R2, 0xffffff82 ;  /* 0xffffff8202fa7836 */ /* 0x010fe40000000000 */
[C---:B------:R-:W-:Y:S01]  /*17510*/  IMAD.WIDE R196, R249.reuse, 0x4, R54 ;  /* 0x00000004f9c47825 */ /* 0x040fe200078e0236 */
[----:B------:R-:W4:Y:S02]  /*17520*/  LDC R2, c[0x0][0x230] ;  /* 0x00008c00ff027b82 */ /* 0x000f240000000800 */
[----:B------:R-:W-:Y:S01]  /*17530*/  ISETP.GE.U32.AND P1, PT, R250, 0x7fffff03, PT ;  /* 0x7fffff03fa00780c */ /* 0x000fe20003f26070 */
[----:B------:R-:W-:Y:S01]  /*17540*/  IMAD.WIDE R194, R249, 0x4, R8 ;  /* 0x00000004f9c27825 */ /* 0x000fe200078e0208 */
[----:B-1----:R-:W-:Y:S01]  /*17550*/  IADD3 R250, R251, -0x7f, RZ ;  /* 0xffffff81fbfa7810 */ /* 0x002fe20007ffe0ff */
[----:B------:R-:W-:Y:S02]  /*17560*/  LDGSTS.E [R5+0x10000], desc[UR8][R196.64], !P4 ;  /* 0x10000000c4057fae */ /* 0x000fe4000e121848 */
[----:B------:R-:W-:-:S02]  /*17570*/  IMAD R249, R48, 0x5d, RZ ;  /* 0x0000005d30f97824 */ /* 0x000fc400078e02ff */
[----:B------:R-:W-:Y:S01]  /*17580*/  LDGSTS.E [R5+0x14000], desc[UR8][R194.64], !P4 ;  /* 0x14000000c2057fae */ /* 0x000fe2000e121848 */
[----:B------:R-:W-:Y:S01]  /*17590*/  ISETP.GE.U32.AND P4, PT, R250, 0x7fffff02, PT ;  /* 0x7fffff02fa00780c */ /* 0x000fe20003f86070 */
[----:B------:R-:W-:Y:S02]  /*175a0*/  IMAD R250, R48, 0x5e, RZ ;  /* 0x0000005e30fa7824 */ /* 0x000fe400078e02ff */
[----:B------:R-:W-:-:S04]  /*175b0*/  IMAD.WIDE R192, R249, 0x4, R54 ;  /* 0x00000004f9c07825 */ /* 0x000fc800078e0236 */
[----:B------:R-:W-:Y:S01]  /*175c0*/  IMAD.WIDE R190, R249, 0x4, R8 ;  /* 0x00000004f9be7825 */ /* 0x000fe200078e0208 */
[----:B------:R-:W-:Y:S03]  /*175d0*/  LDGSTS.E [R5+0x10004], desc[UR8][R192.64], !P3 ;  /* 0x10004000c0057fae */ /* 0x000fe6000d921848 */
[C---:B------:R-:W-:Y:S01]  /*175e0*/  IMAD.WIDE R186, R250.reuse, 0x4, R54 ;  /* 0x00000004faba7825 */ /* 0x040fe200078e0236 */
[----:B------:R-:W-:Y:S03]  /*175f0*/  LDGSTS.E [R5+0x14004], desc[UR8][R190.64], !P3 ;  /* 0x14004000be057fae */ /* 0x000fe6000d921848 */
[----:B------:R-:W-:Y:S01]  /*17600*/  IMAD.WIDE R184, R250, 0x4, R8 ;  /* 0x00000004fab87825 */ /* 0x000fe200078e0208 */
[----:B------:R-:W-:Y:S03]  /*17610*/  LDGSTS.E [R5+0x10008], desc[UR8][R186.64], !P2 ;  /* 0x10008000ba057fae */ /* 0x000fe6000d121848 */
[----:B---3--:R-:W-:Y:S01]  /*17620*/  VIADD R249, R252, 0xffffff80 ;  /* 0xffffff80fcf97836 */ /* 0x008fe20000000000 */
[----:B------:R-:W-:Y:S01]  /*17630*/  LDGSTS.E [R5+0x14008], desc[UR8][R184.64], !P2 ;  /* 0x14008000b8057fae */ /* 0x000fe2000d121848 */
[----:B------:R-:W-:-:S02]  /*17640*/  IMAD R250, R48, 0x7c, RZ ;  /* 0x0000007c30fa7824 */ /* 0x000fc400078e02ff */
[C---:B------:R-:W-:Y:S01]  /*17650*/  IMAD R251, R48.reuse, 0x7d, RZ ;  /* 0x0000007d30fb7824 */ /* 0x040fe200078e02ff */
[----:B------:R-:W-:Y:S01]  /*17660*/  ISETP.GE.U32.AND P3, PT, R249, 0x7fffff01, PT ;  /* 0x7fffff01f900780c */ /* 0x000fe20003f66070 */
[C---:B------:R-:W-:Y:S01]  /*17670*/  IMAD R252, R48.reuse, 0x7e, RZ ;  /* 0x0000007e30fc7824 */ /* 0x040fe200078e02ff */
[----:B------:R-:W-:Y:S01]  /*17680*/  ISETP.GE.AND P2, PT, R71, R249, PT ;  /* 0x000000f94700720c */ /* 0x000fe20003f46270 */
[C---:B------:R-:W-:Y:S02]  /*17690*/  IMAD R249, R48.reuse, 0x5f, RZ ;  /* 0x0000005f30f97824 */ /* 0x040fe400078e02ff */
[----:B------:R-:W-:Y:S01]  /*176a0*/  IMAD R104, R48, 0x7f, RZ ;  /* 0x0000007f30687824 */ /* 0x000fe200078e02ff */
[----:B------:R-:W-:Y:S01]  /*176b0*/  MOV R148, R66 ;  /* 0x0000004200947202 */ /* 0x000fe20000000f00 */
[----:B------:R-:W-:Y:S01]  /*176c0*/  IMAD.U32 R48, RZ, RZ, UR7 ;  /* 0x00000007ff307e24 */ /* 0x000fe2000f8e00ff */
[----:B------:R-:W-:Y:S01]  /*176d0*/  MOV R238, R58 ;  /* 0x0000003a00ee7202 */ /* 0x000fe20000000f00 */
[----:B------:R-:W-:-:S02]  /*176e0*/  IMAD.MOV.U32 R146, RZ, RZ, R68 ;  /* 0x000000ffff927224 */ /* 0x000fc400078e0044 */
[----:B------:R-:W-:Y:S02]  /*176f0*/  IMAD.MOV.U32 R147, RZ, RZ, R69 ;  /* 0x000000ffff937224 */ /* 0x000fe400078e0045 */
[----:B------:R-:W-:Y:S02]  /*17700*/  IMAD.MOV.U32 R149, RZ, RZ, R67 ;  /* 0x000000ffff957224 */ /* 0x000fe400078e0043 */
[----:B------:R-:W-:Y:S02]  /*17710*/  IMAD.MOV.U32 R178, RZ, RZ, R64 ;  /* 0x000000ffffb27224 */ /* 0x000fe400078e0040 */
[----:B------:R-:W-:Y:S01]  /*17720*/  IMAD.MOV.U32 R179, RZ, RZ, R65 ;  /* 0x000000ffffb37224 */ /* 0x000fe200078e0041 */
[----:B------:R-:W-:Y:S01]  /*17730*/  MOV R176, R62 ;  /* 0x0000003e00b07202 */ /* 0x000fe20000000f00 */
[----:B------:R-:W-:Y:S02]  /*17740*/  IMAD.MOV.U32 R236, RZ, RZ, R60 ;  /* 0x000000ffffec7224 */ /* 0x000fe400078e003c */
[----:B------:R-:W-:-:S02]  /*17750*/  IMAD.MOV.U32 R237, RZ, RZ, R61 ;  /* 0x000000ffffed7224 */ /* 0x000fc400078e003d */
[----:B------:R-:W-:Y:S02]  /*17760*/  IMAD.MOV.U32 R239, RZ, RZ, R59 ;  /* 0x000000ffffef7224 */ /* 0x000fe400078e003b */
[----:B------:R-:W-:-:S04]  /*17770*/  IMAD.WIDE R70, R250, 0x4, R54 ;  /* 0x00000004fa467825 */ /* 0x000fc800078e0236 */
[----:B------:R-:W-:-:S04]  /*17780*/  IMAD.WIDE R66, R251, 0x4, R54 ;  /* 0x00000004fb427825 */ /* 0x000fc800078e0236 */
[----:B------:R-:W-:-:S04]  /*17790*/  IMAD.WIDE R68, R250, 0x4, R8 ;  /* 0x00000004fa447825 */ /* 0x000fc800078e0208 */
[----:B------:R-:W-:-:S04]  /*177a0*/  IMAD.WIDE R64, R251, 0x4, R8 ;  /* 0x00000004fb407825 */ /* 0x000fc800078e0208 */
[----:B------:R-:W-:Y:S02]  /*177b0*/  IMAD.MOV.U32 R177, RZ, RZ, R63 ;  /* 0x000000ffffb17224 */ /* 0x000fe400078e003f */
[----:B------:R-:W-:Y:S01]  /*177c0*/  IMAD.MOV.U32 R241, RZ, RZ, R57 ;  /* 0x000000fffff17224 */ /* 0x000fe200078e0039 */
[----:B----4-:R-:W-:Y:S01]  /*177d0*/  IADD3 R57, R2, -0x81, RZ ;  /* 0xffffff7f02397810 */ /* 0x010fe20007ffe0ff */
[----:B------:R-:W-:-:S04]  /*177e0*/  IMAD.WIDE R58, R104, 0x4, R54 ;  /* 0x00000004683a7825 */ /* 0x000fc800078e0236 */
[----:B------:R-:W-:Y:S01]  /*177f0*/  IMAD.WIDE R250, R104, 0x4, R8 ;  /* 0x0000000468fa7825 */ /* 0x000fe200078e0208 */
[----:B------:R-:W-:-:S03]  /*17800*/  MOV R242, R52 ;  /* 0x0000003400f27202 */ /* 0x000fc60000000f00 */
[----:B------:R-:W-:-:S04]  /*17810*/  IMAD.WIDE R246, R249, 0x4, R54 ;  /* 0x00000004f9f67825 */ /* 0x000fc800078e0236 */
[----:B------:R-:W-:Y:S02]  /*17820*/  IMAD.MOV.U32 R240, RZ, RZ, R56 ;  /* 0x000000fffff07224 */ /* 0x000fe400078e0038 */
[----:B------:R-:W-:Y:S02]  /*17830*/  IMAD.MOV.U32 R243, RZ, RZ, R53 ;  /* 0x000000fffff37224 */ /* 0x000fe400078e0035 */
[----:B------:R-:W-:Y:S02]  /*17840*/  IMAD.MOV.U32 R168, RZ, RZ, R6 ;  /* 0x000000ffffa87224 */ /* 0x000fe400078e0006 */
[----:B------:R-:W-:Y:S01]  /*17850*/  IMAD.MOV.U32 R169, RZ, RZ, R7 ;  /* 0x000000ffffa97224 */ /* 0x000fe200078e0007 */
[----:B------:R-:W-:Y:S01]  /*17860*/  MOV R132, R146 ;  /* 0x0000009200847202 */ /* 0x000fe20000000f00 */
[--C-:B------:R-:W-:Y:S01]  /*17870*/  IMAD.WIDE R62, R252, 0x4, R54.reuse ;  /* 0x00000004fc3e7825 */ /* 0x100fe200078e0236 */
[----:B------:R-:W-:Y:S01]  /*17880*/  LDGSTS.E [R5+0x1000c], desc[UR8][R246.64], !P6 ;  /* 0x1000c000f6057fae */ /* 0x000fe2000f121848 */
[----:B------:R-:W1:Y:S02]  /*17890*/  LDC R56, c[0x0][0x230] ;  /* 0x00008c00ff387b82 */ /* 0x000e640000000800 */
[----:B------:R-:W-:-:S04]  /*178a0*/  IMAD.WIDE R104, R48, 0x4, R54 ;  /* 0x0000000430687825 */ /* 0x000fc800078e0236 */
[--C-:B------:R-:W-:Y:S02]  /*178b0*/  IMAD.WIDE R2, R249, 0x4, R8.reuse ;  /* 0x00000004f9027825 */ /* 0x100fe400078e0208 */
[----:B------:R-:W3:Y:S02]  /*178c0*/  LDC R53, c[0x0][0x230] ;  /* 0x00008c00ff357b82 */ /* 0x000ee40000000800 */
[----:B------:R-:W-:-:S04]  /*178d0*/  IMAD.WIDE R60, R252, 0x4, R8 ;  /* 0x00000004fc3c7825 */ /* 0x000fc800078e0208 */
[C---:B------:R-:W-:Y:S01]  /*178e0*/  IMAD.WIDE R54, R48.reuse, 0x4, R8 ;  /* 0x0000000430367825 */ /* 0x040fe200078e0208 */
[----:B------:R4:W-:Y:S01]  /*178f0*/  STL.64 [R1+0x10a8], R104 ;  /* 0x0010a86801007387 */ /* 0x0009e20000100a00 */
[----:B------:R-:W3:Y:S02]  /*17900*/  LDC R7, c[0x0][0x230] ;  /* 0x00008c00ff077b82 */ /* 0x000ee40000000800 */
[C---:B------:R-:W-:Y:S01]  /*17910*/  IMAD.WIDE R8, R48.reuse, 0x4, R236 ;  /* 0x0000000430087825 */ /* 0x040fe200078e02ec */
[----:B------:R2:W-:Y:S04]  /*17920*/  STL.64 [R1+0x10b0], R54 ;  /* 0x0010b03601007387 */ /* 0x0005e80000100a00 */
[----:B------:R2:W-:Y:S01]  /*17930*/  STL.64 [R1+0xc48], R8 ;  /* 0x000c480801007387 */ /* 0x0005e20000100a00 */
[----:B------:R-:W-:Y:S01]  /*17940*/  IMAD.MOV.U32 R174, RZ, RZ, R148 ;  /* 0x000000ffffae7224 */ /* 0x000fe200078e0094 */
[----:B------:R-:W3:Y:S01]  /*17950*/  LDC R52, c[0x0][0x230] ;  /* 0x00008c00ff347b82 */ /* 0x000ee20000000800 */
[C---:B----4-:R-:W-:Y:S01]  /*17960*/  IMAD.WIDE R104, R48.reuse, 0x4, R238 ;  /* 0x0000000430687825 */ /* 0x050fe200078e02ee */
[----:B------:R4:W-:Y:S03]  /*17970*/  LDGSTS.E [R5+0x1400c], desc[UR8][R2.64], !P6 ;  /* 0x1400c00002057fae */ /* 0x0009e6000f121848 */
[C---:B--2---:R-:W-:Y:S01]  /*17980*/  IMAD.WIDE R54, R48.reuse, 0x4, R240 ;  /* 0x0000000430367825 */ /* 0x044fe200078e02f0 */
[----:B------:R2:W-:Y:S02]  /*17990*/  STL.64 [R1+0xc40], R104 ;  /* 0x000c406801007387 */ /* 0x0005e40000100a00 */
[----:B------:R-:W3:Y:S01]  /*179a0*/  LDC R6, c[0x0][0x230] ;  /* 0x00008c00ff067b82 */ /* 0x000ee20000000800 */
[C---:B------:R-:W-:Y:S01]  /*179b0*/  IMAD.WIDE R8, R48.reuse, 0x4, R242 ;  /* 0x0000000430087825 */ /* 0x040fe200078e02f2 */
[----:B------:R4:W-:Y:S04]  /*179c0*/  STL.64 [R1+0xc38], R54 ;  /* 0x000c383601007387 */ /* 0x0009e80000100a00 */
[----:B------:R1:W-:Y:S01]  /*179d0*/  STL.64 [R1+0xc30], R8 ;  /* 0x000c300801007387 */ /* 0x0003e20000100a00 */
[----:B--2---:R-:W-:-:S03]  /*179e0*/  IMAD.WIDE R104, R48, 0x4, R168 ;  /* 0x0000000430687825 */ /* 0x004fc600078e02a8 */
[----:B------:R-:W-:Y:S01]  /*179f0*/  LDGSTS.E [R5+0x18000], desc[UR8][R70.64], !P5 ;  /* 0x1800000046057fae */ /* 0x000fe2000e921848 */
[----:B----4-:R-:W-:-:S03]  /*17a00*/  IMAD.WIDE R54, R48, 0x4, R176 ;  /* 0x0000000430367825 */ /* 0x010fc600078e02b0 */
[----:B------:R2:W-:Y:S01]  /*17a10*/  STL.64 [R1+0xc28], R104 ;  /* 0x000c286801007387 */ /* 0x0005e20000100a00 */
[----:B-1----:R-:W-:-:S03]  /*17a20*/  IMAD.WIDE R8, R48, 0x4, R178 ;  /* 0x0000000430087825 */ /* 0x002fc600078e02b2 */
[----:B------:R-:W-:Y:S04]  /*17a30*/  STL.64 [R1+0xc20], R54 ;  /* 0x000c203601007387 */ /* 0x000fe80000100a00 */
[----:B------:R1:W-:Y:S04]  /*17a40*/  STL.64 [R1+0xc18], R8 ;  /* 0x000c180801007387 */ /* 0x0003e80000100a00 */
[----:B------:R-:W4:Y:S04]  /*17a50*/  LDL.LU.64 R130, [R1+0xc00] ;  /* 0x000c000001827983 */ /* 0x000f280000300a00 */
[----:B------:R-:W3:Y:S04]  /*17a60*/  LDL.LU.64 R128, [R1+0xbf8] ;  /* 0x000bf80001807983 */ /* 0x000ee80000300a00 */
[----:B------:R-:W3:Y:S04]  /*17a70*/  LDL.LU.64 R126, [R1+0xbf0] ;  /* 0x000bf000017e7983 */ /* 0x000ee80000300a00 */
[----:B------:R-:W3:Y:S04]  /*17a80*/  LDL.LU.64 R124, [R1+0xbe8] ;  /* 0x000be800017c7983 */ /* 0x000ee80000300a00 */
[----:B------:R-:W3:Y:S04]  /*17a90*/  LDL.LU.64 R122, [R1+0xbe0] ;  /* 0x000be000017a7983 */ /* 0x000ee80000300a00 */
[----:B------:R-:W3:Y:S04]  /*17aa0*/  LDL.LU.64 R120, [R1+0xbd8] ;  /* 0x000bd80001787983 */ /* 0x000ee80000300a00 */
[----:B------:R-:W3:Y:S04]  /*17ab0*/  LDL.LU.64 R144, [R1+0xbd0] ;  /* 0x000bd00001907983 */ /* 0x000ee80000300a00 */
[----:B--2---:R-:W2:Y:S04]  /*17ac0*/  LDL.LU.64 R104, [R1+0xbc8] ;  /* 0x000bc80001687983 */ /* 0x004ea80000300a00 */
[----:B------:R-:W2:Y:S04]  /*17ad0*/  LDL.LU.64 R106, [R1+0xbc0] ;  /* 0x000bc000016a7983 */ /* 0x000ea80000300a00 */
        /* <DEDUP_REMOVED lines=9> */
[----:B------:R-:W2:Y:S01]  /*17b70*/  LDL.LU.64 R236, [R1+0xb70] ;  /* 0x000b700001ec7983 */ /* 0x000ea20000300a00 */
[----:B------:R-:W-:-:S03]  /*17b80*/  IMAD.MOV.U32 R175, RZ, RZ, R149 ;  /* 0x000000ffffaf7224 */ /* 0x000fc600078e0095 */
[----:B------:R-:W2:Y:S01]  /*17b90*/  LDL.LU.64 R238, [R1+0xb68] ;  /* 0x000b680001ee7983 */ /* 0x000ea20000300a00 */
[----:B------:R-:W-:-:S03]  /*17ba0*/  IMAD.MOV.U32 R133, RZ, RZ, R147 ;  /* 0x000000ffff857224 */ /* 0x000fc600078e0093 */
[----:B------:R-:W2:Y:S01]  /*17bb0*/  LDL.LU.64 R240, [R1+0xb60] ;  /* 0x000b600001f07983 */ /* 0x000ea20000300a00 */
[----:B------:R-:W-:-:S03]  /*17bc0*/  IMAD.WIDE R174, R48, 0x4, R174 ;  /* 0x0000000430ae7825 */ /* 0x000fc600078e02ae */
[----:B------:R-:W2:Y:S04]  /*17bd0*/  LDL.LU.64 R242, [R1+0xb58] ;  /* 0x000b580001f27983 */ /* 0x000ea80000300a00 */
[----:B-1----:R-:W2:Y:S01]  /*17be0*/  LDL.LU.64 R8, [R1+0xb50] ;  /* 0x000b500001087983 */ /* 0x002ea20000300a00 */
[----:B------:R-:W-:-:S03]  /*17bf0*/  IMAD.WIDE R132, R48, 0x4, R132 ;  /* 0x0000000430847825 */ /* 0x000fc600078e0284 */
[----:B------:R-:W2:Y:S04]  /*17c00*/  LDL.LU.64 R54, [R1+0xb48] ;  /* 0x000b480001367983 */ /* 0x000ea80000300a00 */
[----:B------:R-:W2:Y:S04]  /*17c10*/  LDL.LU.64 R168, [R1+0xb40] ;  /* 0x000b400001a87983 */ /* 0x000ea80000300a00 */
[----:B------:R-:W2:Y:S04]  /*17c20*/  LDL.LU.64 R176, [R1+0xb38] ;  /* 0x000b380001b07983 */ /* 0x000ea80000300a00 */
[----:B------:R-:W2:Y:S04]  /*17c30*/  LDL.LU.64 R178, [R1+0xb30] ;  /* 0x000b300001b27983 */ /* 0x000ea80000300a00 */
[----:B------:R-:W2:Y:S04]  /*17c40*/  LDL.LU.64 R148, [R1+0xb28] ;  /* 0x000b280001947983 */ /* 0x000ea80000300a00 */
[----:B------:R-:W2:Y:S04]  /*17c50*/  LDL.LU.64 R146, [R1+0xb20] ;  /* 0x000b200001927983 */ /* 0x000ea80000300a00 */
[----:B------:R1:W-:Y:S01]  /*17c60*/  STL.64 [R1+0xc10], R174 ;  /* 0x000c10ae01007387 */ /* 0x0003e20000100a00 */
[----:B------:R-:W-:-:S03]  /*17c70*/  IMAD.WIDE R20, R48, 0x4, R20 ;  /* 0x0000000430147825 */ /* 0x000fc600078e0214 */
[----:B------:R-:W-:Y:S01]  /*17c80*/  LDGSTS.E [R5+0x1c000], desc[UR8][R68.64], !P5 ;  /* 0x1c00000044057fae */ /* 0x000fe2000e921848 */
[----:B------:R-:W-:-:S03]  /*17c90*/  IMAD.WIDE R22, R48, 0x4, R22 ;  /* 0x0000000430167825 */ /* 0x000fc600078e0216 */
[----:B------:R-:W-:Y:S04]  /*17ca0*/  LDGSTS.E [R5+0x18004], desc[UR8][R66.64], !P1 ;  /* 0x1800400042057fae */ /* 0x000fe8000c921848 */
[----:B-1----:R-:W2:Y:S04]  /*17cb0*/  LDL.LU.64 R174, [R1+0x2218] ;  /* 0x0022180001ae7983 */ /* 0x002ea80000300a00 */
[----:B------:R1:W-:Y:S01]  /*17cc0*/  STL.64 [R1+0xc08], R132 ;  /* 0x000c088401007387 */ /* 0x0003e20000100a00 */
[----:B------:R-:W-:-:S03]  /*17cd0*/  IMAD.WIDE R18, R48, 0x4, R18 ;  /* 0x0000000430127825 */ /* 0x000fc600078e0212 */
[----:B------:R-:W-:Y:S01]  /*17ce0*/  LDGSTS.E [R5+0x1c004], desc[UR8][R64.64], !P1 ;  /* 0x1c00400040057fae */ /* 0x000fe2000c921848 */
[----:B------:R-:W-:-:S03]  /*17cf0*/  IMAD.WIDE R14, R48, 0x4, R14 ;  /* 0x00000004300e7825 */ /* 0x000fc600078e020e */
[----:B------:R-:W-:Y:S04]  /*17d00*/  LDGSTS.E [R5+0x18008], desc[UR8][R62.64], !P4 ;  /* 0x180080003e057fae */ /* 0x000fe8000e121848 */
[----:B-1----:R-:W2:Y:S01]  /*17d10*/  LDL.LU.64 R132, [R1+0x2210] ;  /* 0x0022100001847983 */ /* 0x002ea20000300a00 */
[----:B------:R-:W-:-:S04]  /*17d20*/  IMAD.WIDE R12, R48, 0x4, R12 ;  /* 0x00000004300c7825 */ /* 0x000fc800078e020c */
[C---:B------:R-:W-:Y:S01]  /*17d30*/  IMAD.WIDE R244, R48.reuse, 0x4, R244 ;  /* 0x0000000430f47825 */ /* 0x040fe200078e02f4 */
[----:B------:R-:W-:Y:S03]  /*17d40*/  LDGSTS.E [R5+0x1c008], desc[UR8][R60.64], !P4 ;  /* 0x1c0080003c057fae */ /* 0x000fe6000e121848 */
[C---:B------:R-:W-:Y:S01]  /*17d50*/  IMAD.WIDE R172, R48.reuse, 0x4, R172 ;  /* 0x0000000430ac7825 */ /* 0x040fe200078e02ac */
[----:B------:R-:W-:Y:S03]  /*17d60*/  LDGSTS.E [R5+0x1800c], desc[UR8][R58.64], !P3 ;  /* 0x1800c0003a057fae */ /* 0x000fe6000d921848 */
[C---:B------:R-:W-:Y:S01]  /*17d70*/  IMAD.WIDE R170, R48.reuse, 0x4, R170 ;  /* 0x0000000430aa7825 */ /* 0x040fe200078e02aa */
[----:B------:R1:W-:Y:S03]  /*17d80*/  LDGSTS.E [R5+0x1c00c], desc[UR8][R250.64], !P3 ;  /* 0x1c00c000fa057fae */ /* 0x0003e6000d921848 */
[----:B------:R-:W-:-:S04]  /*17d90*/  IMAD.WIDE R150, R48, 0x4, R150 ;  /* 0x0000000430967825 */ /* 0x000fc800078e0296 */
        /* <DEDUP_REMOVED lines=23> */
[C---:B------:R-:W-:Y:S01]  /*17f10*/  IMAD.WIDE R76, R48.reuse, 0x4, R76 ;  /* 0x00000004304c7825 */ /* 0x040fe200078e024c */
[----:B------:R-:W-:Y:S01]  /*17f20*/  ISETP.GE.U32.AND P6, PT, R57, 0x7fffff00, PT ;  /* 0x7fffff003900780c */ /* 0x000fe20003fc6070 */
[----:B------:R-:W0:Y:S02]  /*17f30*/  LDGDEPBAR ;  /* 0x00000000000079af */ /* 0x000e240000000000 */
[----:B----4-:R-:W-:-:S04]  /*17f40*/  IMAD.WIDE R130, R48, 0x4, R130 ;  /* 0x0000000430827825 */ /* 0x010fc800078e0282 */
[C---:B---3--:R-:W-:Y:S01]  /*17f50*/  IMAD.WIDE R128, R48.reuse, 0x4, R128 ;  /* 0x0000000430807825 */ /* 0x048fe200078e0280 */
[----:B------:R3:W-:Y:S03]  /*17f60*/  STL.64 [R1+0xc00], R130 ;  /* 0x000c008201007387 */ /* 0x0007e60000100a00 */
[----:B------:R-:W-:-:S04]  /*17f70*/  IMAD.WIDE R126, R48, 0x4, R126 ;  /* 0x00000004307e7825 */ /* 0x000fc800078e027e */
[C---:B------:R-:W-:Y:S01]  /*17f80*/  IMAD.WIDE R124, R48.reuse, 0x4, R124 ;  /* 0x00000004307c7825 */ /* 0x040fe200078e027c */
[----:B---3--:R-:W3:Y:S03]  /*17f90*/  LDL.LU.64 R130, [R1+0x2208] ;  /* 0x0022080001827983 */ /* 0x008ee60000300a00 */
[C---:B------:R-:W-:Y:S01]  /*17fa0*/  IMAD.WIDE R122, R48.reuse, 0x4, R122 ;  /* 0x00000004307a7825 */ /* 0x040fe200078e027a */
[----:B------:R4:W-:Y:S03]  /*17fb0*/  STL.64 [R1+0xbf8], R128 ;  /* 0x000bf88001007387 */ /* 0x0009e60000100a00 */
[----:B------:R-:W-:-:S04]  /*17fc0*/  IMAD.WIDE R120, R48, 0x4, R120 ;  /* 0x0000000430787825 */ /* 0x000fc800078e0278 */
[C---:B------:R-:W-:Y:S01]  /*17fd0*/  IMAD.WIDE R144, R48.reuse, 0x4, R144 ;  /* 0x0000000430907825 */ /* 0x040fe200078e0290 */
[----:B----4-:R-:W4:Y:S04]  /*17fe0*/  LDL.LU.64 R128, [R1+0x2200] ;  /* 0x0022000001807983 */ /* 0x010f280000300a00 */
[----:B------:R1:W-:Y:S04]  /*17ff0*/  STL.64 [R1+0xbf0], R126 ;  /* 0x000bf07e01007387 */ /* 0x0003e80000100a00 */
[----:B-1----:R-:W3:Y:S04]  /*18000*/  LDL.LU.64 R126, [R1+0x21f8] ;  /* 0x0021f800017e7983 */ /* 0x002ee80000300a00 */
[----:B------:R1:W-:Y:S04]  /*18010*/  STL.64 [R1+0xbe8], R124 ;  /* 0x000be87c01007387 */ /* 0x0003e80000100a00 */
[----:B-1----:R-:W4:Y:S04]  /*18020*/  LDL.LU.64 R124, [R1+0x21f0] ;  /* 0x0021f000017c7983 */ /* 0x002f280000300a00 */
[----:B------:R1:W-:Y:S04]  /*18030*/  STL.64 [R1+0xbe0], R122 ;  /* 0x000be07a01007387 */ /* 0x0003e80000100a00 */
[----:B-1----:R-:W3:Y:S04]  /*18040*/  LDL.LU.64 R122, [R1+0x21e8] ;  /* 0x0021e800017a7983 */ /* 0x002ee80000300a00 */
[----:B------:R1:W-:Y:S04]  /*18050*/  STL.64 [R1+0xbd8], R120 ;  /* 0x000bd87801007387 */ /* 0x0003e80000100a00 */
[----:B-1----:R-:W4:Y:S04]  /*18060*/  LDL.LU.64 R120, [R1+0x21e0] ;  /* 0x0021e00001787983 */ /* 0x002f280000300a00 */
[----:B------:R1:W-:Y:S04]  /*18070*/  STL.64 [R1+0xbd0], R144 ;  /* 0x000bd09001007387 */ /* 0x0003e80000100a00 */
[----:B-1----:R-:W3:Y:S01]  /*18080*/  LDL.LU.64 R144, [R1+0x21d8] ;  /* 0x0021d80001907983 */ /* 0x002ee20000300a00 */
[----:B--2---:R-:W-:-:S04]  /*18090*/  IMAD.WIDE R104, R48, 0x4, R104 ;  /* 0x0000000430687825 */ /* 0x004fc800078e0268 */
[C---:B------:R-:W-:Y:S01]  /*180a0*/  IMAD.WIDE R106, R48.reuse, 0x4, R106 ;  /* 0x00000004306a7825 */ /* 0x040fe200078e026a */
[----:B------:R1:W-:Y:S03]  /*180b0*/  STL.64 [R1+0xbc8], R104 ;  /* 0x000bc86801007387 */ /* 0x0003e60000100a00 */
[----:B------:R-:W-:-:S04]  /*180c0*/  IMAD.WIDE R108, R48, 0x4, R108 ;  /* 0x00000004306c7825 */ /* 0x000fc800078e026c */
[C---:B------:R-:W-:Y:S01]  /*180d0*/  IMAD.WIDE R110, R48.reuse, 0x4, R110 ;  /* 0x00000004306e7825 */ /* 0x040fe200078e026e */
[----:B-1----:R-:W2:Y:S03]  /*180e0*/  LDL.LU.64 R104, [R1+0x21d0] ;  /* 0x0021d00001687983 */ /* 0x002ea60000300a00 */
[C---:B------:R-:W-:Y:S01]  /*180f0*/  IMAD.WIDE R112, R48.reuse, 0x4, R112 ;  /* 0x0000000430707825 */ /* 0x040fe200078e0270 */
[----:B------:R1:W-:Y:S03]  /*18100*/  STL.64 [R1+0xbc0], R106 ;  /* 0x000bc06a01007387 */ /* 0x0003e60000100a00 */
[----:B------:R-:W-:-:S04]  /*18110*/  IMAD.WIDE R114, R48, 0x4, R114 ;  /* 0x0000000430727825 */ /* 0x000fc800078e0272 */
[C---:B------:R-:W-:Y:S01]  /*18120*/  IMAD.WIDE R116, R48.reuse, 0x4, R116 ;  /* 0x0000000430747825 */ /* 0x040fe200078e0274 */
[----:B-1----:R-:W2:Y:S04]  /*18130*/  LDL.LU.64 R106, [R1+0x21c8] ;  /* 0x0021c800016a7983 */ /* 0x002ea80000300a00 */
[----:B------:R1:W-:Y:S01]  /*18140*/  STL.64 [R1+0xbb8], R108 ;  /* 0x000bb86c01007387 */ /* 0x0003e20000100a00 */
[----:B------:R-:W-:-:S04]  /*18150*/  IMAD.WIDE R118, R48, 0x4, R118 ;  /* 0x0000000430767825 */ /* 0x000fc800078e0276 */
[C---:B------:R-:W-:Y:S01]  /*18160*/  IMAD.WIDE R230, R48.reuse, 0x4, R230 ;  /* 0x0000000430e67825 */ /* 0x040fe200078e02e6 */
[----:B-1----:R-:W2:Y:S04]  /*18170*/  LDL.LU.64 R108, [R1+0x21c0] ;  /* 0x0021c000016c7983 */ /* 0x002ea80000300a00 */
[----:B------:R1:W-:Y:S01]  /*18180*/  STL.64 [R1+0xbb0], R110 ;  /* 0x000bb06e01007387 */ /* 0x0003e20000100a00 */
[----:B------:R-:W-:-:S03]  /*18190*/  IMAD.WIDE R232, R48, 0x4, R232 ;  /* 0x0000000430e87825 */ /* 0x000fc600078e02e8 */
        /* <DEDUP_REMOVED lines=19> */
[----:B------:R1:W-:Y:S04]  /*182d0*/  STL.64 [R1+0xb78], R234 ;  /* 0x000b78ea01007387 */ /* 0x0003e80000100a00 */
        /* <DEDUP_REMOVED lines=9> */
[----:B------:R1:W-:Y:S02]  /*18370*/  STL.64 [R1+0xb50], R8 ;  /* 0x000b500801007387 */ /* 0x0003e40000100a00 */
[----:B-1----:R-:W-:-:S04]  /*18380*/  IMAD.WIDE R8, R48, 0x4, R54 ;  /* 0x0000000430087825 */ /* 0x002fc800078e0236 */
[C---:B------:R-:W-:Y:S01]  /*18390*/  IMAD.WIDE R54, R48.reuse, 0x4, R168 ;  /* 0x0000000430367825 */ /* 0x040fe200078e02a8 */
[----:B------:R1:W-:Y:S03]  /*183a0*/  STL.64 [R1+0xb48], R8 ;  /* 0x000b480801007387 */ /* 0x0003e60000100a00 */
[C---:B------:R-:W-:Y:S01]  /*183b0*/  IMAD.WIDE R168, R48.reuse, 0x4, R178 ;  /* 0x0000000430a87825 */ /* 0x040fe200078e02b2 */
[----:B------:R1:W-:Y:S03]  /*183c0*/  STL.64 [R1+0xb40], R54 ;  /* 0x000b403601007387 */ /* 0x0003e60000100a00 */
[----:B-1----:R-:W-:-:S04]  /*183d0*/  IMAD.WIDE R8, R48, 0x4, R176 ;  /* 0x0000000430087825 */ /* 0x002fc800078e02b0 */
[C---:B------:R-:W-:Y:S01]  /*183e0*/  IMAD.WIDE R54, R48.reuse, 0x4, R148 ;  /* 0x0000000430367825 */ /* 0x040fe200078e0294 */
[----:B------:R1:W-:Y:S04]  /*183f0*/  STL.64 [R1+0xb38], R8 ;  /* 0x000b380801007387 */ /* 0x0003e80000100a00 */
[----:B------:R-:W-:Y:S04]  /*18400*/  STL.64 [R1+0xb30], R168 ;  /* 0x000b30a801007387 */ /* 0x000fe80000100a00 */
[----:B------:R4:W-:Y:S01]  /*18410*/  STL.64 [R1+0xb28], R54 ;  /* 0x000b283601007387 */ /* 0x0009e20000100a00 */
[----:B-1----:R-:W-:-:S05]  /*18420*/  IMAD.WIDE R8, R48, 0x4, R146 ;  /* 0x0000000430087825 */ /* 0x002fca00078e0292 */
[----:B------:R1:W-:Y:S01]  /*18430*/  STL.64 [R1+0xb20], R8 ;  /* 0x000b200801007387 */ /* 0x0003e20000100a00 */
[----:B---3--:R-:W-:-:S04]  /*18440*/  IMAD.WIDE R144, R48, 0x4, R144 ;  /* 0x0000000430907825 */ /* 0x008fc800078e0290 */
[C---:B----4-:R-:W-:Y:S01]  /*18450*/  IMAD.WIDE R54, R48.reuse, 0x4, R120 ;  /* 0x0000000430367825 */ /* 0x050fe200078e0278 */
[----:B------:R-:W-:Y:S03]  /*18460*/  STL.64 [R1+0xb18], R144 ;  /* 0x000b189001007387 */ /* 0x000fe60000100a00 */
[C---:B-1----:R-:W-:Y:S01]  /*18470*/  IMAD.WIDE R8, R48.reuse, 0x4, R122 ;  /* 0x0000000430087825 */ /* 0x042fe200078e027a */
[----:B------:R1:W-:Y:S03]  /*18480*/  STL.64 [R1+0xb10], R54 ;  /* 0x000b103601007387 */ /* 0x0003e60000100a00 */
[C---:B------:R-:W-:Y:S01]  /*18490*/  IMAD.WIDE R120, R48.reuse, 0x4, R124 ;  /* 0x0000000430787825 */ /* 0x040fe200078e027c */
[----:B------:R3:W-:Y:S04]  /*184a0*/  STL.64 [R1+0xb08], R8 ;  /* 0x000b080801007387 */ /* 0x0007e80000100a00 */
[----:B------:R4:W-:Y:S01]  /*184b0*/  STL.64 [R1+0xb00], R120 ;  /* 0x000b007801007387 */ /* 0x0009e20000100a00 */
[----:B-1----:R-:W-:-:S04]  /*184c0*/  IMAD.WIDE R54, R48, 0x4, R126 ;  /* 0x0000000430367825 */ /* 0x002fc800078e027e */
[C---:B---3--:R-:W-:Y:S01]  /*184d0*/  IMAD.WIDE R8, R48.reuse, 0x4, R128 ;  /* 0x0000000430087825 */ /* 0x048fe200078e0280 */
[----:B------:R1:W-:Y:S03]  /*184e0*/  STL.64 [R1+0xaf8], R54 ;  /* 0x000af83601007387 */ /* 0x0003e60000100a00 */
[C---:B----4-:R-:W-:Y:S01]  /*184f0*/  IMAD.WIDE R120, R48.reuse, 0x4, R130 ;  /* 0x0000000430787825 */ /* 0x050fe200078e0282 */
[----:B------:R3:W-:Y:S04]  /*18500*/  STL.64 [R1+0xaf0], R8 ;  /* 0x000af00801007387 */ /* 0x0007e80000100a00 */
[----:B------:R-:W-:Y:S01]  /*18510*/  STL.64 [R1+0xae8], R120 ;  /* 0x000ae87801007387 */ /* 0x000fe20000100a00 */
[----:B-1----:R-:W-:-:S04]  /*18520*/  IMAD.WIDE R54, R48, 0x4, R132 ;  /* 0x0000000430367825 */ /* 0x002fc800078e0284 */
[C---:B---3--:R-:W-:Y:S01]  /*18530*/  IMAD.WIDE R8, R48.reuse, 0x4, R134 ;  /* 0x0000000430087825 */ /* 0x048fe200078e0286 */
[----:B------:R-:W-:Y:S04]  /*18540*/  STL.64 [R1+0xae0], R54 ;  /* 0x000ae03601007387 */ /* 0x000fe80000100a00 */
[----:B------:R1:W-:Y:S04]  /*18550*/  STL.64 [R1+0xad8], R8 ;  /* 0x000ad80801007387 */ /* 0x0003e80000100a00 */
        /* <DEDUP_REMOVED lines=10> */
[----:B------:R1:W-:Y:S04]  /*18600*/  STL.64 [R1+0xaa8], R8 ;  /* 0x000aa80801007387 */ /* 0x0003e80000100a00 */
[----:B------:R-:W-:Y:S04]  /*18610*/  STL.64 [R1+0xaa0], R20 ;  /* 0x000aa01401007387 */ /* 0x000fe80000100a00 */
[----:B------:R-:W-:Y:S01]  /*18620*/  STL.64 [R1+0xa98], R18 ;  /* 0x000a981201007387 */ /* 0x000fe20000100a00 */
[----:B-1----:R-:W-:-:S05]  /*18630*/  IMAD.WIDE R8, R48, 0x4, R16 ;  /* 0x0000000430087825 */ /* 0x002fca00078e0210 */
[----:B------:R1:W-:Y:S04]  /*18640*/  STL.64 [R1+0xa90], R8 ;  /* 0x000a900801007387 */ /* 0x0003e80000100a00 */
[----:B------:R-:W-:Y:S04]  /*18650*/  STL.64 [R1+0xa88], R14 ;  /* 0x000a880e01007387 */ /* 0x000fe80000100a00 */
[----:B------:R-:W3:Y:S01]  /*18660*/  LDL.LU.64 R168, [R1+0xa58] ;  /* 0x000a580001a87983 */ /* 0x000ee20000300a00 */
[----:B-1----:R-:W-:-:S03]  /*18670*/  IMAD.WIDE R8, R48, 0x4, R10 ;  /* 0x0000000430087825 */ /* 0x002fc600078e020a */
[----:B------:R1:W-:Y:S04]  /*18680*/  STL.64 [R1+0xa80], R12 ;  /* 0x000a800c01007387 */ /* 0x0003e80000100a00 */
[----:B------:R-:W4:Y:S04]  /*18690*/  LDL.LU.64 R176, [R1+0xa50] ;  /* 0x000a500001b07983 */ /* 0x000f280000300a00 */
[----:B------:R1:W-:Y:S04]  /*186a0*/  STL.64 [R1+0xa78], R8 ;  /* 0x000a780801007387 */ /* 0x0003e80000100a00 */
        /* <DEDUP_REMOVED lines=13> */
[----:B-1----:R-:W2:Y:S04]  /*18780*/  LDL.LU.64 R12, [R1+0x9e0] ;  /* 0x0009e000010c7983 */ /* 0x002ea80000300a00 */
        /* <DEDUP_REMOVED lines=12> */
[----:B------:R1:W-:Y:S04]  /*18850*/  STL.64 [R1+0xa70], R244 ;  /* 0x000a70f401007387 */ /* 0x0003e80000100a00 */
[----:B-1----:R-:W2:Y:S04]  /*18860*/  LDL.LU.64 R244, [R1+0x2158] ;  /* 0x0021580001f47983 */ /* 0x002ea80000300a00 */
[----:B------:R1:W-:Y:S04]  /*18870*/  STL.64 [R1+0xa68], R172 ;  /* 0x000a68ac01007387 */ /* 0x0003e80000100a00 */
[----:B-1----:R-:W2:Y:S04]  /*18880*/  LDL.LU.64 R172, [R1+0x2150] ;  /* 0x0021500001ac7983 */ /* 0x002ea80000300a00 */
[----:B------:R1:W-:Y:S04]  /*18890*/  STL.64 [R1+0xa60], R170 ;  /* 0x000a60aa01007387 */ /* 0x0003e80000100a00 */
[----:B-1----:R-:W2:Y:S01]  /*188a0*/  LDL.LU.64 R170, [R1+0x2148] ;  /* 0x0021480001aa7983 */ /* 0x002ea20000300a00 */
[----:B---3--:R-:W-:-:S05]  /*188b0*/  IMAD.WIDE R168, R48, 0x4, R168 ;  /* 0x0000000430a87825 */ /* 0x008fca00078e02a8 */
[----:B------:R1:W-:Y:S01]  /*188c0*/  STL.64 [R1+0xa58], R168 ;  /* 0x000a58a801007387 */ /* 0x0003e20000100a00 */
[----:B----4-:R-:W-:-:S04]  /*188d0*/  IMAD.WIDE R176, R48, 0x4, R176 ;  /* 0x0000000430b07825 */ /* 0x010fc800078e02b0 */
[C---:B--2---:R-:W-:Y:S01]  /*188e0*/  IMAD.WIDE R178, R48.reuse, 0x4, R178 ;  /* 0x0000000430b27825 */ /* 0x044fe200078e02b2 */
[----:B-1----:R-:W2:Y:S03]  /*188f0*/  LDL.LU.64 R168, [R1+0x2140] ;  /* 0x0021400001a87983 */ /* 0x002ea60000300a00 */
[C---:B------:R-:W-:Y:S01]  /*18900*/  IMAD.WIDE R148, R48.reuse, 0x4, R148 ;  /* 0x0000000430947825 */ /* 0x040fe200078e0294 */
[----:B------:R1:W-:Y:S03]  /*18910*/  STL.64 [R1+0xa50], R176 ;  /* 0x000a50b001007387 */ /* 0x0003e60000100a00 */
[----:B------:R-:W-:-:S04]  /*18920*/  IMAD.WIDE R146, R48, 0x4, R146 ;  /* 0x0000000430927825 */ /* 0x000fc800078e0292 */
[C---:B------:R-:W-:Y:S01]  /*18930*/  IMAD.WIDE R144, R48.reuse, 0x4, R144 ;  /* 0x0000000430907825 */ /* 0x040fe200078e0290 */
[----:B-1----:R-:W3:Y:S03]  /*18940*/  LDL.LU.64 R176, [R1+0x2138] ;  /* 0x0021380001b07983 */ /* 0x002ee60000300a00 */
[C---:B------:R-:W-:Y:S01]  /*18950*/  IMAD.WIDE R120, R48.reuse, 0x4, R120 ;  /* 0x0000000430787825 */ /* 0x040fe200078e0278 */
[----:B------:R1:W-:Y:S03]  /*18960*/  STL.64 [R1+0xa48], R178 ;  /* 0x000a48b201007387 */ /* 0x0003e60000100a00 */
[----:B------:R-:W-:-:S04]  /*18970*/  IMAD.WIDE R122, R48, 0x4, R122 ;  /* 0x00000004307a7825 */ /* 0x000fc800078e027a */
[C---:B------:R-:W-:Y:S01]  /*18980*/  IMAD.WIDE R124, R48.reuse, 0x4, R124 ;  /* 0x00000004307c7825 */ /* 0x040fe200078e027c */
[----:B-1----:R-:W4:Y:S04]  /*18990*/  LDL.LU.64 R178, [R1+0x2130] ;  /* 0x0021300001b27983 */ /* 0x002f280000300a00 */
[----:B------:R1:W-:Y:S01]  /*189a0*/  STL.64 [R1+0xa40], R148 ;  /* 0x000a409401007387 */ /* 0x0003e20000100a00 */
[----:B------:R-:W-:-:S03]  /*189b0*/  IMAD.WIDE R126, R48, 0x4, R126 ;  /* 0x00000004307e7825 */ /* 0x000fc600078e027e */
[----:B-1----:R-:W2:Y:S04]  /*189c0*/  LDL.LU.64 R148, [R1+0x2128] ;  /* 0x0021280001947983 */ /* 0x002ea80000300a00 */
[----:B------:R1:W-:Y:S01]  /*189d0*/  STL.64 [R1+0xa38], R146 ;  /* 0x000a389201007387 */ /* 0x0003e20000100a00 */
[----:B------:R-:W-:-:S03]  /*189e0*/  IMAD.WIDE R128, R48, 0x4, R128 ;  /* 0x0000000430807825 */ /* 0x000fc600078e0280 */
[----:B-1----:R-:W3:Y:S04]  /*189f0*/  LDL.LU.64 R146, [R1+0x2120] ;  /* 0x0021200001927983 */ /* 0x002ee80000300a00 */
        /* <DEDUP_REMOVED lines=45> */
[----:B------:R1:W-:Y:S04]  /*18cd0*/  STL.64 [R1+0x9b8], R22 ;  /* 0x0009b81601007387 */ /* 0x0003e80000100a00 */
[----:B-1----:R-:W3:Y:S04]  /*18ce0*/  LDL.LU.64 R22, [R1+0x20a0] ;  /* 0x0020a00001167983 */ /* 0x002ee80000300a00 */
[----:B------:R1:W-:Y:S04]  /*18cf0*/  STL.64 [R1+0x9b0], R24 ;  /* 0x0009b01801007387 */ /* 0x0003e80000100a00 */
[----:B-1----:R-:W3:Y:S04]  /*18d00*/  LDL.LU.64 R24, [R1+0x2098] ;  /* 0x0020980001187983 */ /* 0x002ee80000300a00 */
[----:B------:R1:W-:Y:S04]  /*18d10*/  STL.64 [R1+0x9a8], R142 ;  /* 0x0009a88e01007387 */ /* 0x0003e80000100a00 */
[----:B-1----:R-:W2:Y:S04]  /*18d20*/  LDL.LU.64 R142, [R1+0x2090] ;  /* 0x00209000018e7983 */ /* 0x002ea80000300a00 */
[----:B------:R1:W-:Y:S04]  /*18d30*/  STL.64 [R1+0x9a0], R140 ;  /* 0x0009a08c01007387 */ /* 0x0003e80000100a00 */
[----:B-1----:R-:W3:Y:S04]  /*18d40*/  LDL.LU.64 R140, [R1+0x2088] ;  /* 0x00208800018c7983 */ /* 0x002ee80000300a00 */
[----:B------:R1:W-:Y:S04]  /*18d50*/  STL.64 [R1+0x998], R138 ;  /* 0x0009988a01007387 */ /* 0x0003e80000100a00 */
[----:B-1----:R-:W2:Y:S04]  /*18d60*/  LDL.LU.64 R138, [R1+0x2080] ;  /* 0x00208000018a7983 */ /* 0x002ea80000300a00 */
[----:B------:R1:W-:Y:S04]  /*18d70*/  STL.64 [R1+0x990], R136 ;  /* 0x0009908801007387 */ /* 0x0003e80000100a00 */
[----:B-1----:R-:W3:Y:S01]  /*18d80*/  LDL.LU.64 R136, [R1+0x2078] ;  /* 0x0020780001887983 */ /* 0x002ee20000300a00 */
[----:B------:R-:W-:-:S04]  /*18d90*/  IMAD.WIDE R8, R48, 0x4, R8 ;  /* 0x0000000430087825 */ /* 0x000fc800078e0208 */
[C---:B------:R-:W-:Y:S01]  /*18da0*/  IMAD.WIDE R54, R48.reuse, 0x4, R54 ;  /* 0x0000000430367825 */ /* 0x040fe200078e0236 */
[----:B------:R3:W-:Y:S03]  /*18db0*/  STL.64 [R1+0x988], R8 ;  /* 0x0009880801007387 */ /* 0x0007e60000100a00 */
[----:B----4-:R-:W-:-:S04]  /*18dc0*/  IMAD.WIDE R178, R48, 0x4, R178 ;  /* 0x0000000430b27825 */ /* 0x010fc800078e02b2 */
[C---:B---3--:R-:W-:Y:S02]  /*18dd0*/  IMAD.WIDE R8, R48.reuse, 0x4, R136 ;  /* 0x0000000430087825 */ /* 0x048fe400078e0288 */
[----:B------:R-:W3:Y:S04]  /*18de0*/  LDL.LU.64 R136, [R1+0x2070] ;  /* 0x0020700001887983 */ /* 0x000ee80000300a00 */
[----:B------:R2:W-:Y:S02]  /*18df0*/  STL.64 [R1+0x980], R54 ;  /* 0x0009803601007387 */ /* 0x0005e40000100a00 */
[C---:B--2---:R-:W-:Y:S02]  /*18e00*/  IMAD.WIDE R54, R48.reuse, 0x4, R138 ;  /* 0x0000000430367825 */ /* 0x044fe400078e028a */
[----:B------:R-:W2:Y:S04]  /*18e10*/  LDL.LU.64 R138, [R1+0x2068] ;  /* 0x00206800018a7983 */ /* 0x000ea80000300a00 */
[----:B------:R1:W-:Y:S02]  /*18e20*/  STL.64 [R1+0x978], R8 ;  /* 0x0009780801007387 */ /* 0x0003e40000100a00 */
[----:B-1----:R-:W-:-:S02]  /*18e30*/  IMAD.WIDE R8, R48, 0x4, R140 ;  /* 0x0000000430087825 */ /* 0x002fc400078e028c */
[----:B------:R-:W4:Y:S04]  /*18e40*/  LDL.LU.64 R140, [R1+0x2060] ;  /* 0x00206000018c7983 */ /* 0x000f280000300a00 */
[----:B------:R1:W-:Y:S02]  /*18e50*/  STL.64 [R1+0x970], R54 ;  /* 0x0009703601007387 */ /* 0x0003e40000100a00 */
[C---:B-1----:R-:W-:Y:S02]  /*18e60*/  IMAD.WIDE R54, R48.reuse, 0x4, R142 ;  /* 0x0000000430367825 */ /* 0x042fe400078e028e */
[----:B------:R-:W3:Y:S04]  /*18e70*/  LDL.LU.64 R142, [R1+0x2058] ;  /* 0x00205800018e7983 */ /* 0x000ee80000300a00 */
[----:B------:R1:W-:Y:S02]  /*18e80*/  STL.64 [R1+0x968], R8 ;  /* 0x0009680801007387 */ /* 0x0003e40000100a00 */
[----:B-1----:R-:W-:-:S02]  /*18e90*/  IMAD.WIDE R8, R48, 0x4, R144 ;  /* 0x0000000430087825 */ /* 0x002fc400078e0290 */
[----:B------:R-:W2:Y:S04]  /*18ea0*/  LDL.LU.64 R144, [R1+0x2050] ;  /* 0x0020500001907983 */ /* 0x000ea80000300a00 */
[----:B------:R1:W-:Y:S02]  /*18eb0*/  STL.64 [R1+0x960], R54 ;  /* 0x0009603601007387 */ /* 0x0003e40000100a00 */
[C---:B-1----:R-:W-:Y:S02]  /*18ec0*/  IMAD.WIDE R54, R48.reuse, 0x4, R146 ;  /* 0x0000000430367825 */ /* 0x042fe400078e0292 */
[----:B------:R-:W4:Y:S04]  /*18ed0*/  LDL.LU.64 R146, [R1+0x2048] ;  /* 0x0020480001927983 */ /* 0x000f280000300a00 */
[----:B------:R1:W-:Y:S02]  /*18ee0*/  STL.64 [R1+0x958], R8 ;  /* 0x0009580801007387 */ /* 0x0003e40000100a00 */
[----:B-1----:R-:W-:-:S02]  /*18ef0*/  IMAD.WIDE R8, R48, 0x4, R148 ;  /* 0x0000000430087825 */ /* 0x002fc400078e0294 */
[----:B------:R-:W3:Y:S04]  /*18f00*/  LDL.LU.64 R148, [R1+0x2040] ;  /* 0x0020400001947983 */ /* 0x000ee80000300a00 */
[----:B------:R1:W-:Y:S04]  /*18f10*/  STL.64 [R1+0x950], R54 ;  /* 0x0009503601007387 */ /* 0x0003e80000100a00 */
[----:B------:R1:W-:Y:S04]  /*18f20*/  STL.64 [R1+0x948], R8 ;  /* 0x0009480801007387 */ /* 0x0003e80000100a00 */
[----:B------:R-:W-:Y:S01]  /*18f30*/  STL.64 [R1+0x940], R178 ;  /* 0x000940b201007387 */ /* 0x000fe20000100a00 */
[----:B-1----:R-:W-:-:S04]  /*18f40*/  IMAD.WIDE R54, R48, 0x4, R176 ;  /* 0x0000000430367825 */ /* 0x002fc800078e02b0 */
[C---:B------:R-:W-:Y:S01]  /*18f50*/  IMAD.WIDE R8, R48.reuse, 0x4, R168 ;  /* 0x0000000430087825 */ /* 0x040fe200078e02a8 */
[----:B------:R1:W-:Y:S03]  /*18f60*/  STL.64 [R1+0x938], R54 ;  /* 0x0009383601007387 */ /* 0x0003e60000100a00 */
[C---:B------:R-:W-:Y:S01]  /*18f70*/  IMAD.WIDE R168, R48.reuse, 0x4, R170 ;  /* 0x0000000430a87825 */ /* 0x040fe200078e02aa */
[----:B------:R1:W-:Y:S04]  /*18f80*/  STL.64 [R1+0x930], R8 ;  /* 0x0009300801007387 */ /* 0x0003e80000100a00 */
[----:B------:R1:W-:Y:S02]  /*18f90*/  STL.64 [R1+0x928], R168 ;  /* 0x000928a801007387 */ /* 0x0003e40000100a00 */
[----:B-1----:R-:W-:-:S02]  /*18fa0*/  IMAD.WIDE R54, R48, 0x4, R172 ;  /* 0x0000000430367825 */ /* 0x002fc400078e02ac */
[----:B------:R-:W2:Y:S04]  /*18fb0*/  LDL.LU.64 R178, [R1+0x858] ;  /* 0x0008580001b27983 */ /* 0x000ea80000300a00 */
[----:B------:R-:W-:Y:S04]  /*18fc0*/  STL.64 [R1+0x920], R54 ;  /* 0x0009203601007387 */ /* 0x000fe80000100a00 */
[----:B------:R-:W4:Y:S01]  /*18fd0*/  LDL.LU.64 R176, [R1+0x850] ;  /* 0x0008500001b07983 */ /* 0x000f220000300a00 */
[----:B------:R-:W-:-:S05]  /*18fe0*/  IMAD.WIDE R8, R48, 0x4, R174 ;  /* 0x0000000430087825 */ /* 0x000fca00078e02ae */
[----:B------:R1:W-:Y:S04]  /*18ff0*/  STL.64 [R1+0x918], R8 ;  /* 0x0009180801007387 */ /* 0x0003e80000100a00 */
[----:B------:R-:W3:Y:S04]  /*19000*/  LDL.LU.64 R168, [R1+0x848] ;  /* 0x0008480001a87983 */ /* 0x000ee80000300a00 */
[----:B------:R-:W3:Y:S04]  /*19010*/  LDL.LU.64 R170, [R1+0x840] ;  /* 0x0008400001aa7983 */ /* 0x000ee80000300a00 */
[----:B------:R-:W3:Y:S04]  /*19020*/  LDL.LU.64 R172, [R1+0x838] ;  /* 0x0008380001ac7983 */ /* 0x000ee80000300a00 */
[----:B------:R-:W3:Y:S04]  /*19030*/  LDL.LU.64 R174, [R1+0x830] ;  /* 0x0008300001ae7983 */ /* 0x000ee80000300a00 */
[----:B-1----:R-:W3:Y:S04]  /*19040*/  LDL.LU.64 R8, [R1+0x828] ;  /* 0x0008280001087983 */ /* 0x002ee80000300a00 */
[----:B------:R-:W3:Y:S04]  /*19050*/  LDL.LU.64 R54, [R1+0x820] ;  /* 0x0008200001367983 */ /* 0x000ee80000300a00 */
[----:B------:R1:W-:Y:S04]  /*19060*/  STL.64 [R1+0x910], R150 ;  /* 0x0009109601007387 */ /* 0x0003e80000100a00 */
[----:B-1----:R-:W3:Y:S04]  /*19070*/  LDL.LU.64 R150, [R1+0x2038] ;  /* 0x0020380001967983 */ /* 0x002ee80000300a00 */
        /* <DEDUP_REMOVED lines=30> */
[----:B------:R1:W-:Y:S01]  /*19260*/  STL.64 [R1+0xc70], R166 ;  /* 0x000c70a601007387 */ /* 0x0003e20000100a00 */
[----:B--2---:R-:W-:-:S03]  /*19270*/  IMAD.WIDE R178, R48, 0x4, R178 ;  /* 0x0000000430b27825 */ /* 0x004fc600078e02b2 */
[----:B-1----:R-:W2:Y:S04]  /*19280*/  LDL.LU.64 R166, [R1+0x1fb8] ;  /* 0x001fb80001a67983 */ /* 0x002ea80000300a00 */
[----:B------:R1:W-:Y:S01]  /*19290*/  STL.64 [R1+0xc78], R40 ;  /* 0x000c782801007387 */ /* 0x0003e20000100a00 */
[----:B----4-:R-:W-:-:S03]  /*192a0*/  IMAD.WIDE R176, R48, 0x4, R176 ;  /* 0x0000000430b07825 */ /* 0x010fc600078e02b0 */
[----:B-1----:R-:W4:Y:S04]  /*192b0*/  LDL.LU.64 R40, [R1+0x1fb0] ;  /* 0x001fb00001287983 */ /* 0x002f280000300a00 */
[----:B------:R1:W-:Y:S04]  /*192c0*/  STL.64 [R1+0xc80], R44 ;  /* 0x000c802c01007387 */ /* 0x0003e80000100a00 */
[----:B-1----:R-:W2:Y:S04]  /*192d0*/  LDL.LU.64 R44, [R1+0x1fa8] ;  /* 0x001fa800012c7983 */ /* 0x002ea80000300a00 */
[----:B------:R1:W-:Y:S04]  /*192e0*/  STL.64 [R1+0xc88], R46 ;  /* 0x000c882e01007387 */ /* 0x0003e80000100a00 */
        /* <DEDUP_REMOVED lines=10> */
[----:B-1----:R-:W2:Y:S01]  /*19390*/  LDL.LU.64 R176, [R1+0x1f78] ;  /* 0x001f780001b07983 */ /* 0x002ea20000300a00 */
[----:B---3--:R-:W-:-:S04]  /*193a0*/  IMAD.WIDE R168, R48, 0x4, R168 ;  /* 0x0000000430a87825 */ /* 0x008fc800078e02a8 */
[C---:B------:R-:W-:Y:S01]  /*193b0*/  IMAD.WIDE R170, R48.reuse, 0x4, R170 ;  /* 0x0000000430aa7825 */ /* 0x040fe200078e02aa */
[----:B------:R1:W-:Y:S03]  /*193c0*/  STL.64 [R1+0xcb8], R168 ;  /* 0x000cb8a801007387 */ /* 0x0003e60000100a00 */
[----:B------:R-:W-:-:S04]  /*193d0*/  IMAD.WIDE R172, R48, 0x4, R172 ;  /* 0x0000000430ac7825 */ /* 0x000fc800078e02ac */
[C---:B------:R-:W-:Y:S01]  /*193e0*/  IMAD.WIDE R174, R48.reuse, 0x4, R174 ;  /* 0x0000000430ae7825 */ /* 0x040fe200078e02ae */
[----:B-1----:R-:W3:Y:S03]  /*193f0*/  LDL.LU.64 R168, [R1+0x1f70] ;  /* 0x001f700001a87983 */ /* 0x002ee60000300a00 */
[C---:B------:R-:W-:Y:S01]  /*19400*/  IMAD.WIDE R8, R48.reuse, 0x4, R8 ;  /* 0x0000000430087825 */ /* 0x040fe200078e0208 */
[----:B------:R1:W-:Y:S04]  /*19410*/  STL.64 [R1+0xcc0], R170 ;  /* 0x000cc0aa01007387 */ /* 0x0003e80000100a00 */
[----:B-1----:R-:W3:Y:S04]  /*19420*/  LDL.LU.64 R170, [R1+0x1f68] ;  /* 0x001f680001aa7983 */ /* 0x002ee80000300a00 */
[----:B------:R1:W-:Y:S04]  /*19430*/  STL.64 [R1+0xcc8], R172 ;  /* 0x000cc8ac01007387 */ /* 0x0003e80000100a00 */
[----:B-1----:R-:W3:Y:S04]  /*19440*/  LDL.LU.64 R172, [R1+0x1f60] ;  /* 0x001f600001ac7983 */ /* 0x002ee80000300a00 */
[----:B------:R1:W-:Y:S04]  /*19450*/  STL.64 [R1+0xcd0], R174 ;  /* 0x000cd0ae01007387 */ /* 0x0003e80000100a00 */
[----:B-1----:R-:W3:Y:S04]  /*19460*/  LDL.LU.64 R174, [R1+0x1f58] ;  /* 0x001f580001ae7983 */ /* 0x002ee80000300a00 */
[----:B------:R1:W-:Y:S02]  /*19470*/  STL.64 [R1+0xcd8], R8 ;  /* 0x000cd80801007387 */ /* 0x0003e40000100a00 */
[----:B-1----:R-:W-:-:S04]  /*19480*/  IMAD.WIDE R8, R48, 0x4, R54 ;  /* 0x0000000430087825 */ /* 0x002fc800078e0236 */
[C---:B--2---:R-:W-:Y:S02]  /*19490*/  IMAD.WIDE R54, R48.reuse, 0x4, R176 ;  /* 0x0000000430367825 */ /* 0x044fe400078e02b0 */
[----:B------:R-:W2:Y:S04]  /*194a0*/  LDL.LU.64 R176, [R1+0x1f50] ;  /* 0x001f500001b07983 */ /* 0x000ea80000300a00 */
[----:B------:R4:W-:Y:S02]  /*194b0*/  STL.64 [R1+0xce0], R8 ;  /* 0x000ce00801007387 */ /* 0x0009e40000100a00 */
[C---:B----4-:R-:W-:Y:S02]  /*194c0*/  IMAD.WIDE R8, R48.reuse, 0x4, R178 ;  /* 0x0000000430087825 */ /* 0x050fe400078e02b2 */
[----:B------:R-:W4:Y:S04]  /*194d0*/  LDL.LU.64 R178, [R1+0x1f48] ;  /* 0x001f480001b27983 */ /* 0x000f280000300a00 */
[----:B------:R1:W-:Y:S02]  /*194e0*/  STL.64 [R1+0xce8], R54 ;  /* 0x000ce83601007387 */ /* 0x0003e40000100a00 */
[----:B-1----:R-:W-:-:S02]  /*194f0*/  IMAD.WIDE R54, R48, 0x4, R180 ;  /* 0x0000000430367825 */ /* 0x002fc400078e02b4 */
[----:B------:R-:W3:Y:S04]  /*19500*/  LDL.LU.64 R180, [R1+0x1f40] ;  /* 0x001f400001b47983 */ /* 0x000ee80000300a00 */
[----:B------:R1:W-:Y:S02]  /*19510*/  STL.64 [R1+0xcf0], R8 ;  /* 0x000cf00801007387 */ /* 0x0003e40000100a00 */
[C---:B-1----:R-:W-:Y:S02]  /*19520*/  IMAD.WIDE R8, R48.reuse, 0x4, R182 ;  /* 0x0000000430087825 */ /* 0x042fe400078e02b6 */
[----:B------:R-:W2:Y:S04]  /*19530*/  LDL.LU.64 R182, [R1+0x1f38] ;  /* 0x001f380001b67983 */ /* 0x000ea80000300a00 */
[----:B------:R1:W-:Y:S02]  /*19540*/  STL.64 [R1+0xcf8], R54 ;  /* 0x000cf83601007387 */ /* 0x0003e40000100a00 */
[----:B-1----:R-:W-:-:S02]  /*19550*/  IMAD.WIDE R54, R48, 0x4, R50 ;  /* 0x0000000430367825 */ /* 0x002fc400078e0232 */
[----:B------:R-:W4:Y:S04]  /*19560*/  LDL.LU.64 R50, [R1+0x1f30] ;  /* 0x001f300001327983 */ /* 0x000f280000300a00 */
[----:B------:R1:W-:Y:S02]  /*19570*/  STL.64 [R1+0xd00], R8 ;  /* 0x000d000801007387 */ /* 0x0003e40000100a00 */
[C---:B-1----:R-:W-:Y:S02]  /*19580*/  IMAD.WIDE R8, R48.reuse, 0x4, R46 ;  /* 0x0000000430087825 */ /* 0x042fe400078e022e */
[----:B------:R-:W4:Y:S04]  /*19590*/  LDL.LU.64 R46, [R1+0x1f28] ;  /* 0x001f2800012e7983 */ /* 0x000f280000300a00 */
        /* <DEDUP_REMOVED lines=144> */
[----:B------:R1:W-:Y:S04]  /*19ea0*/  STL.64 [R1+0xe88], R54 ;  /* 0x000e883601007387 */ /* 0x0003e80000100a00 */
[----:B------:R3:W-:Y:S01]  /*19eb0*/  STL.64 [R1+0xe90], R8 ;  /* 0x000e900801007387 */ /* 0x0007e20000100a00 */
[----:B-1----:R-:W-:-:S04]  /*19ec0*/  IMAD.WIDE R54, R48, 0x4, R246 ;  /* 0x0000000430367825 */ /* 0x002fc800078e02f6 */
[C---:B---3--:R-:W-:Y:S01]  /*19ed0*/  IMAD.WIDE R8, R48.reuse, 0x4, R2 ;  /* 0x0000000430087825 */ /* 0x048fe200078e0202 */
[----:B------:R-:W-:Y:S03]  /*19ee0*/  STL.64 [R1+0xe98], R54 ;  /* 0x000e983601007387 */ /* 0x000fe60000100a00 */
[C---:B--2---:R-:W-:Y:S02]  /*19ef0*/  IMAD.WIDE R2, R48.reuse, 0x4, R182 ;  /* 0x0000000430027825 */ /* 0x044fe400078e02b6 */
[----:B------:R-:W2:Y:S04]  /*19f00*/  LDL.LU.64 R182, [R1+0x1da0] ;  /* 0x001da00001b67983 */ /* 0x000ea80000300a00 */
[----:B------:R1:W-:Y:S02]  /*19f10*/  STL.64 [R1+0xea0], R8 ;  /* 0x000ea00801007387 */ /* 0x0003e40000100a00 */
[----:B-1----:R-:W-:-:S02]  /*19f20*/  IMAD.WIDE R8, R48, 0x4, R180 ;  /* 0x0000000430087825 */ /* 0x002fc400078e02b4 */
[----:B------:R-:W3:Y:S04]  /*19f30*/  LDL.LU.64 R180, [R1+0x1d98] ;  /* 0x001d980001b47983 */ /* 0x000ee80000300a00 */
[----:B------:R4:W-:Y:S02]  /*19f40*/  STL.64 [R1+0xea8], R2 ;  /* 0x000ea80201007387 */ /* 0x0009e40000100a00 */
[C---:B----4-:R-:W-:Y:S02]  /*19f50*/  IMAD.WIDE R2, R48.reuse, 0x4, R178 ;  /* 0x0000000430027825 */ /* 0x050fe400078e02b2 */
[----:B------:R-:W4:Y:S04]  /*19f60*/  LDL.LU.64 R178, [R1+0x1d90] ;  /* 0x001d900001b27983 */ /* 0x000f280000300a00 */
[----:B------:R1:W-:Y:S02]  /*19f70*/  STL.64 [R1+0xeb0], R8 ;  /* 0x000eb00801007387 */ /* 0x0003e40000100a00 */
[----:B-1----:R-:W-:-:S02]  /*19f80*/  IMAD.WIDE R8, R48, 0x4, R176 ;  /* 0x0000000430087825 */ /* 0x002fc400078e02b0 */
[----:B------:R-:W2:Y:S04]  /*19f90*/  LDL.LU.64 R176, [R1+0x1d88] ;  /* 0x001d880001b07983 */ /* 0x000ea80000300a00 */
[----:B------:R1:W-:Y:S02]  /*19fa0*/  STL.64 [R1+0xeb8], R2 ;  /* 0x000eb80201007387 */ /* 0x0003e40000100a00 */
[C---:B-1----:R-:W-:Y:S02]  /*19fb0*/  IMAD.WIDE R2, R48.reuse, 0x4, R174 ;  /* 0x0000000430027825 */ /* 0x042fe400078e02ae */
[----:B------:R-:W3:Y:S04]  /*19fc0*/  LDL.LU.64 R174, [R1+0x1d80] ;  /* 0x001d800001ae7983 */ /* 0x000ee80000300a00 */
        /* <DEDUP_REMOVED lines=20> */
[----:B------:R-:W2:Y:S04]  /*1a110*/  LDL.LU.64 R160, [R1+0x1d48] ;  /* 0x001d480001a07983 */ /* 0x000ea80000300a00 */
[----:B------:R1:W-:Y:S01]  /*1a120*/  STL.64 [R1+0xef8], R2 ;  /* 0x000ef80201007387 */ /* 0x0003e20000100a00 */
[----:B------:R-:W-:-:S04]  /*1a130*/  IMAD.WIDE R246, R48, 0x4, R152 ;  /* 0x0000000430f67825 */ /* 0x000fc800078e0298 */
[C---:B-1----:R-:W-:Y:S02]  /*1a140*/  IMAD.WIDE R2, R48.reuse, 0x4, R158 ;  /* 0x0000000430027825 */ /* 0x042fe400078e029e */
[----:B------:R-:W3:Y:S04]  /*1a150*/  LDL.LU.64 R158, [R1+0x1d40] ;  /* 0x001d4000019e7983 */ /* 0x000ee80000300a00 */
[----:B------:R1:W-:Y:S02]  /*1a160*/  STL.64 [R1+0xf00], R8 ;  /* 0x000f000801007387 */ /* 0x0003e40000100a00 */
[C---:B-1----:R-:W-:Y:S02]  /*1a170*/  IMAD.WIDE R8, R48.reuse, 0x4, R156 ;  /* 0x0000000430087825 */ /* 0x042fe400078e029c */
[----:B------:R-:W4:Y:S04]  /*1a180*/  LDL.LU.64 R156, [R1+0x1d38] ;  /* 0x001d3800019c7983 */ /* 0x000f280000300a00 */
[----:B------:R1:W-:Y:S02]  /*1a190*/  STL.64 [R1+0xf08], R2 ;  /* 0x000f080201007387 */ /* 0x0003e40000100a00 */
[----:B-1----:R-:W-:-:S02]  /*1a1a0*/  IMAD.WIDE R2, R48, 0x4, R154 ;  /* 0x0000000430027825 */ /* 0x002fc400078e029a */
[----:B------:R-:W4:Y:S04]  /*1a1b0*/  LDL.LU.64 R154, [R1+0x1d30] ;  /* 0x001d3000019a7983 */ /* 0x000f280000300a00 */
[----:B------:R1:W-:Y:S04]  /*1a1c0*/  STL.64 [R1+0xf10], R8 ;  /* 0x000f100801007387 */ /* 0x0003e80000100a00 */
[----:B------:R-:W4:Y:S04]  /*1a1d0*/  LDL.LU.64 R152, [R1+0x1d28] ;  /* 0x001d280001987983 */ /* 0x000f280000300a00 */
[----:B------:R1:W-:Y:S02]  /*1a1e0*/  STL.64 [R1+0xf18], R2 ;  /* 0x000f180201007387 */ /* 0x0003e40000100a00 */
[----:B-1----:R-:W-:-:S02]  /*1a1f0*/  IMAD.WIDE R8, R48, 0x4, R150 ;  /* 0x0000000430087825 */ /* 0x002fc400078e0296 */
[----:B------:R-:W4:Y:S02]  /*1a200*/  LDL.LU.64 R150, [R1+0x1d20] ;  /* 0x001d200001967983 */ /* 0x000f240000300a00 */
[C---:B------:R-:W-:Y:S02]  /*1a210*/  IMAD.WIDE R2, R48.reuse, 0x4, R148 ;  /* 0x0000000430027825 */ /* 0x040fe400078e0294 */
[----:B------:R-:W4:Y:S04]  /*1a220*/  LDL.LU.64 R148, [R1+0x1d18] ;  /* 0x001d180001947983 */ /* 0x000f280000300a00 */
[----:B------:R1:W-:Y:S02]  /*1a230*/  STL.64 [R1+0xf28], R8 ;  /* 0x000f280801007387 */ /* 0x0003e40000100a00 */
[----:B-1----:R-:W-:-:S02]  /*1a240*/  IMAD.WIDE R8, R48, 0x4, R146 ;  /* 0x0000000430087825 */ /* 0x002fc400078e0292 */
[----:B------:R-:W4:Y:S04]  /*1a250*/  LDL.LU.64 R146, [R1+0x1d10] ;  /* 0x001d100001927983 */ /* 0x000f280000300a00 */
[----:B------:R1:W-:Y:S04]  /*1a260*/  STL.64 [R1+0xf30], R2 ;  /* 0x000f300201007387 */ /* 0x0003e80000100a00 */
[----:B------:R-:W-:Y:S04]  /*1a270*/  STL.64 [R1+0xf20], R246 ;  /* 0x000f20f601007387 */ /* 0x000fe80000100a00 */
[----:B------:R1:W-:Y:S02]  /*1a280*/  STL.64 [R1+0xf38], R8 ;  /* 0x000f380801007387 */ /* 0x0003e40000100a00 */
[----:B-1----:R-:W-:-:S02]  /*1a290*/  IMAD.WIDE R2, R48, 0x4, R144 ;  /* 0x0000000430027825 */ /* 0x002fc400078e0290 */
[----:B------:R-:W2:Y:S02]  /*1a2a0*/  LDL.LU.64 R144, [R1+0x1d08] ;  /* 0x001d080001907983 */ /* 0x000ea40000300a00 */
[C---:B------:R-:W-:Y:S02]  /*1a2b0*/  IMAD.WIDE R8, R48.reuse, 0x4, R142 ;  /* 0x0000000430087825 */ /* 0x040fe400078e028e */
        /* <DEDUP_REMOVED lines=60> */
[----:B------:R-:W4:Y:S01]  /*1a680*/  LDL.LU.64 R102, [R1+0x1c60] ;  /* 0x001c600001667983 */ /* 0x000f220000300a00 */
[----:B-1----:R-:W-:-:S03]  /*1a690*/  IMAD.WIDE R8, R48, 0x4, R100 ;  /* 0x0000000430087825 */ /* 0x002fc600078e0264 */
[----:B------:R-:W4:Y:S04]  /*1a6a0*/  LDL.LU.64 R100, [R1+0x1c58] ;  /* 0x001c580001647983 */ /* 0x000f280000300a00 */
[----:B------:R1:W-:Y:S02]  /*1a6b0*/  STL.64 [R1+0xfe8], R54 ;  /* 0x000fe83601007387 */ /* 0x0003e40000100a00 */
[C---:B-1----:R-:W-:Y:S02]  /*1a6c0*/  IMAD.WIDE R54, R48.reuse, 0x4, R98 ;  /* 0x0000000430367825 */ /* 0x042fe400078e0262 */
        /* <DEDUP_REMOVED lines=21> */
[----:B------:R1:W-:Y:S02]  /*1a820*/  STL.64 [R1+0x1028], R54 ;  /* 0x0010283601007387 */ /* 0x0003e40000100a00 */
[----:B-1----:R-:W-:-:S04]  /*1a830*/  IMAD.WIDE R8, R48, 0x4, R84 ;  /* 0x0000000430087825 */ /* 0x002fc800078e0254 */
[C---:B------:R-:W-:Y:S01]  /*1a840*/  IMAD.WIDE R54, R48.reuse, 0x4, R80 ;  /* 0x0000000430367825 */ /* 0x040fe200078e0250 */
[----:B------:R1:W-:Y:S04]  /*1a850*/  STL.64 [R1+0x1030], R8 ;  /* 0x0010300801007387 */ /* 0x0003e80000100a00 */
[----:B------:R-:W-:Y:S04]  /*1a860*/  STL.64 [R1+0x1038], R82 ;  /* 0x0010385201007387 */ /* 0x000fe80000100a00 */
[----:B------:R1:W-:Y:S02]  /*1a870*/  STL.64 [R1+0x1040], R54 ;  /* 0x0010403601007387 */ /* 0x0003e40000100a00 */
[----:B-1----:R-:W-:-:S05]  /*1a880*/  IMAD.WIDE R8, R48, 0x4, R78 ;  /* 0x0000000430087825 */ /* 0x002fca00078e024e */
[----:B------:R1:W-:Y:S01]  /*1a890*/  STL.64 [R1+0x1048], R8 ;  /* 0x0010480801007387 */ /* 0x0003e20000100a00 */
[----:B------:R-:W-:-:S03]  /*1a8a0*/  IMAD.WIDE R54, R48, 0x4, R74 ;  /* 0x0000000430367825 */ /* 0x000fc600078e024a */
[----:B------:R-:W-:Y:S04]  /*1a8b0*/  STL.64 [R1+0x1050], R76 ;  /* 0x0010504c01007387 */ /* 0x000fe80000100a00 */
[----:B------:R1:W-:Y:S02]  /*1a8c0*/  STL.64 [R1+0x1058], R54 ;  /* 0x0010583601007387 */ /* 0x0003e40000100a00 */
[----:B-1----:R-:W-:-:S05]  /*1a8d0*/  IMAD.WIDE R8, R48, 0x4, R72 ;  /* 0x0000000430087825 */ /* 0x002fca00078e0248 */
[----:B------:R1:W-:Y:S01]  /*1a8e0*/  STL.64 [R1+0x1060], R8 ;  /* 0x0010600801007387 */ /* 0x0003e20000100a00 */
[----:B------:R-:W-:-:S05]  /*1a8f0*/  IMAD.WIDE R54, R48, 0x4, R70 ;  /* 0x0000000430367825 */ /* 0x000fca00078e0246 */
        /* <DEDUP_REMOVED lines=14> */
[----:B------:R1:W-:Y:S04]  /*1a9e0*/  STL.64 [R1+0x10a0], R8 ;  /* 0x0010a00801007387 */ /* 0x0003e80000100a00 */
[----:B------:R-:W2:Y:S04]  /*1a9f0*/  LDL.64 R84, [R1+0x460] ;  /* 0x0004600001547983 */ /* 0x000ea80000100a00 */
[----:B------:R-:W3:Y:S04]  /*1aa00*/  LDL.64 R82, [R1+0x420] ;  /* 0x0004200001527983 */ /* 0x000ee80000100a00 */
[----:B------:R-:W4:Y:S04]  /*1aa10*/  LDL.64 R80, [R1+0x3e0] ;  /* 0x0003e00001507983 */ /* 0x000f280000100a00 */
        /* <DEDUP_REMOVED lines=8> */
[----:B------:R-:W4:Y:S01]  /*1aaa0*/  LDL.64 R62, [R1+0x1a0] ;  /* 0x0001a000013e7983 */ /* 0x000f220000100a00 */
[----:B------:R-:W-:Y:S01]  /*1aab0*/  VIADD R54, R56, 0xffffff7e ;  /* 0xffffff7e38367836 */ /* 0x000fe20000000000 */
[----:B-1----:R-:W-:Y:S01]  /*1aac0*/  IADD3 R9, R52, -0x84, RZ ;  /* 0xffffff7c34097810 */ /* 0x002fe20007ffe0ff */
[----:B------:R-:W-:Y:S01]  /*1aad0*/  VIADD R48, R53, 0xffffff7d ;  /* 0xffffff7d35307836 */ /* 0x000fe20000000000 */
[----:B------:R-:W4:Y:S01]  /*1aae0*/  LDL.64 R60, [R1+0x160] ;  /* 0x00016000013c7983 */ /* 0x000f220000100a00 */
[----:B------:R-:W-:-:S02]  /*1aaf0*/  VIADD R8, R7, 0xffffff7b ;  /* 0xffffff7b07087836 */ /* 0x000fc40000000000 */
[----:B------:R-:W-:Y:S01]  /*1ab00*/  VIADD R55, R188, UR61 ;  /* 0x0000003dbc377c36 */ /* 0x000fe20008000000 */
[----:B------:R-:W-:Y:S01]  /*1ab10*/  ISETP.GE.U32.AND P5, PT, R54, 0x7ffffeff, PT ;  /* 0x7ffffeff3600780c */ /* 0x000fe20003fa6070 */
[----:B------:R-:W-:Y:S01]  /*1ab20*/  VIADD R252, R6, 0xffffff7a ;  /* 0xffffff7a06fc7836 */ /* 0x000fe20000000000 */
[----:B------:R-:W-:Y:S01]  /*1ab30*/  ISETP.GE.U32.AND P3, PT, R48, 0x7ffffefe, PT ;  /* 0x7ffffefe3000780c */ /* 0x000fe20003f66070 */
[----:B------:R-:W4:Y:S01]  /*1ab40*/  LDL.64 R58, [R1+0x120] ;  /* 0x00012000013a7983 */ /* 0x000f220000100a00 */
[----:B------:R-:W-:Y:S02]  /*1ab50*/  ISETP.GE.U32.AND P4, PT, R9, 0x7ffffefd, PT ;  /* 0x7ffffefd0900780c */ /* 0x000fe40003f86070 */
[----:B------:R-:W-:Y:S01]  /*1ab60*/  ISETP.GE.U32.AND P1, PT, R8, 0x7ffffefc, PT ;  /* 0x7ffffefc0800780c */ /* 0x000fe20003f26070 */
[----:B------:R-:W4:Y:S01]  /*1ab70*/  LDL.64 R56, [R1+0xa0] ;  /* 0x0000a00001387983 */ /* 0x000f220000100a00 */
[C---:B------:R-:W-:Y:S02]  /*1ab80*/  LOP3.LUT R8, R188.reuse, 0x10, RZ, 0x3c, !PT ;  /* 0x00000010bc087812 */ /* 0x040fe400078e3cff */
[C---:B------:R-:W-:Y:S01]  /*1ab90*/  LOP3.LUT R9, R188.reuse, 0x20, RZ, 0x3c, !PT ;  /* 0x00000020bc097812 */ /* 0x040fe200078e3cff */
[----:B------:R-:W4:Y:S01]  /*1aba0*/  LDL.64 R6, [R1+0x60] ;  /* 0x0000600001067983 */ /* 0x000f220000100a00 */
[----:B------:R-:W-:-:S02]  /*1abb0*/  LOP3.LUT R48, R188, 0x30, RZ, 0x3c, !PT ;  /* 0x00000030bc307812 */ /* 0x000fc400078e3cff */
[C---:B------:R-:W-:Y:S01]  /*1abc0*/  LOP3.LUT R54, R188.reuse, 0x40, RZ, 0x3c, !PT ;  /* 0x00000040bc367812 */ /* 0x040fe200078e3cff */
[----:B------:R-:W4:Y:S01]  /*1abd0*/  LDL.64 R52, [R1+0x20] ;  /* 0x0000200001347983 */ /* 0x000f220000100a00 */
[C---:B------:R-:W-:Y:S02]  /*1abe0*/  LOP3.LUT R249, R188.reuse, 0x50, RZ, 0x3c, !PT ;  /* 0x00000050bcf97812 */ /* 0x040fe400078e3cff */
[C---:B------:R-:W-:Y:S01]  /*1abf0*/  LOP3.LUT R250, R188.reuse, 0x60, RZ, 0x3c, !PT ;  /* 0x00000060bcfa7812 */ /* 0x040fe200078e3cff */
[----:B------:R1:W-:Y:S01]  /*1ac00*/  STL.64 [R1+0x1b60], R188 ;  /* 0x001b60bc01007387 */ /* 0x0003e20000100a00 */
[----:B------:R-:W-:-:S03]  /*1ac10*/  LOP3.LUT R251, R188, 0x70, RZ, 0x3c, !PT ;  /* 0x00000070bcfb7812 */ /* 0x000fc600078e3cff */
[----:B-1----:R-:W4:Y:S04]  /*1ac20*/  LDL.64 R188, [R1+0xe0] ;  /* 0x0000e00001bc7983 */ /* 0x002f280000100a00 */
[----:B--2---:R-:W-:Y:S04]  /*1ac30*/  LDGSTS.E [R55+0x60000], desc[UR8][R84.64], P0 ;  /* 0x6000000054377fae */ /* 0x004fe80008121848 */
[----:B---3--:R-:W-:Y:S04]  /*1ac40*/  LDGSTS.E [R55+0x60400], desc[UR8][R82.64], P0 ;  /* 0x6040000052377fae */ /* 0x008fe80008121848 */
[----:B----4-:R-:W-:Y:S04]  /*1ac50*/  LDGSTS.E [R55+0x60800], desc[UR8][R80.64], P0 ;  /* 0x6080000050377fae */ /* 0x010fe80008121848 */
[----:B------:R-:W2:Y:S04]  /*1ac60*/  LDL.LU.64 R84, [R1+0x1c18] ;  /* 0x001c180001547983 */ /* 0x000ea80000300a00 */
[----:B------:R-:W3:Y:S04]  /*1ac70*/  LDL.LU.64 R82, [R1+0x1c10] ;  /* 0x001c100001527983 */ /* 0x000ee80000300a00 */
[----:B------:R-:W4:Y:S04]  /*1ac80*/  LDL.LU.64 R80, [R1+0x1c08] ;  /* 0x001c080001507983 */ /* 0x000f280000300a00 */
[----:B------:R-:W-:Y:S04]  /*1ac90*/  LDGSTS.E [R55+0x60c00], desc[UR8][R78.64], P0 ;  /* 0x60c000004e377fae */ /* 0x000fe80008121848 */
[----:B------:R-:W-:Y:S04]  /*1aca0*/  LDGSTS.E [R55+0x61000], desc[UR8][R76.64], P0 ;  /* 0x610000004c377fae */ /* 0x000fe80008121848 */
[----:B------:R-:W-:Y:S04]  /*1acb0*/  LDGSTS.E [R55+0x61400], desc[UR8][R74.64], P0 ;  /* 0x614000004a377fae */ /* 0x000fe80008121848 */
[----:B------:R-:W2:Y:S04]  /*1acc0*/  LDL.LU.64 R78, [R1+0x1c00] ;  /* 0x001c0000014e7983 */ /* 0x000ea80000300a00 */
[----:B------:R-:W3:Y:S04]  /*1acd0*/  LDL.LU.64 R76, [R1+0x1bf8] ;  /* 0x001bf800014c7983 */ /* 0x000ee80000300a00 */
[----:B------:R-:W3:Y:S04]  /*1ace0*/  LDL.LU.64 R74, [R1+0x1bf0] ;  /* 0x001bf000014a7983 */ /* 0x000ee80000300a00 */
[----:B------:R-:W-:Y:S04]  /*1acf0*/  LDGSTS.E [R55+0x61800], desc[UR8][R72.64], P0 ;  /* 0x6180000048377fae */ /* 0x000fe80008121848 */
[----:B------:R-:W-:Y:S04]  /*1ad00*/  LDGSTS.E [R55+0x61c00], desc[UR8][R70.64], P0 ;  /* 0x61c0000046377fae */ /* 0x000fe80008121848 */
[----:B------:R-:W-:Y:S04]  /*1ad10*/  LDGSTS.E [R55+0x62000], desc[UR8][R68.64], P0 ;  /* 0x6200000044377fae */ /* 0x000fe80008121848 */
[----:B------:R-:W3:Y:S04]  /*1ad20*/  LDL.LU.64 R72, [R1+0x1be8] ;  /* 0x001be80001487983 */ /* 0x000ee80000300a00 */
[----:B------:R-:W3:Y:S04]  /*1ad30*/  LDL.LU.64 R70, [R1+0x1be0] ;  /* 0x001be00001467983 */ /* 0x000ee80000300a00 */
[----:B------:R-:W3:Y:S04]  /*1ad40*/  LDL.LU.64 R68, [R1+0x1bd8] ;  /* 0x001bd80001447983 */ /* 0x000ee80000300a00 */
[----:B------:R-:W-:Y:S04]  /*1ad50*/  LDGSTS.E [R55+0x62400], desc[UR8][R66.64], P0 ;  /* 0x6240000042377fae */ /* 0x000fe80008121848 */
[----:B------:R-:W-:Y:S04]  /*1ad60*/  LDGSTS.E [R55+0x62800], desc[UR8][R64.64], P0 ;  /* 0x6280000040377fae */ /* 0x000fe80008121848 */
[----:B------:R-:W-:Y:S04]  /*1ad70*/  LDGSTS.E [R55+0x62c00], desc[UR8][R62.64], P0 ;  /* 0x62c000003e377fae */ /* 0x000fe80008121848 */
[----:B------:R-:W3:Y:S04]  /*1ad80*/  LDL.LU.64 R66, [R1+0x1bd0] ;  /* 0x001bd00001427983 */ /* 0x000ee80000300a00 */
[----:B------:R-:W4:Y:S04]  /*1ad90*/  LDL.LU.64 R64, [R1+0x1bc8] ;  /* 0x001bc80001407983 */ /* 0x000f280000300a00 */
[----:B------:R-:W2:Y:S04]  /*1ada0*/  LDL.LU.64 R62, [R1+0x1bc0] ;  /* 0x001bc000013e7983 */ /* 0x000ea80000300a00 */
[----:B------:R-:W-:Y:S04]  /*1adb0*/  LDGSTS.E [R55+0x63000], desc[UR8][R60.64], P0 ;  /* 0x630000003c377fae */ /* 0x000fe80008121848 */
[----:B------:R-:W-:Y:S04]  /*1adc0*/  LDGSTS.E [R55+0x63400], desc[UR8][R58.64], P0 ;  /* 0x634000003a377fae */ /* 0x000fe80008121848 */
[----:B------:R-:W-:Y:S04]  /*1add0*/  LDGSTS.E [R55+0x63800], desc[UR8][R188.64], P0 ;  /* 0x63800000bc377fae */ /* 0x000fe80008121848 */
[----:B------:R-:W-:Y:S04]  /*1ade0*/  LDGSTS.E [R55+0x63c00], desc[UR8][R56.64], P0 ;  /* 0x63c0000038377fae */ /* 0x000fe80008121848 */
[----:B------:R-:W3:Y:S04]  /*1adf0*/  LDL.LU.64 R60, [R1+0x1bb8] ;  /* 0x001bb800013c7983 */ /* 0x000ee80000300a00 */
[----:B------:R-:W-:Y:S04]  /*1ae00*/  LDGSTS.E [R55+0x64000], desc[UR8][R6.64], P0 ;  /* 0x6400000006377fae */ /* 0x000fe80008121848 */
[----:B------:R-:W3:Y:S04]  /*1ae10*/  LDL.LU.64 R58, [R1+0x1bb0] ;  /* 0x001bb000013a7983 */ /* 0x000ee80000300a00 */
[----:B------:R-:W-:Y:S04]  /*1ae20*/  LDGSTS.E [R55+0x64400], desc[UR8][R52.64], P0 ;  /* 0x6440000034377fae */ /* 0x000fe80008121848 */
[----:B------:R-:W4:Y:S04]  /*1ae30*/  LDL.64 R56, [R1+0x458] ;  /* 0x0004580001387983 */ /* 0x000f280000100a00 */
[----:B------:R-:W3:Y:S04]  /*1ae40*/  LDL.64 R6, [R1+0x418] ;  /* 0x0004180001067983 */ /* 0x000ee80000100a00 */
[----:B------:R-:W3:Y:S04]  /*1ae50*/  LDL.64 R52, [R1+0x3d8] ;  /* 0x0003d80001347983 */ /* 0x000ee80000100a00 */
[----:B------:R-:W3:Y:S04]  /*1ae60*/  LDL.64 R188, [R1+0x18] ;  /* 0x0000180001bc7983 */ /* 0x000ee80000100a00 */
[----:B--2---:R-:W-:Y:S04]  /*1ae70*/  LDGSTS.E [R55+0x64800], desc[UR8][R62.64], P0 ;  /* 0x648000003e377fae */ /* 0x004fe80008121848 */
[----:B------:R1:W-:Y:S04]  /*1ae80*/  STL.64 [R1+0x1888], R62 ;  /* 0x0018883e01007387 */ /* 0x0003e80000100a00 */
[----:B------:R-:W-:Y:S04]  /*1ae90*/  LDGSTS.E [R55+0x64c00], desc[UR8][R78.64], P0 ;  /* 0x64c000004e377fae */ /* 0x000fe80008121848 */
[----:B------:R-:W-:Y:S04]  /*1aea0*/  LDGSTS.E [R55+0x65000], desc[UR8][R94.64], P0 ;  /* 0x650000005e377fae */ /* 0x000fe80008121848 */
[----:B-1----:R-:W2:Y:S04]  /*1aeb0*/  LDL.64 R62, [R1+0xd8] ;  /* 0x0000d800013e7983 */ /* 0x002ea80000100a00 */
        /* <DEDUP_REMOVED lines=19> */
[----:B-1----:R-:W2:Y:S04]  /*1aff0*/  LDL.LU.64 R142, [R1+0x58] ;  /* 0x00005800018e7983 */ /* 0x002ea80000300a00 */
[----:B------:R1:W-:Y:S04]  /*1b000*/  STL.64 [R1+0x18b8], R158 ;  /* 0x0018b89e01007387 */ /* 0x0003e80000100a00 */
[----:B------:R-:W-:Y:S04]  /*1b010*/  LDGSTS.E [R55+0x67c00], desc[UR8][R34.64], P0 ;  /* 0x67c0000022377fae */ /* 0x000fe80008121848 */
[----:B-1----:R-:W2:Y:S04]  /*1b020*/  LDL.64 R158, [R1+0x218] ;  /* 0x00021800019e7983 */ /* 0x002ea80000100a00 */
[----:B------:R1:W-:Y:S04]  /*1b030*/  STL.64 [R1+0x18c0], R174 ;  /* 0x0018c0ae01007387 */ /* 0x0003e80000100a00 */
        /* <DEDUP_REMOVED lines=10> */
[----:B-1----:R-:W2:Y:S04]  /*1b0e0*/  LDL.LU.64 R20, [R1+0x98] ;  /* 0x0000980001147983 */ /* 0x002ea80000300a00 */
[----:B------:R1:W-:Y:S04]  /*1b0f0*/  STL.64 [R1+0x18f0], R34 ;  /* 0x0018f02201007387 */ /* 0x0003e80000100a00 */
[----:B-1----:R-:W2:Y:S01]  /*1b100*/  LDL.64 R34, [R1+0x398] ;  /* 0x0003980001227983 */ /* 0x002ea20000100a00 */
[----:B------:R-:W-:-:S05]  /*1b110*/  VIADD R8, R8, UR61 ;  /* 0x0000003d08087c36 */ /* 0x000fca0008000000 */
[----:B----4-:R-:W-:Y:S04]  /*1b120*/  LDGSTS.E [R8+0x60080], desc[UR8][R56.64], P0 ;  /* 0x6008000038087fae */ /* 0x010fe80008121848 */
[----:B---3--:R-:W-:Y:S04]  /*1b130*/  LDGSTS.E [R8+0x60480], desc[UR8][R6.64], P0 ;  /* 0x6048000006087fae */ /* 0x008fe80008121848 */
[----:B------:R-:W-:Y:S04]  /*1b140*/  LDGSTS.E [R8+0x60880], desc[UR8][R52.64], P0 ;  /* 0x6088000034087fae */ /* 0x000fe80008121848 */
[----:B------:R-:W3:Y:S04]  /*1b150*/  LDL.LU.64 R56, [R1+0x1ba8] ;  /* 0x001ba80001387983 */ /* 0x000ee80000300a00 */
[----:B------:R-:W4:Y:S04]  /*1b160*/  LDL.LU.64 R6, [R1+0x1ba0] ;  /* 0x001ba00001067983 */ /* 0x000f280000300a00 */
[----:B------:R-:W3:Y:S04]  /*1b170*/  LDL.LU.64 R52, [R1+0x1b98] ;  /* 0x001b980001347983 */ /* 0x000ee80000300a00 */
[----:B--2---:R-:W-:Y:S04]  /*1b180*/  STL.64 [R1+0x18f8], R20 ;  /* 0x0018f81401007387 */ /* 0x004fe80000100a00 */
[----:B------:R-:W-:Y:S04]  /*1b190*/  LDGSTS.E [R8+0x60c80], desc[UR8][R34.64], P0 ;  /* 0x60c8000022087fae */ /* 0x000fe80008121848 */
        /* <DEDUP_REMOVED lines=13> */
[----:B------:R-:W-:Y:S04]  /*1b270*/  STL.64 [R1+0x1900], R142 ;  /* 0x0019008e01007387 */ /* 0x000fe80000100a00 */
[----:B------:R-:W-:Y:S04]  /*1b280*/  LDGSTS.E [R8+0x64480], desc[UR8][R188.64], P0 ;  /* 0x64480000bc087fae */ /* 0x000fe80008121848 */
[----:B------:R-:W2:Y:S04]  /*1b290*/  LDL.64 R34, [R1+0x450] ;  /* 0x0004500001227983 */ /* 0x000ea80000100a00 */
[----:B------:R-:W4:Y:S04]  /*1b2a0*/  LDL.64 R224, [R1+0x410] ;  /* 0x0004100001e07983 */ /* 0x000f280000100a00 */
[----:B------:R-:W3:Y:S04]  /*1b2b0*/  LDL.64 R208, [R1+0x3d0] ;  /* 0x0003d00001d07983 */ /* 0x000ee80000100a00 */
        /* <DEDUP_REMOVED lines=8> */
[----:B------:R-:W3:Y:S04]  /*1b340*/  LDL.LU.64 R240, [R1+0x90] ;  /* 0x0000900001f07983 */ /* 0x000ee80000300a00 */
[----:B------:R-:W3:Y:S04]  /*1b350*/  LDL.LU.64 R126, [R1+0x50] ;  /* 0x00005000017e7983 */ /* 0x000ee80000300a00 */
[----:B------:R-:W-:Y:S04]  /*1b360*/  LDGSTS.E [R8+0x64880], desc[UR8][R64.64], P0 ;  /* 0x6488000040087fae */ /* 0x000fe80008121848 */
[----:B------:R-:W-:Y:S04]  /*1b370*/  STL.64 [R1+0x1908], R64 ;  /* 0x0019084001007387 */ /* 0x000fe80000100a00 */
[----:B------:R-:W-:Y:S04]  /*1b380*/  LDGSTS.E [R8+0x64c80], desc[UR8][R80.64], P0 ;  /* 0x64c8000050087fae */ /* 0x000fe80008121848 */
[----:B------:R-:W-:Y:S04]  /*1b390*/  STL.64 [R1+0x1910], R80 ;  /* 0x0019105001007387 */ /* 0x000fe80000100a00 */
[----:B------:R-:W-:Y:S04]  /*1b3a0*/  LDGSTS.E [R8+0x65080], desc[UR8][R96.64], P0 ;  /* 0x6508000060087fae */ /* 0x000fe80008121848 */
[----:B------:R-:W-:Y:S04]  /*1b3b0*/  STL.64 [R1+0x1918], R96 ;  /* 0x0019186001007387 */ /* 0x000fe80000100a00 */
[----:B------:R-:W-:Y:S04]  /*1b3c0*/  LDGSTS.E [R8+0x65480], desc[UR8][R112.64], P0 ;  /* 0x6548000070087fae */ /* 0x000fe80008121848 */
[----:B------:R1:W-:Y:S04]  /*1b3d0*/  STL.64 [R1+0x1920], R112 ;  /* 0x0019207001007387 */ /* 0x0003e80000100a00 */
[----:B------:R-:W-:Y:S04]  /*1b3e0*/  LDGSTS.E [R8+0x65880], desc[UR8][R128.64], P0 ;  /* 0x6588000080087fae */ /* 0x000fe80008121848 */
[----:B------:R-:W-:Y:S04]  /*1b3f0*/  LDGSTS.E [R8+0x65c80], desc[UR8][R144.64], P0 ;  /* 0x65c8000090087fae */ /* 0x000fe80008121848 */
[----:B-1----:R-:W3:Y:S04]  /*1b400*/  LDL.LU.64 R112, [R1+0x250] ;  /* 0x0002500001707983 */ /* 0x002ee80000300a00 */
[----:B------:R-:W-:Y:S04]  /*1b410*/  STL.64 [R1+0x1928], R128 ;  /* 0x0019288001007387 */ /* 0x000fe80000100a00 */
        /* <DEDUP_REMOVED lines=19> */
[----:B-1----:R-:W3:Y:S01]  /*1b550*/  LDL.LU.64 R36, [R1+0x150] ;  /* 0x0001500001247983 */ /* 0x002ee20000300a00 */
[----:B------:R-:W-:-:S05]  /*1b560*/  IADD3 R9, R9, UR61, RZ ;  /* 0x0000003d09097c10 */ /* 0x000fca000fffe0ff */
[----:B--2---:R-:W-:Y:S04]  /*1b570*/  LDGSTS.E [R9+0x60100], desc[UR8][R34.64], P0 ;  /* 0x6010000022097fae */ /* 0x004fe80008121848 */
[----:B----4-:R-:W-:Y:S04]  /*1b580*/  LDGSTS.E [R9+0x60500], desc[UR8][R224.64], P0 ;  /* 0x60500000e0097fae */ /* 0x010fe80008121848 */
[----:B---3--:R-:W-:Y:S04]  /*1b590*/  LDGSTS.E [R9+0x60900], desc[UR8][R208.64], P0 ;  /* 0x60900000d0097fae */ /* 0x008fe80008121848 */
        /* <DEDUP_REMOVED lines=10> */
[----:B------:R-:W-:Y:S04]  /*1b640*/  STL.64 [R1+0x1a18], R112 ;  /* 0x001a187001007387 */ /* 0x000fe80000100a00 */
[----:B------:R-:W-:Y:S04]  /*1b650*/  LDGSTS.E [R9+0x63100], desc[UR8][R36.64], P0 ;  /* 0x6310000024097fae */ /* 0x000fe80008121848 */
[----:B------:R-:W-:Y:S04]  /*1b660*/  LDGSTS.E [R9+0x63500], desc[UR8][R176.64], P0 ;  /* 0x63500000b0097fae */ /* 0x000fe80008121848 */
[----:B------:R-:W-:Y:S04]  /*1b670*/  STL.64 [R1+0x1978], R36 ;  /* 0x0019782401007387 */ /* 0x000fe80000100a00 */
[----:B------:R-:W-:Y:S04]  /*1b680*/  LDGSTS.E [R9+0x63900], desc[UR8][R188.64], P0 ;  /* 0x63900000bc097fae */ /* 0x000fe80008121848 */
[----:B------:R1:W-:Y:S04]  /*1b690*/  STL.64 [R1+0x1980], R176 ;  /* 0x001980b001007387 */ /* 0x0003e80000100a00 */
[----:B------:R-:W-:Y:S04]  /*1b6a0*/  LDGSTS.E [R9+0x63d00], desc[UR8][R240.64], P0 ;  /* 0x63d00000f0097fae */ /* 0x000fe80008121848 */
[----:B------:R-:W-:Y:S04]  /*1b6b0*/  STL.64 [R1+0x1988], R240 ;  /* 0x001988f001007387 */ /* 0x000fe80000100a00 */
[----:B------:R-:W-:Y:S04]  /*1b6c0*/  LDGSTS.E [R9+0x64100], desc[UR8][R126.64], P0 ;  /* 0x641000007e097fae */ /* 0x000fe80008121848 */
[----:B------:R-:W-:Y:S04]  /*1b6d0*/  STL.64 [R1+0x1990], R126 ;  /* 0x0019907e01007387 */ /* 0x000fe80000100a00 */
[----:B------:R-:W-:Y:S04]  /*1b6e0*/  LDGSTS.E [R9+0x64500], desc[UR8][R52.64], P0 ;  /* 0x6450000034097fae */ /* 0x000fe80008121848 */
[----:B------:R-:W-:Y:S04]  /*1b6f0*/  LDGSTS.E [R9+0x64900], desc[UR8][R66.64], P0 ;  /* 0x6490000042097fae */ /* 0x000fe80008121848 */
[----:B------:R-:W-:Y:S04]  /*1b700*/  LDGSTS.E [R9+0x64d00], desc[UR8][R82.64], P0 ;  /* 0x64d0000052097fae */ /* 0x000fe80008121848 */
[----:B------:R-:W2:Y:S04]  /*1b710*/  LDL.LU.64 R52, [R1+0x1b90] ;  /* 0x001b900001347983 */ /* 0x000ea80000300a00 */
[----:B------:R-:W3:Y:S04]  /*1b720*/  LDL.64 R192, [R1+0x448] ;  /* 0x0004480001c07983 */ /* 0x000ee80000100a00 */
[----:B------:R-:W4:Y:S04]  /*1b730*/  LDL.64 R174, [R1+0x408] ;  /* 0x0004080001ae7983 */ /* 0x000f280000100a00 */
[----:B------:R-:W2:Y:S04]  /*1b740*/  LDL.64 R158, [R1+0x3c8] ;  /* 0x0003c800019e7983 */ /* 0x000ea80000100a00 */
[----:B------:R-:W2:Y:S04]  /*1b750*/  LDL.64 R94, [R1+0x388] ;  /* 0x00038800015e7983 */ /* 0x000ea80000100a00 */
[----:B------:R-:W2:Y:S04]  /*1b760*/  LDL.64 R78, [R1+0x348] ;  /* 0x00034800014e7983 */ /* 0x000ea80000100a00 */
[----:B------:R-:W2:Y:S04]  /*1b770*/  LDL.64 R62, [R1+0x308] ;  /* 0x00030800013e7983 */ /* 0x000ea80000100a00 */
[----:B------:R-:W2:Y:S04]  /*1b780*/  LDL.64 R188, [R1+0x248] ;  /* 0x0002480001bc7983 */ /* 0x000ea80000100a00 */
[----:B-1----:R-:W2:Y:S04]  /*1b790*/  LDL.LU.64 R176, [R1+0x2c8] ;  /* 0x0002c80001b07983 */ /* 0x002ea80000300a00 */
[----:B------:R-:W2:Y:S04]  /*1b7a0*/  LDL.LU.64 R194, [R1+0x288] ;  /* 0x0002880001c27983 */ /* 0x000ea80000300a00 */
[----:B------:R-:W2:Y:S04]  /*1b7b0*/  LDL.LU.64 R22, [R1+0x148] ;  /* 0x0001480001167983 */ /* 0x000ea80000300a00 */
[----:B------:R-:W2:Y:S04]  /*1b7c0*/  LDL.LU.64 R160, [R1+0x108] ;  /* 0x0001080001a07983 */ /* 0x000ea80000300a00 */
[----:B------:R-:W2:Y:S04]  /*1b7d0*/  LDL.LU.64 R96, [R1+0xc8] ;  /* 0x0000c80001607983 */ /* 0x000ea80000300a00 */
[----:B------:R-:W2:Y:S04]  /*1b7e0*/  LDL.LU.64 R224, [R1+0x88] ;  /* 0x0000880001e07983 */ /* 0x000ea80000300a00 */
[----:B------:R-:W2:Y:S04]  /*1b7f0*/  LDL.LU.64 R110, [R1+0x48] ;  /* 0x00004800016e7983 */ /* 0x000ea80000300a00 */
[----:B------:R-:W-:Y:S04]  /*1b800*/  STL.64 [R1+0x1998], R66 ;  /* 0x0019984201007387 */ /* 0x000fe80000100a00 */
[----:B------:R1:W-:Y:S04]  /*1b810*/  STL.64 [R1+0x19a0], R82 ;  /* 0x0019a05201007387 */ /* 0x0003e80000100a00 */
[----:B------:R-:W-:Y:S04]  /*1b820*/  LDGSTS.E [R9+0x65100], desc[UR8][R98.64], P0 ;  /* 0x6510000062097fae */ /* 0x000fe80008121848 */
[----:B------:R-:W-:Y:S04]  /*1b830*/  LDGSTS.E [R9+0x65500], desc[UR8][R114.64], P0 ;  /* 0x6550000072097fae */ /* 0x000fe80008121848 */
[----:B-1----:R-:W2:Y:S04]  /*1b840*/  LDL.LU.64 R82, [R1+0x188] ;  /* 0x0001880001527983 */ /* 0x002ea80000300a00 */
        /* <DEDUP_REMOVED lines=14> */
[----:B------:R-:W-:Y:S04]  /*1b930*/  STL.64 [R1+0x19e0], R212 ;  /* 0x0019e0d401007387 */ /* 0x000fe80000100a00 */
[----:B------:R-:W-:Y:S04]  /*1b940*/  LDGSTS.E [R9+0x67100], desc[UR8][R228.64], P0 ;  /* 0x67100000e4097fae */ /* 0x000fe80008121848 */
[----:B------:R1:W-:Y:S01]  /*1b950*/  STL.64 [R1+0x19e8], R228 ;  /* 0x0019e8e401007387 */ /* 0x0003e20000100a00 */
[----:B------:R-:W-:-:S03]  /*1b960*/  VIADD R48, R48, UR61 ;  /* 0x0000003d30307c36 */ /* 0x000fc60008000000 */
[----:B------:R-:W-:Y:S04]  /*1b970*/  LDGSTS.E [R9+0x67500], desc[UR8][R244.64], P0 ;  /* 0x67500000f4097fae */ /* 0x000fe80008121848 */
[----:B------:R-:W-:Y:S04]  /*1b980*/  LDGSTS.E [R9+0x67900], desc[UR8][R24.64], P0 ;  /* 0x6790000018097fae */ /* 0x000fe80008121848 */
[----:B-1----:R-:W2:Y:S04]  /*1b990*/  LDL.LU.64 R228, [R1+0x208] ;  /* 0x0002080001e47983 */ /* 0x002ea80000300a00 */
[----:B------:R-:W-:Y:S04]  /*1b9a0*/  LDGSTS.E [R9+0x67d00], desc[UR8][R38.64], P0 ;  /* 0x67d0000026097fae */ /* 0x000fe80008121848 */
[----:B------:R-:W-:Y:S04]  /*1b9b0*/  STL.64 [R1+0x19f0], R244 ;  /* 0x0019f0f401007387 */ /* 0x000fe80000100a00 */
[----:B------:R-:W-:Y:S04]  /*1b9c0*/  STL.64 [R1+0x19f8], R24 ;  /* 0x0019f81801007387 */ /* 0x000fe80000100a00 */
[----:B------:R-:W-:Y:S04]  /*1b9d0*/  STL.64 [R1+0x1a00], R38 ;  /* 0x001a002601007387 */ /* 0x000fe80000100a00 */
[----:B------:R1:W-:Y:S04]  /*1b9e0*/  STL.64 [R1+0x1858], R8 ;  /* 0x0018580801007387 */ /* 0x0003e80000100a00 */
[----:B-1----:R-:W2:Y:S04]  /*1b9f0*/  LDL.LU.64 R8, [R1] ;  /* 0x0000000001087983 */ /* 0x002ea80000300a00 */
[----:B---3--:R-:W-:Y:S04]  /*1ba00*/  LDGSTS.E [R48+0x60180], desc[UR8][R192.64], P0 ;  /* 0x60180000c0307fae */ /* 0x008fe80008121848 */
[----:B----4-:R-:W-:Y:S04]  /*1ba10*/  LDGSTS.E [R48+0x60580], desc[UR8][R174.64], P0 ;  /* 0x60580000ae307fae */ /* 0x010fe80008121848 */
[----:B--2---:R-:W-:Y:S04]  /*1ba20*/  LDGSTS.E [R48+0x60980], desc[UR8][R158.64], P0 ;  /* 0x609800009e307fae */ /* 0x004fe80008121848 */
[----:B------:R-:W-:Y:S04]  /*1ba30*/  LDGSTS.E [R48+0x60d80], desc[UR8][R94.64], P0 ;  /* 0x60d800005e307fae */ /* 0x000fe80008121848 */
[----:B------:R-:W-:Y:S04]  /*1ba40*/  LDGSTS.E [R48+0x61180], desc[UR8][R78.64], P0 ;  /* 0x611800004e307fae */ /* 0x000fe80008121848 */
[----:B------:R-:W-:Y:S04]  /*1ba50*/  LDGSTS.E [R48+0x61580], desc[UR8][R62.64], P0 ;  /* 0x615800003e307fae */ /* 0x000fe80008121848 */
[----:B------:R-:W-:Y:S04]  /*1ba60*/  LDGSTS.E [R48+0x61980], desc[UR8][R176.64], P0 ;  /* 0x61980000b0307fae */ /* 0x000fe80008121848 */
[----:B------:R-:W-:Y:S04]  /*1ba70*/  LDGSTS.E [R48+0x61d80], desc[UR8][R194.64], P0 ;  /* 0x61d80000c2307fae */ /* 0x000fe80008121848 */
[----:B------:R-:W-:Y:S04]  /*1ba80*/  STL.64 [R1+0x1a48], R176 ;  /* 0x001a48b001007387 */ /* 0x000fe80000100a00 */
        /* <DEDUP_REMOVED lines=26> */
[----:B------:R-:W3:Y:S04]  /*1bc30*/  LDL.LU.64 R244, [R1+0x440] ;  /* 0x0004400001f47983 */ /* 0x000ee80000300a00 */
[----:B------:R-:W4:Y:S04]  /*1bc40*/  LDL.LU.64 R210, [R1+0x400] ;  /* 0x0004000001d27983 */ /* 0x000f280000300a00 */
        /* <DEDUP_REMOVED lines=18> */
[----:B------:R-:W-:Y:S04]  /*1bd70*/  LDGSTS.E [R48+0x65180], desc[UR8][R100.64], P0 ;  /* 0x6518000064307fae */ /* 0x000fe80008121848 */
[----:B------:R-:W-:Y:S04]  /*1bd80*/  LDGSTS.E [R48+0x65580], desc[UR8][R116.64], P0 ;  /* 0x6558000074307fae */ /* 0x000fe80008121848 */
[----:B-1----:R-:W2:Y:S04]  /*1bd90*/  LDL.LU.64 R68, [R1+0x300] ;  /* 0x0003000001447983 */ /* 0x002ea80000300a00 */
[----:B------:R-:W-:Y:S04]  /*1bda0*/  STL.64 [R1+0x1a70], R84 ;  /* 0x001a705401007387 */ /* 0x000fe80000100a00 */
        /* <DEDUP_REMOVED lines=25> */
[----:B---3--:R-:W-:Y:S04]  /*1bf40*/  LDGSTS.E [R54+0x60200], desc[UR8][R244.64], P0 ;  /* 0x60200000f4367fae */ /* 0x008fe80008121848 */
[----:B----4-:R-:W-:Y:S04]  /*1bf50*/  LDGSTS.E [R54+0x60600], desc[UR8][R210.64], P0 ;  /* 0x60600000d2367fae */ /* 0x010fe80008121848 */
[----:B------:R-:W-:Y:S04]  /*1bf60*/  LDGSTS.E [R54+0x60a00], desc[UR8][R242.64], P0 ;  /* 0x60a00000f2367fae */ /* 0x000fe80008121848 */
[----:B------:R-:W-:Y:S04]  /*1bf70*/  STL.64 [R1+0x1b18], R244 ;  /* 0x001b18f401007387 */ /* 0x000fe80000100a00 */
[----:B------:R-:W-:Y:S04]  /*1bf80*/  STL.64 [R1+0x1af8], R210 ;  /* 0x001af8d201007387 */ /* 0x000fe80000100a00 */
[----:B--2---:R-:W-:Y:S04]  /*1bf90*/  LDGSTS.E [R54+0x60e00], desc[UR8][R230.64], P0 ;  /* 0x60e00000e6367fae */ /* 0x004fe80008121848 */
[----:B------:R-:W-:Y:S04]  /*1bfa0*/  LDGSTS.E [R54+0x61200], desc[UR8][R148.64], P0 ;  /* 0x6120000094367fae */ /* 0x000fe80008121848 */
[----:B------:R-:W-:Y:S04]  /*1bfb0*/  LDGSTS.E [R54+0x61600], desc[UR8][R68.64], P0 ;  /* 0x6160000044367fae */ /* 0x000fe80008121848 */
[----:B------:R-:W-:Y:S04]  /*1bfc0*/  STL.64 [R1+0x1ad8], R230 ;  /* 0x001ad8e601007387 */ /* 0x000fe80000100a00 */
[----:B------:R-:W-:Y:S04]  /*1bfd0*/  LDGSTS.E [R54+0x61a00], desc[UR8][R36.64], P0 ;  /* 0x61a0000024367fae */ /* 0x000fe80008121848 */
[----:B------:R-:W-:Y:S04]  /*1bfe0*/  STL.64 [R1+0x1ae0], R148 ;  /* 0x001ae09401007387 */ /* 0x000fe80000100a00 */
[----:B------:R1:W-:Y:S04]  /*1bff0*/  LDGSTS.E [R54+0x61e00], desc[UR8][R82.64], P0 ;  /* 0x61e0000052367fae */ /* 0x0003e80008121848 */
[----:B------:R-:W-:Y:S04]  /*1c000*/  STL.64 [R1+0x1ae8], R68 ;  /* 0x001ae84401007387 */ /* 0x000fe80000100a00 */
[----:B------:R-:W-:Y:S04]  /*1c010*/  LDGSTS.E [R54+0x62200], desc[UR8][R98.64], P0 ;  /* 0x6220000062367fae */ /* 0x000fe80008121848 */
[----:B------:R-:W-:Y:S04]  /*1c020*/  STL.64 [R1+0x1af0], R36 ;  /* 0x001af02401007387 */ /* 0x000fe80000100a00 */
[----:B------:R-:W-:Y:S04]  /*1c030*/  LDGSTS.E [R54+0x62600], desc[UR8][R226.64], P0 ;  /* 0x62600000e2367fae */ /* 0x000fe80008121848 */
[----:B------:R1:W-:Y:S04]  /*1c040*/  STL.64 [R1+0x1b00], R82 ;  /* 0x001b005201007387 */ /* 0x0003e80000100a00 */
[----:B------:R-:W-:Y:S04]  /*1c050*/  LDGSTS.E [R54+0x62a00], desc[UR8][R34.64], P0 ;  /* 0x62a0000022367fae */ /* 0x000fe80008121848 */
[----:B------:R-:W-:Y:S04]  /*1c060*/  STL.64 [R1+0x1b08], R98 ;  /* 0x001b086201007387 */ /* 0x000fe80000100a00 */
[----:B------:R-:W-:Y:S01]  /*1c070*/  LDGSTS.E [R54+0x62e00], desc[UR8][R66.64], P0 ;  /* 0x62e0000042367fae */ /* 0x000fe20008121848 */
[----:B------:R-:W-:Y:S01]  /*1c080*/  IADD3 R249, R249, UR61, RZ ;  /* 0x0000003df9f97c10 */ /* 0x000fe2000fffe0ff */
[----:B------:R-:W-:Y:S01]  /*1c090*/  VIADD R250, R250, UR61 ;  /* 0x0000003dfafa7c36 */ /* 0x000fe20008000000 */
[----:B-1----:R-:W1:Y:S01]  /*1c0a0*/  LDC R83, c[0x0][0x230] ;  /* 0x00008c00ff537b82 */ /* 0x002e620000000800 */
[----:B------:R2:W-:Y:S04]  /*1c0b0*/  STL.64 [R1+0x1b10], R66 ;  /* 0x001b104201007387 */ /* 0x0005e80000100a00 */
[----:B------:R-:W-:Y:S04]  /*1c0c0*/  LDGSTS.E [R54+0x63200], desc[UR8][R188.64], P0 ;  /* 0x63200000bc367fae */ /* 0x000fe80008121848 */
[----:B------:R-:W-:Y:S04]  /*1c0d0*/  LDGSTS.E [R54+0x63600], desc[UR8][R144.64], P0 ;  /* 0x6360000090367fae */ /* 0x000fe80008121848 */
[----:B------:R3:W-:Y:S04]  /*1c0e0*/  LDGSTS.E [R54+0x63a00], desc[UR8][R80.64], P0 ;  /* 0x63a0000050367fae */ /* 0x0007e80008121848 */
[----:B------:R-:W4:Y:S04]  /*1c0f0*/  LDL.64 R188, [R1+0xf8] ;  /* 0x0000f80001bc7983 */ /* 0x000f280000100a00 */
[----:B--2---:R-:W2:Y:S04]  /*1c100*/  LDL.LU.64 R66, [R1+0x438] ;  /* 0x0004380001427983 */ /* 0x004ea80000300a00 */
[----:B------:R-:W4:Y:S04]  /*1c110*/  LDL.LU.64 R36, [R1+0x3f8] ;  /* 0x0003f80001247983 */ /* 0x000f280000300a00 */
        /* <DEDUP_REMOVED lines=10> */
[----:B------:R1:W-:Y:S04]  /*1c1c0*/  LDGSTS.E [R54+0x63e00], desc[UR8][R208.64], P0 ;  /* 0x63e00000d0367fae */ /* 0x0003e80008121848 */
[----:B------:R-:W-:Y:S04]  /*1c1d0*/  LDGSTS.E [R54+0x64200], desc[UR8][R94.64], P0 ;  /* 0x642000005e367fae */ /* 0x000fe80008121848 */
[----:B------:R1:W-:Y:S04]  /*1c1e0*/  LDGSTS.E [R54+0x64600], desc[UR8][R8.64], P0 ;  /* 0x6460000008367fae */ /* 0x0003e80008121848 */
[----:B------:R2:W-:Y:S04]  /*1c1f0*/  LDGSTS.E [R54+0x64a00], desc[UR8][R70.64], P0 ;  /* 0x64a0000046367fae */ /* 0x0005e80008121848 */
[----:B------:R4:W-:Y:S04]  /*1c200*/  LDGSTS.E [R54+0x64e00], desc[UR8][R86.64], P0 ;  /* 0x64e0000056367fae */ /* 0x0009e80008121848 */
        /* <DEDUP_REMOVED lines=13> */
[----:B------:R3:W-:Y:S04]  /*1c2e0*/  STL.64 [R1+0x1b28], R80 ;  /* 0x001b285001007387 */ /* 0x0007e80000100a00 */
[----:B------:R1:W-:Y:S04]  /*1c2f0*/  STL.64 [R1+0x1b30], R208 ;  /* 0x001b30d001007387 */ /* 0x0003e80000100a00 */
[----:B------:R-:W-:Y:S04]  /*1c300*/  STL.64 [R1+0x1b38], R94 ;  /* 0x001b385e01007387 */ /* 0x000fe80000100a00 */
[----:B------:R1:W-:Y:S01]  /*1c310*/  STL.64 [R1+0x1b40], R8 ;  /* 0x001b400801007387 */ /* 0x0003e20000100a00 */
[----:B------:R-:W-:Y:S01]  /*1c320*/  VIADD R251, R251, UR61 ;  /* 0x0000003dfbfb7c36 */ /* 0x000fe20008000000 */
[----:B---3--:R-:W3:Y:S02]  /*1c330*/  LDC R81, c[0x0][0x230] ;  /* 0x00008c00ff517b82 */ /* 0x008ee40000000800 */
[----:B------:R2:W-:Y:S04]  /*1c340*/  STL.64 [R1+0x1b48], R70 ;  /* 0x001b484601007387 */ /* 0x0005e80000100a00 */
[----:B------:R4:W-:Y:S02]  /*1c350*/  STL.64 [R1+0x1b50], R86 ;  /* 0x001b505601007387 */ /* 0x0009e40000100a00 */
[----:B-1----:R-:W1:Y:S02]  /*1c360*/  LDC R209, c[0x0][0x230] ;  /* 0x00008c00ffd17b82 */ /* 0x002e640000000800 */
[----:B------:R1:W-:Y:S06]  /*1c370*/  STL.64 [R1+0x1b58], R102 ;  /* 0x001b586601007387 */ /* 0x0003ec0000100a00 */
[----:B------:R-:W3:Y:S08]  /*1c380*/  LDC R9, c[0x0][0x230] ;  /* 0x00008c00ff097b82 */ /* 0x000ef00000000800 */
[----:B------:R-:W3:Y:S01]  /*1c390*/  LDC R80, c[0x0][0x230] ;  /* 0x00008c00ff507b82 */ /* 0x000ee20000000800 */
[----:B--2---:R-:W-:Y:S07]  /*1c3a0*/  LDGSTS.E [R249+0x60280], desc[UR8][R66.64], P0 ;  /* 0x6028000042f97fae */ /* 0x004fee0008121848 */
[----:B------:R-:W2:Y:S01]  /*1c3b0*/  LDC R70, c[0x0][0x230] ;  /* 0x00008c00ff467b82 */ /* 0x000ea20000000800 */
[----:B----4-:R-:W-:Y:S04]  /*1c3c0*/  LDGSTS.E [R249+0x60680], desc[UR8][R36.64], P0 ;  /* 0x6068000024f97fae */ /* 0x010fe80008121848 */
[----:B------:R-:W-:Y:S03]  /*1c3d0*/  LDGSTS.E [R249+0x60a80], desc[UR8][R230.64], P0 ;  /* 0x60a80000e6f97fae */ /* 0x000fe60008121848 */
[----:B------:R-:W4:Y:S01]  /*1c3e0*/  LDC R71, c[0x0][0x230] ;  /* 0x00008c00ff477b82 */ /* 0x000f220000000800 */
[----:B------:R-:W-:Y:S04]  /*1c3f0*/  LDGSTS.E [R249+0x60e80], desc[UR8][R214.64], P0 ;  /* 0x60e80000d6f97fae */ /* 0x000fe80008121848 */
[----:B------:R-:W-:Y:S03]  /*1c400*/  LDGSTS.E [R249+0x61280], desc[UR8][R132.64], P0 ;  /* 0x6128000084f97fae */ /* 0x000fe60008121848 */
[----:B------:R-:W4:Y:S01]  /*1c410*/  LDC R86, c[0x0][0x230] ;  /* 0x00008c00ff567b82 */ /* 0x000f220000000800 */
        /* <DEDUP_REMOVED lines=11> */
[----:B------:R-:W3:Y:S04]  /*1c4d0*/  LDL.64 R188, [R1+0x270] ;  /* 0x0002700001bc7983 */ /* 0x000ee80000100a00 */
[----:B------:R-:W2:Y:S04]  /*1c4e0*/  LDL.LU.64 R98, [R1+0x430] ;  /* 0x0004300001627983 */ /* 0x000ea80000300a00 */
[----:B------:R-:W4:Y:S04]  /*1c4f0*/  LDL.LU.64 R10, [R1+0x428] ;  /* 0x00042800010a7983 */ /* 0x000f280000300a00 */
[----:B------:R-:W3:Y:S04]  /*1c500*/  LDL.LU.64 R164, [R1+0x3f0] ;  /* 0x0003f00001a47983 */ /* 0x000ee80000300a00 */
        /* <DEDUP_REMOVED lines=35> */
[----:B------:R-:W4:Y:S04]  /*1c740*/  LDL.LU.64 R226, [R1+0x128] ;  /* 0x0001280001e27983 */ /* 0x000f280000300a00 */
[----:B------:R-:W4:Y:S04]  /*1c750*/  LDL.64 R176, [R1+0x2a8] ;  /* 0x0002a80001b07983 */ /* 0x000f280000100a00 */
[----:B--2---:R-:W-:Y:S04]  /*1c760*/  LDGSTS.E [R250+0x60300], desc[UR8][R98.64], P0 ;  /* 0x6030000062fa7fae */ /* 0x004fe80008121848 */
[----:B---3--:R-:W-:Y:S04]  /*1c770*/  LDGSTS.E [R250+0x60700], desc[UR8][R164.64], P0 ;  /* 0x60700000a4fa7fae */ /* 0x008fe80008121848 */
[----:B----4-:R-:W-:Y:S04]  /*1c780*/  LDGSTS.E [R250+0x60b00], desc[UR8][R40.64], P0 ;  /* 0x60b0000028fa7fae */ /* 0x010fe80008121848 */
[----:B------:R-:W-:Y:S04]  /*1c790*/  LDGSTS.E [R250+0x60f00], desc[UR8][R198.64], P0 ;  /* 0x60f00000c6fa7fae */ /* 0x000fe80008121848 */
[----:B------:R-:W-:Y:S04]  /*1c7a0*/  LDGSTS.E [R250+0x61300], desc[UR8][R116.64], P0 ;  /* 0x6130000074fa7fae */ /* 0x000fe80008121848 */
[----:B------:R-:W-:Y:S04]  /*1c7b0*/  LDGSTS.E [R250+0x61700], desc[UR8][R224.64], P0 ;  /* 0x61700000e0fa7fae */ /* 0x000fe80008121848 */
[----:B------:R-:W-:Y:S04]  /*1c7c0*/  LDGSTS.E [R250+0x61b00], desc[UR8][R22.64], P0 ;  /* 0x61b0000016fa7fae */ /* 0x000fe80008121848 */
[----:B------:R-:W-:Y:S04]  /*1c7d0*/  LDGSTS.E [R250+0x61f00], desc[UR8][R188.64], P0 ;  /* 0x61f00000bcfa7fae */ /* 0x000fe80008121848 */
[----:B------:R-:W-:Y:S04]  /*1c7e0*/  LDGSTS.E [R250+0x62300], desc[UR8][R38.64], P0 ;  /* 0x6230000026fa7fae */ /* 0x000fe80008121848 */
[----:B------:R-:W-:Y:S04]  /*1c7f0*/  LDGSTS.E [R250+0x62700], desc[UR8][R196.64], P0 ;  /* 0x62700000c4fa7fae */ /* 0x000fe80008121848 */
[----:B------:R-:W2:Y:S04]  /*1c800*/  LDL.64 R188, [R1+0x1a8] ;  /* 0x0001a80001bc7983 */ /* 0x000ea80000100a00 */
        /* <DEDUP_REMOVED lines=9> */
[----:B------:R-:W3:Y:S04]  /*1c8a0*/  LDL.LU.64 R52, [R1+0x1b80] ;  /* 0x001b800001347983 */ /* 0x000ee80000300a00 */
        /* <DEDUP_REMOVED lines=23> */
[----:B--2---:R-:W-:Y:S04]  /*1ca20*/  LDGSTS.E [R251+0x62b80], desc[UR8][R188.64], P0 ;  /* 0x62b80000bcfb7fae */ /* 0x004fe80008121848 */
[----:B------:R-:W-:Y:S04]  /*1ca30*/  LDGSTS.E [R251+0x62f80], desc[UR8][R34.64], P0 ;  /* 0x62f8000022fb7fae */ /* 0x000fe80008121848 */
[----:B------:R-:W-:Y:S04]  /*1ca40*/  LDGSTS.E [R251+0x63380], desc[UR8][R226.64], P0 ;  /* 0x63380000e2fb7fae */ /* 0x000fe80008121848 */
[----:B------:R-:W-:Y:S04]  /*1ca50*/  LDGSTS.E [R251+0x63780], desc[UR8][R128.64], P0 ;  /* 0x6378000080fb7fae */ /* 0x000fe80008121848 */
[----:B------:R-:W-:Y:S04]  /*1ca60*/  LDGSTS.E [R251+0x63b80], desc[UR8][R20.64], P0 ;  /* 0x63b8000014fb7fae */ /* 0x000fe80008121848 */
[----:B---3--:R-:W-:Y:S04]  /*1ca70*/  LDGSTS.E [R251+0x63f80], desc[UR8][R52.64], P0 ;  /* 0x63f8000034fb7fae */ /* 0x008fe80008121848 */
[----:B------:R-:W-:Y:S04]  /*1ca80*/  LDGSTS.E [R251+0x64380], desc[UR8][R6.64], P0 ;  /* 0x6438000006fb7fae */ /* 0x000fe80008121848 */
[----:B------:R-:W-:Y:S04]  /*1ca90*/  LDGSTS.E [R251+0x64780], desc[UR8][R60.64], P0 ;  /* 0x647800003cfb7fae */ /* 0x000fe80008121848 */
[----:B------:R-:W2:Y:S04]  /*1caa0*/  LDL.LU.64 R52, [R1+0x1b78] ;  /* 0x001b780001347983 */ /* 0x000ea80000300a00 */
[----:B------:R-:W3:Y:S04]  /*1cab0*/  LDL.64 R148, [R1+0x10a8] ;  /* 0x0010a80001947983 */ /* 0x000ee80000100a00 */
[----:B------:R-:W4:Y:S04]  /*1cac0*/  LDL.64 R188, [R1+0x10b0] ;  /* 0x0010b00001bc7983 */ /* 0x000f280000100a00 */
[----:B------:R-:W4:Y:S04]  /*1cad0*/  LDL.64 R210, [R1+0xc48] ;  /* 0x000c480001d27983 */ /* 0x000f280000100a00 */
[----:B------:R-:W4:Y:S04]  /*1cae0*/  LDL.64 R244, [R1+0xc40] ;  /* 0x000c400001f47983 */ /* 0x000f280000100a00 */
[----:B------:R-:W-:Y:S04]  /*1caf0*/  LDGSTS.E [R251+0x64b80], desc[UR8][R76.64], P0 ;  /* 0x64b800004cfb7fae */ /* 0x000fe80008121848 */
[----:B------:R-:W4:Y:S04]  /*1cb00*/  LDL.64 R96, [R1+0xc38] ;  /* 0x000c380001607983 */ /* 0x000f280000100a00 */
        /* <DEDUP_REMOVED lines=12> */
[----:B------:R-:W4:Y:S04]  /*1cbd0*/  LDL.64 R84, [R1+0xc30] ;  /* 0x000c300001547983 */ /* 0x000f280000100a00 */
[----:B------:R-:W4:Y:S04]  /*1cbe0*/  LDL.64 R194, [R1+0xc28] ;  /* 0x000c280001c27983 */ /* 0x000f280000100a00 */
[----:B------:R-:W4:Y:S04]  /*1cbf0*/  LDL.64 R176, [R1+0xc20] ;  /* 0x000c200001b07983 */ /* 0x000f280000100a00 */
[----:B------:R4:W-:Y:S04]  /*1cc00*/  STL.64 [R1+0x1820], R250 ;  /* 0x001820fa01007387 */ /* 0x0009e80000100a00 */
[----:B------:R-:W4:Y:S01]  /*1cc10*/  LDL.64 R144, [R1+0xa58] ;  /* 0x000a580001907983 */ /* 0x000f220000100a00 */
[----:B-1----:R-:W-:Y:S01]  /*1cc20*/  IADD3 R8, R209, -0xa2, RZ ;  /* 0xffffff5ed1087810 */ /* 0x002fe20007ffe0ff */
[----:B------:R-:W-:-:S02]  /*1cc30*/  VIADD R9, R9, 0xffffff3f ;  /* 0xffffff3f09097836 */ /* 0x000fc40000000000 */
[----:B------:R-:W-:Y:S01]  /*1cc40*/  VIADD R70, R70, 0xffffff3d ;  /* 0xffffff3d46467836 */ /* 0x000fe20000000000 */
[----:B------:R-:W4:Y:S04]  /*1cc50*/  LDL.64 R208, [R1+0xec8] ;  /* 0x000ec80001d07983 */ /* 0x000f280000100a00 */
[----:B------:R-:W4:Y:S04]  /*1cc60*/  LDL.64 R102, [R1+0xcf0] ;  /* 0x000cf00001667983 */ /* 0x000f280000100a00 */
[----:B------:R-:W4:Y:S04]  /*1cc70*/  LDL.64 R94, [R1+0xd18] ;  /* 0x000d1800015e7983 */ /* 0x000f280000100a00 */
[----:B--2---:R-:W-:Y:S04]  /*1cc80*/  LDGSTS.E [R251+0x67f80], desc[UR8][R52.64], P0 ;  /* 0x67f8000034fb7fae */ /* 0x004fe80008121848 */
[----:B------:R-:W0:Y:S01]  /*1cc90*/  LDGDEPBAR ;  /* 0x00000000000079af */ /* 0x000e220000000000 */
[----:B------:R-:W-:Y:S01]  /*1cca0*/  BAR.SYNC.DEFER_BLOCKING 0x0 ;  /* 0x0000000000007b1d */ /* 0x000fe20000010000 */
[----:B------:R-:W-:Y:S01]  /*1ccb0*/  ISETP.GE.U32.AND P0, PT, R252, 0x7ffffefb, PT ;  /* 0x7ffffefbfc00780c */ /* 0x000fe20003f06070 */
[----:B------:R-:W-:-:S04]  /*1ccc0*/  VIADD R252, R83, 0xffffff5f ;  /* 0xffffff5f53fc7836 */ /* 0x000fc80000000000 */
[----:B------:R-:W2:Y:S04]  /*1ccd0*/  LDL.64 R82, [R1+0xa50] ;  /* 0x000a500001527983 */ /* 0x000ea80000100a00 */
[----:B------:R-:W-:Y:S01]  /*1cce0*/  @!PT LDS RZ, [RZ] ;  /* 0x00000000fffff984 */ /* 0x000fe20000000800 */
[----:B------:R-:W-:Y:S01]  /*1ccf0*/  @!PT LDS RZ, [RZ] ;  /* 0x00000000fffff984 */ /* 0x000fe20000000800 */
[----:B------:R-:W-:Y:S01]  /*1cd00*/  @!PT LDS RZ, [RZ] ;  /* 0x00000000fffff984 */ /* 0x000fe20000000800 */
[----:B---3--:R-:W-:Y:S04]  /*1cd10*/  LDGSTS.E [R248+0x20000], desc[UR8][R148.64], !P6 ;  /* 0x2000000094f87fae */ /* 0x008fe8000f121848 */
[----:B----4-:R-:W-:Y:S04]  /*1cd20*/  LDGSTS.E [R248+0x24000], desc[UR8][R188.64], !P6 ;  /* 0x24000000bcf87fae */ /* 0x010fe8000f121848 */
[----:B------:R-:W-:Y:S04]  /*1cd30*/  LDGSTS.E [R248+0x20004], desc[UR8][R210.64], !P5 ;  /* 0x20004000d2f87fae */ /* 0x000fe8000e921848 */
[----:B------:R-:W3:Y:S04]  /*1cd40*/  LDL.64 R148, [R1+0xa48] ;  /* 0x000a480001947983 */ /* 0x000ee80000100a00 */
[----:B------:R-:W4:Y:S04]  /*1cd50*/  LDL.64 R188, [R1+0xa40] ;  /* 0x000a400001bc7983 */ /* 0x000f280000100a00 */
[----:B------:R-:W-:Y:S04]  /*1cd60*/  LDGSTS.E [R248+0x24004], desc[UR8][R244.64], !P5 ;  /* 0x24004000f4f87fae */ /* 0x000fe8000e921848 */
[----:B------:R1:W-:Y:S01]  /*1cd70*/  LDGSTS.E [R248+0x20008], desc[UR8][R96.64], !P3 ;  /* 0x2000800060f87fae */ /* 0x0003e2000d921848 */
[----:B------:R-:W-:-:S03]  /*1cd80*/  ISETP.GE.U32.AND P6, PT, R252, 0x7ffffee0, PT ;  /* 0x7ffffee0fc00780c */ /* 0x000fc60003fc6070 */
[----:B------:R-:W4:Y:S04]  /*1cd90*/  LDL.64 R210, [R1+0xa38] ;  /* 0x000a380001d27983 */ /* 0x000f280000100a00 */
[----:B------:R-:W4:Y:S01]  /*1cda0*/  LDL.64 R244, [R1+0xa30] ;  /* 0x000a300001f47983 */ /* 0x000f220000100a00 */
[----:B-1----:R-:W1:Y:S01]  /*1cdb0*/  LDC R97, c[0x0][0x230] ;  /* 0x00008c00ff617b82 */ /* 0x002e620000000800 */
[----:B------:R-:W-:Y:S01]  /*1cdc0*/  VIADD R252, R81, 0xffffff5d ;  /* 0xffffff5d51fc7836 */ /* 0x000fe20000000000 */
[----:B------:R-:W-:Y:S01]  /*1cdd0*/  ISETP.GE.U32.AND P5, PT, R8, 0x7ffffedf, PT ;  /* 0x7ffffedf0800780c */ /* 0x000fe20003fa6070 */
[----:B------:R-:W-:Y:S03]  /*1cde0*/  LDGSTS.E [R248+0x24008], desc[UR8][R84.64], !P3 ;  /* 0x2400800054f87fae */ /* 0x000fe6000d921848 */
[----:B------:R-:W-:-:S02]  /*1cdf0*/  ISETP.GE.U32.AND P3, PT, R252, 0x7ffffede, PT ;  /* 0x7ffffedefc00780c */ /* 0x000fc40003f66070 */
[----:B------:R-:W4:Y:S01]  /*1ce00*/  LDC R8, c[0x0][0x230] ;  /* 0x00008c00ff087b82 */ /* 0x000f220000000800 */
[----:B------:R-:W-:Y:S04]  /*1ce10*/  LDGSTS.E [R248+0x2000c], desc[UR8][R194.64], !P4 ;  /* 0x2000c000c2f87fae */ /* 0x000fe8000e121848 */
[----:B------:R-:W-:Y:S03]  /*1ce20*/  LDGSTS.E [R248+0x2400c], desc[UR8][R176.64], !P4 ;  /* 0x2400c000b0f87fae */ /* 0x000fe6000e121848 */
[----:B------:R-:W4:Y:S01]  /*1ce30*/  LDC R81, c[0x0][0x230] ;  /* 0x00008c00ff517b82 */ /* 0x000f220000000800 */
[----:B------:R-:W4:Y:S01]  /*1ce40*/  LDL.64 R84, [R1+0xa28] ;  /* 0x000a280001547983 */ /* 0x000f220000100a00 */
[----:B-1----:R-:W-:-:S03]  /*1ce50*/  VIADD R252, R97, 0xffffff5c ;  /* 0xffffff5c61fc7836 */ /* 0x002fc60000000000 */
[----:B------:R-:W4:Y:S04]  /*1ce60*/  LDL.64 R194, [R1+0xca8] ;  /* 0x000ca80001c27983 */ /* 0x000f280000100a00 */
[----:B------:R-:W4:Y:S04]  /*1ce70*/  LDL.64 R96, [R1+0xa20] ;  /* 0x000a200001607983 */ /* 0x000f280000100a00 */
[----:B------:R-:W4:Y:S04]  /*1ce80*/  LDL.64 R176, [R1+0xcb0] ;  /* 0x000cb00001b07983 */ /* 0x000f280000100a00 */
[----:B------:R-:W-:Y:S04]  /*1ce90*/  LDGSTS.E [R248+0x28000], desc[UR8][R144.64], !P6 ;  /* 0x2800000090f87fae */ /* 0x000fe8000f121848 */
[----:B------:R-:W4:Y:S04]  /*1cea0*/  LDL.64 R144, [R1+0xcb8] ;  /* 0x000cb80001907983 */ /* 0x000f280000100a00 */
[----:B--2---:R-:W-:Y:S04]  /*1ceb0*/  LDGSTS.E [R248+0x2c000], desc[UR8][R82.64], !P6 ;  /* 0x2c00000052f87fae */ /* 0x004fe8000f121848 */
[----:B------:R-:W2:Y:S04]  /*1cec0*/  LDL.64 R82, [R1+0xcc0] ;  /* 0x000cc00001527983 */ /* 0x000ea80000100a00 */
[----:B---3--:R-:W-:Y:S04]  /*1ced0*/  LDGSTS.E [R248+0x28004], desc[UR8][R148.64], !P5 ;  /* 0x2800400094f87fae */ /* 0x008fe8000e921848 */
[----:B----4-:R-:W-:Y:S04]  /*1cee0*/  LDGSTS.E [R248+0x2c004], desc[UR8][R188.64], !P5 ;  /* 0x2c004000bcf87fae */ /* 0x010fe8000e921848 */
[----:B------:R-:W3:Y:S04]  /*1cef0*/  LDL.64 R148, [R1+0xcc8] ;  /* 0x000cc80001947983 */ /* 0x000ee80000100a00 */
[----:B------:R-:W4:Y:S01]  /*1cf00*/  LDL.64 R188, [R1+0xcd0] ;  /* 0x000cd00001bc7983 */ /* 0x000f220000100a00 */
[----:B------:R-:W-:-:S02]  /*1cf10*/  ISETP.GE.U32.AND P4, PT, R252, 0x7ffffedd, PT ;  /* 0x7ffffeddfc00780c */ /* 0x000fc40003f86070 */
[----:B------:R-:W-:Y:S01]  /*1cf20*/  IADD3 R252, R80, -0xc2, RZ ;  /* 0xffffff3e50fc7810 */ /* 0x000fe20007ffe0ff */
[----:B------:R-:W-:Y:S01]  /*1cf30*/  LDGSTS.E [R248+0x28008], desc[UR8][R210.64], !P3 ;  /* 0x28008000d2f87fae */ /* 0x000fe2000d921848 */
[----:B------:R-:W-:Y:S01]  /*1cf40*/  ISETP.GE.U32.AND P6, PT, R9, 0x7ffffec0, PT ;  /* 0x7ffffec00900780c */ /* 0x000fe20003fc6070 */
[----:B------:R-:W1:Y:S01]  /*1cf50*/  LDC R80, c[0x0][0x230] ;  /* 0x00008c00ff507b82 */ /* 0x000e620000000800 */
[----:B------:R-:W-:Y:S01]  /*1cf60*/  ISETP.GE.U32.AND P5, PT, R252, 0x7ffffebf, PT ;  /* 0x7ffffebffc00780c */ /* 0x000fe20003fa6070 */
[----:B------:R-:W-:Y:S01]  /*1cf70*/  LDGSTS.E [R248+0x2c008], desc[UR8][R244.64], !P3 ;  /* 0x2c008000f4f87fae */ /* 0x000fe2000d921848 */
[----:B------:R-:W-:-:S05]  /*1cf80*/  ISETP.GE.U32.AND P3, PT, R70, 0x7ffffebe, PT ;  /* 0x7ffffebe4600780c */ /* 0x000fca0003f66070 */
[----:B------:R-:W1:Y:S01]  /*1cf90*/  LDC R9, c[0x0][0x230] ;  /* 0x00008c00ff097b82 */ /* 0x000e620000000800 */
[----:B------:R-:W4:Y:S04]  /*1cfa0*/  LDL.64 R210, [R1+0xcd8] ;  /* 0x000cd80001d27983 */ /* 0x000f280000100a00 */
[----:B------:R-:W4:Y:S01]  /*1cfb0*/  LDL.64 R244, [R1+0xce0] ;  /* 0x000ce00001f47983 */ /* 0x000f220000100a00 */
[----:B------:R-:W-:Y:S02]  /*1cfc0*/  VIADD R252, R71, 0xffffff3c ;  /* 0xffffff3c47fc7836 */ /* 0x000fe40000000000 */
[----:B------:R-:W1:Y:S01]  /*1cfd0*/  LDC R70, c[0x0][0x230] ;  /* 0x00008c00ff467b82 */ /* 0x000e620000000800 */
[----:B------:R-:W-:Y:S01]  /*1cfe0*/  LDGSTS.E [R248+0x2800c], desc[UR8][R84.64], !P4 ;  /* 0x2800c00054f87fae */ /* 0x000fe2000e121848 */
[----:B------:R-:W-:-:S06]  /*1cff0*/  IADD3 R81, R81, -0x87, RZ ;  /* 0xffffff7951517810 */ /* 0x000fcc0007ffe0ff */
[----:B------:R-:W4:Y:S01]  /*1d000*/  LDC R71, c[0x0][0x230] ;  /* 0x00008c00ff477b82 */ /* 0x000f220000000800 */
[----:B------:R-:W-:Y:S04]  /*1d010*/  LDGSTS.E [R248+0x2c00c], desc[UR8][R96.64], !P4 ;  /* 0x2c00c00060f87fae */ /* 0x000fe8000e121848 */
[----:B------:R-:W4:Y:S04]  /*1d020*/  LDL.64 R84, [R1+0xea8] ;  /* 0x000ea80001547983 */ /* 0x000f280000100a00 */
[----:B------:R-:W-:Y:S04]  /*1d030*/  LDGSTS.E [R248+0x30000], desc[UR8][R194.64], !P6 ;  /* 0x30000000c2f87fae */ /* 0x000fe8000f121848 */
[----:B------:R-:W4:Y:S04]  /*1d040*/  LDL.64 R96, [R1+0xeb0] ;  /* 0x000eb00001607983 */ /* 0x000f280000100a00 */
[----:B------:R-:W-:Y:S04]  /*1d050*/  LDGSTS.E [R248+0x34000], desc[UR8][R176.64], !P6 ;  /* 0x34000000b0f87fae */ /* 0x000fe8000f121848 */
[----:B------:R-:W4:Y:S04]  /*1d060*/  LDL.64 R194, [R1+0xeb8] ;  /* 0x000eb80001c27983 */ /* 0x000f280000100a00 */
[----:B------:R-:W-:Y:S04]  /*1d070*/  LDGSTS.E [R248+0x30004], desc[UR8][R144.64], !P5 ;  /* 0x3000400090f87fae */ /* 0x000fe8000e921848 */
[----:B------:R-:W4:Y:S04]  /*1d080*/  LDL.64 R176, [R1+0xec0] ;  /* 0x000ec00001b07983 */ /* 0x000f280000100a00 */
[----:B------:R-:W4:Y:S04]  /*1d090*/  LDL.64 R144, [R1+0xed0] ;  /* 0x000ed00001907983 */ /* 0x000f280000100a00 */
[----:B--2---:R2:W-:Y:S01]  /*1d0a0*/  LDGSTS.E [R248+0x34004], desc[UR8][R82.64], !P5 ;  /* 0x3400400052f87fae */ /* 0x0045e2000e921848 */
[----:B------:R-:W-:Y:S01]  /*1d0b0*/  ISETP.GE.U32.AND P4, PT, R252, 0x7ffffebd, PT ;  /* 0x7ffffebdfc00780c */ /* 0x000fe20003f86070 */
[----:B-1----:R-:W-:-:S02]  /*1d0c0*/  VIADD R9, R9, 0xffffff1d ;  /* 0xffffff1d09097836 */ /* 0x002fc40000000000 */
[----:B------:R-:W-:Y:S01]  /*1d0d0*/  VIADD R70, R70, 0xffffff5b ;  /* 0xffffff5b46467836 */ /* 0x000fe20000000000 */
[----:B--2---:R-:W1:Y:S01]  /*1d0e0*/  LDC R82, c[0x0][0x230] ;  /* 0x00008c00ff527b82 */ /* 0x004e620000000800 */
[----:B---3--:R-:W-:Y:S04]  /*1d0f0*/  LDGSTS.E [R248+0x30008], desc[UR8][R148.64], !P3 ;  /* 0x3000800094f87fae */ /* 0x008fe8000d921848 */
[----:B----4-:R-:W-:Y:S04]  /*1d100*/  LDGSTS.E [R248+0x34008], desc[UR8][R188.64], !P3 ;  /* 0x34008000bcf87fae */ /* 0x010fe8000d921848 */
[----:B------:R-:W2:Y:S04]  /*1d110*/  LDL.64 R148, [R1+0xed8] ;  /* 0x000ed80001947983 */ /* 0x000ea80000100a00 */
[----:B------:R-:W3:Y:S01]  /*1d120*/  LDL.64 R188, [R1+0xee0] ;  /* 0x000ee00001bc7983 */ /* 0x000ee20000100a00 */
[----:B------:R-:W-:-:S02]  /*1d130*/  VIADD R252, R8, 0xffffff1f ;  /* 0xffffff1f08fc7836 */ /* 0x000fc40000000000 */
[----:B------:R-:W4:Y:S01]  /*1d140*/  LDC R8, c[0x0][0x230] ;  /* 0x00008c00ff087b82 */ /* 0x000f220000000800 */
[----:B------:R-:W-:Y:S02]  /*1d150*/  LDGSTS.E [R248+0x3000c], desc[UR8][R210.64], !P4 ;  /* 0x3000c000d2f87fae */ /* 0x000fe4000e121848 */
[----:B------:R-:W-:Y:S01]  /*1d160*/  ISETP.GE.U32.AND P6, PT, R252, 0x7ffffea0, PT ;  /* 0x7ffffea0fc00780c */ /* 0x000fe20003fc6070 */
[----:B------:R-:W-:Y:S01]  /*1d170*/  VIADD R252, R86, 0xffffff1e ;  /* 0xffffff1e56fc7836 */ /* 0x000fe20000000000 */
[----:B------:R-:W-:Y:S04]  /*1d180*/  LDGSTS.E [R248+0x3400c], desc[UR8][R244.64], !P4 ;  /* 0x3400c000f4f87fae */ /* 0x000fe8000e121848 */
[----:B------:R-:W-:Y:S01]  /*1d190*/  ISETP.GE.U32.AND P3, PT, R252, 0x7ffffe9f, PT ;  /* 0x7ffffe9ffc00780c */ /* 0x000fe20003f66070 */
[----:B------:R-:W-:Y:S01]  /*1d1a0*/  VIADD R252, R80, 0xffffff1c ;  /* 0xffffff1c50fc7836 */ /* 0x000fe20000000000 */
[----:B------:R-:W-:Y:S01]  /*1d1b0*/  ISETP.GE.U32.AND P4, PT, R9, 0x7ffffe9e, PT ;  /* 0x7ffffe9e0900780c */ /* 0x000fe20003f86070 */
[----:B------:R-:W1:Y:S01]  /*1d1c0*/  LDC R80, c[0x0][0x230] ;  /* 0x00008c00ff507b82 */ /* 0x000e620000000800 */
[----:B------:R-:W4:Y:S04]  /*1d1d0*/  LDL.64 R210, [R1+0xc18] ;  /* 0x000c180001d27983 */ /* 0x000f280000100a00 */
[----:B------:R-:W4:Y:S01]  /*1d1e0*/  LDL.64 R244, [R1+0xc10] ;  /* 0x000c100001f47983 */ /* 0x000f220000100a00 */
[----:B------:R-:W-:-:S02]  /*1d1f0*/  ISETP.GE.U32.AND P5, PT, R81, 0x7ffffefa, PT ;  /* 0x7ffffefa5100780c */ /* 0x000fc40003fa6070 */
[----:B------:R-:W1:Y:S01]  /*1d200*/  LDC R81, c[0x0][0x230] ;  /* 0x00008c00ff517b82 */ /* 0x000e620000000800 */
[----:B------:R-:W4:Y:S04]  /*1d210*/  LDL.64 R86, [R1+0xcf8] ;  /* 0x000cf80001567983 */ /* 0x000f280000100a00 */
[----:B------:R-:W-:Y:S03]  /*1d220*/  LDGSTS.E [R248+0x38000], desc[UR8][R84.64], !P6 ;  /* 0x3800000054f87fae */ /* 0x000fe6000f121848 */
[----:B------:R-:W1:Y:S01]  /*1d230*/  LDC R9, c[0x0][0x230] ;  /* 0x00008c00ff097b82 */ /* 0x000e620000000800 */
[----:B------:R-:W-:Y:S01]  /*1d240*/  LDGSTS.E [R248+0x3c000], desc[UR8][R96.64], !P6 ;  /* 0x3c00000060f87fae */ /* 0x000fe2000f121848 */
[----:B------:R-:W-:-:S03]  /*1d250*/  ISETP.GE.U32.AND P6, PT, R252, 0x7ffffe9d, PT ;  /* 0x7ffffe9dfc00780c */ /* 0x000fc60003fc6070 */
[----:B------:R-:W4:Y:S04]  /*1d260*/  LDL.64 R84, [R1+0xc00] ;  /* 0x000c000001547983 */ /* 0x000f280000100a00 */
        /* <DEDUP_REMOVED lines=9> */
[----:B--2---:R-:W-:Y:S04]  /*1d300*/  LDGSTS.E [R248+0x3800c], desc[UR8][R148.64], !P6 ;  /* 0x3800c00094f87fae */ /* 0x004fe8000f121848 */
[----:B---3--:R1:W-:Y:S01]  /*1d310*/  LDGSTS.E [R248+0x3c00c], desc[UR8][R188.64], !P6 ;  /* 0x3c00c000bcf87fae */ /* 0x0083e2000f121848 */
[----:B----4-:R-:W-:-:S02]  /*1d320*/  IADD3 R252, R8, -0x88, RZ ;  /* 0xffffff7808fc7810 */ /* 0x010fc40007ffe0ff */
[----:B------:R-:W-:Y:S01]  /*1d330*/  ISETP.GE.U32.AND P4, PT, R70, 0x7ffffedc, PT ;  /* 0x7ffffedc4600780c */ /* 0x000fe20003f86070 */
[----:B------:R-:W2:Y:S01]  /*1d340*/  LDC R8, c[0x0][0x230] ;  /* 0x00008c00ff087b82 */ /* 0x000ea20000000800 */
[----:B------:R-:W3:Y:S04]  /*1d350*/  LDL.64 R148, [R1+0xa10] ;  /* 0x000a100001947983 */ /* 0x000ee80000100a00 */
[----:B------:R-:W4:Y:S01]  /*1d360*/  LDL.64 R188, [R1+0xa18] ;  /* 0x000a180001bc7983 */ /* 0x000f220000100a00 */
[----:B------:R-:W-:-:S03]  /*1d370*/  ISETP.GE.U32.AND P3, PT, R252, 0x7ffffef9, PT ;  /* 0x7ffffef9fc00780c */ /* 0x000fc60003f66070 */
[----:B------:R-:W-:Y:S01]  /*1d380*/  LDGSTS.E [R4+0x20000], desc[UR8][R210.64], !P1 ;  /* 0x20000000d2047fae */ /* 0x000fe2000c921848 */
[----:B------:R-:W2:Y:S03]  /*1d390*/  LDC R70, c[0x0][0x230] ;  /* 0x00008c00ff467b82 */ /* 0x000ea60000000800 */
[----:B------:R-:W-:Y:S04]  /*1d3a0*/  LDGSTS.E [R4+0x24000], desc[UR8][R244.64], !P1 ;  /* 0x24000000f4047fae */ /* 0x000fe8000c921848 */
[----:B------:R-:W2:Y:S04]  /*1d3b0*/  LDL.64 R210, [R1+0xa08] ;  /* 0x000a080001d27983 */ /* 0x000ea80000100a00 */
[----:B------:R-:W2:Y:S04]  /*1d3c0*/  LDL.64 R244, [R1+0xa00] ;  /* 0x000a000001f47983 */ /* 0x000ea80000100a00 */
[----:B------:R-:W-:Y:S04]  /*1d3d0*/  LDGSTS.E [R4+0x20004], desc[UR8][R96.64], !P0 ;  /* 0x2000400060047fae */ /* 0x000fe8000c121848 */
[----:B------:R-:W-:Y:S04]  /*1d3e0*/  LDGSTS.E [R4+0x24004], desc[UR8][R84.64], !P0 ;  /* 0x2400400054047fae */ /* 0x000fe8000c121848 */
[----:B------:R-:W-:Y:S04]  /*1d3f0*/  LDGSTS.E [R4+0x20008], desc[UR8][R194.64], !P5 ;  /* 0x20008000c2047fae */ /* 0x000fe8000e921848 */
[----:B------:R-:W2:Y:S04]  /*1d400*/  LDL.64 R96, [R1+0x9f8] ;  /* 0x0009f80001607983 */ /* 0x000ea80000100a00 */
[----:B------:R-:W2:Y:S04]  /*1d410*/  LDL.64 R84, [R1+0x9f0] ;  /* 0x0009f00001547983 */ /* 0x000ea80000100a00 */
[----:B------:R-:W-:Y:S04]  /*1d420*/  LDGSTS.E [R4+0x24008], desc[UR8][R176.64], !P5 ;  /* 0x24008000b0047fae */ /* 0x000fe8000e921848 */
[----:B------:R-:W2:Y:S04]  /*1d430*/  LDL.64 R194, [R1+0x9e8] ;  /* 0x0009e80001c27983 */ /* 0x000ea80000100a00 */
[----:B------:R-:W-:Y:S04]  /*1d440*/  LDGSTS.E [R4+0x2000c], desc[UR8][R208.64], !P3 ;  /* 0x2000c000d0047fae */ /* 0x000fe8000d921848 */
[----:B------:R-:W2:Y:S04]  /*1d450*/  LDL.64 R176, [R1+0x9e0] ;  /* 0x0009e00001b07983 */ /* 0x000ea80000100a00 */
[----:B------:R-:W-:Y:S01]  /*1d460*/  LDGSTS.E [R4+0x2400c], desc[UR8][R144.64], !P3 ;  /* 0x2400c00090047fae */ /* 0x000fe2000d921848 */
[----:B------:R-:W-:-:S02]  /*1d470*/  VIADD R252, R71, 0xffffff5a ;  /* 0xffffff5a47fc7836 */ /* 0x000fc40000000000 */
[----:B------:R-:W2:Y:S01]  /*1d480*/  LDC R71, c[0x0][0x230] ;  /* 0x00008c00ff477b82 */ /* 0x000ea20000000800 */
[----:B-1----:R-:W-:Y:S01]  /*1d490*/  IADD3 R248, R81, -0xa8, RZ ;  /* 0xffffff5851f87810 */ /* 0x002fe20007ffe0ff */
[----:B------:R-:W2:Y:S04]  /*1d4a0*/  LDL.64 R208, [R1+0xd20] ;  /* 0x000d200001d07983 */ /* 0x000ea80000100a00 */
[----:B------:R-:W2:Y:S04]  /*1d4b0*/  LDL.64 R144, [R1+0xee8] ;  /* 0x000ee80001907983 */ /* 0x000ea80000100a00 */
[----:B----4-:R-:W-:Y:S01]  /*1d4c0*/  LDGSTS.E [R4+0x28000], desc[UR8][R188.64], !P4 ;  /* 0x28000000bc047fae */ /* 0x010fe2000e121848 */
[----:B------:R-:W-:Y:S01]  /*1d4d0*/  ISETP.GE.U32.AND P6, PT, R252, 0x7ffffedb, PT ;  /* 0x7ffffedbfc00780c */ /* 0x000fe20003fc6070 */
[----:B------:R-:W1:Y:S02]  /*1d4e0*/  LDC R81, c[0x0][0x230] ;  /* 0x00008c00ff517b82 */ /* 0x000e640000000800 */
[----:B------:R-:W4:Y:S01]  /*1d4f0*/  LDL.64 R188, [R1+0xce8] ;  /* 0x000ce80001bc7983 */ /* 0x000f220000100a00 */
[----:B------:R-:W-:Y:S01]  /*1d500*/  VIADD R252, R82, 0xffffff59 ;  /* 0xffffff5952fc7836 */ /* 0x000fe20000000000 */
[----:B------:R-:W-:-:S04]  /*1d510*/  ISETP.GE.U32.AND P0, PT, R248, 0x7ffffed9, PT ;  /* 0x7ffffed9f800780c */ /* 0x000fc80003f06070 */
[----:B------:R-:W1:Y:S01]  /*1d520*/  LDC R82, c[0x0][0x230] ;  /* 0x00008c00ff527b82 */ /* 0x000e620000000800 */
[----:B------:R-:W-:Y:S01]  /*1d530*/  VIADD R248, R9, 0xffffff3b ;  /* 0xffffff3b09f87836 */ /* 0x000fe20000000000 */
[----:B---3--:R-:W-:Y:S01]  /*1d540*/  LDGSTS.E [R4+0x2c000], desc[UR8][R148.64], !P4 ;  /* 0x2c00000094047fae */ /* 0x008fe2000e121848 */
[----:B------:R-:W-:Y:S01]  /*1d550*/  ISETP.GE.U32.AND P1, PT, R252, 0x7ffffeda, PT ;  /* 0x7ffffedafc00780c */ /* 0x000fe20003f26070 */
[----:B------:R-:W-:Y:S02]  /*1d560*/  VIADD R252, R80, 0xffffff3a ;  /* 0xffffff3a50fc7836 */ /* 0x000fe40000000000 */
[----:B------:R-:W-:Y:S01]  /*1d570*/  ISETP.GE.U32.AND P5, PT, R248, 0x7ffffebc, PT ;  /* 0x7ffffebcf800780c */ /* 0x000fe20003fa6070 */
[----:B--2---:R-:W-:Y:S01]  /*1d580*/  VIADD R248, R8, 0xffffff39 ;  /* 0xffffff3908f87836 */ /* 0x004fe20000000000 */
[----:B------:R-:W-:Y:S01]  /*1d590*/  LDGSTS.E [R4+0x28004], desc[UR8][R210.64], !P6 ;  /* 0x28004000d2047fae */ /* 0x000fe2000f121848 */
[----:B------:R-:W-:Y:S01]  /*1d5a0*/  ISETP.GE.U32.AND P3, PT, R252, 0x7ffffebb, PT ;  /* 0x7ffffebbfc00780c */ /* 0x000fe20003f66070 */
[----:B------:R-:W2:Y:S01]  /*1d5b0*/  LDC R9, c[0x0][0x230] ;  /* 0x00008c00ff097b82 */ /* 0x000ea20000000800 */
[----:B------:R-:W-:Y:S01]  /*1d5c0*/  IADD3 R252, R71, -0xc8, RZ ;  /* 0xffffff3847fc7810 */ /* 0x000fe20007ffe0ff */
[----:B------:R-:W-:Y:S01]  /*1d5d0*/  LDGSTS.E [R4+0x2c004], desc[UR8][R244.64], !P6 ;  /* 0x2c004000f4047fae */ /* 0x000fe2000f121848 */
[----:B------:R-:W-:Y:S01]  /*1d5e0*/  ISETP.GE.U32.AND P4, PT, R248, 0x7ffffeba, PT ;  /* 0x7ffffebaf800780c */ /* 0x000fe20003f86070 */
[----:B------:R-:W-:-:S02]  /*1d5f0*/  VIADD R248, R70, 0xffffff1b ;  /* 0xffffff1b46f87836 */ /* 0x000fc40000000000 */
[----:B------:R-:W3:Y:S01]  /*1d600*/  LDL.64 R70, [R1+0xd00] ;  /* 0x000d000001467983 */ /* 0x000ee20000100a00 */
[----:B------:R-:W-:Y:S01]  /*1d610*/  ISETP.GE.U32.AND P6, PT, R252, 0x7ffffeb9, PT ;  /* 0x7ffffeb9fc00780c */ /* 0x000fe20003fc6070 */
[----:B------:R-:W3:Y:S02]  /*1d620*/  LDC R8, c[0x0][0x230] ;  /* 0x00008c00ff087b82 */ /* 0x000ee40000000800 */
[----:B------:R-:W3:Y:S04]  /*1d630*/  LDL.64 R148, [R1+0xf08] ;  /* 0x000f080001947983 */ /* 0x000ee80000100a00 */
[----:B------:R-:W3:Y:S01]  /*1d640*/  LDL.64 R244, [R1+0xd08] ;  /* 0x000d080001f47983 */ /* 0x000ee20000100a00 */
[----:B-1----:R-:W-:Y:S01]  /*1d650*/  VIADD R252, R82, 0xffffff19 ;  /* 0xffffff1952fc7836 */ /* 0x002fe20000000000 */
[----:B------:R-:W1:Y:S02]  /*1d660*/  LDC R80, c[0x0][0x230] ;  /* 0x00008c00ff507b82 */ /* 0x000e640000000800 */
[----:B------:R-:W3:Y:S04]  /*1d670*/  LDL.64 R82, [R1+0xf00] ;  /* 0x000f000001527983 */ /* 0x000ee80000100a00 */
[----:B------:R-:W3:Y:S04]  /*1d680*/  LDL.64 R210, [R1+0xf10] ;  /* 0x000f100001d27983 */ /* 0x000ee80000100a00 */
[----:B------:R-:W-:Y:S04]  /*1d690*/  LDGSTS.E [R4+0x28008], desc[UR8][R96.64], !P1 ;  /* 0x2800800060047fae */ /* 0x000fe8000c921848 */
[----:B------:R2:W-:Y:S04]  /*1d6a0*/  LDGSTS.E [R4+0x2c008], desc[UR8][R84.64], !P1 ;  /* 0x2c00800054047fae */ /* 0x0005e8000c921848 */
[----:B------:R-:W-:Y:S04]  /*1d6b0*/  LDGSTS.E [R4+0x2800c], desc[UR8][R194.64], !P0 ;  /* 0x2800c000c2047fae */ /* 0x000fe8000c121848 */
[----:B------:R-:W3:Y:S01]  /*1d6c0*/  LDL.64 R96, [R1+0xd10] ;  /* 0x000d100001607983 */ /* 0x000ee20000100a00 */
[----:B--2---:R-:W2:Y:S03]  /*1d6d0*/  LDC R84, c[0x0][0x230] ;  /* 0x00008c00ff547b82 */ /* 0x004ea60000000800 */
[----:B------:R-:W-:Y:S04]  /*1d6e0*/  LDGSTS.E [R4+0x2c00c], desc[UR8][R176.64], !P0 ;  /* 0x2c00c000b0047fae */ /* 0x000fe8000c121848 */
[----:B------:R-:W2:Y:S01]  /*1d6f0*/  LDL.64 R194, [R1+0xef0] ;  /* 0x000ef00001c27983 */ /* 0x000ea20000100a00 */
[----:B-1----:R-:W-:Y:S01]  /*1d700*/  VIADD R80, R80, 0xffffff76 ;  /* 0xffffff7650507836 */ /* 0x002fe20000000000 */
[----:B------:R-:W1:Y:S02]  /*1d710*/  LDC R85, c[0x0][0x230] ;  /* 0x00008c00ff557b82 */ /* 0x000e640000000800 */
[----:B------:R-:W2:Y:S04]  /*1d720*/  LDL.64 R176, [R1+0xef8] ;  /* 0x000ef80001b07983 */ /* 0x000ea80000100a00 */
[----:B----4-:R-:W-:Y:S01]  /*1d730*/  LDGSTS.E [R4+0x30000], desc[UR8][R188.64], !P5 ;  /* 0x30000000bc047fae */ /* 0x010fe2000e921848 */
[----:B------:R-:W-:-:S03]  /*1d740*/  ISETP.GE.U32.AND P1, PT, R248, 0x7ffffe9c, PT ;  /* 0x7ffffe9cf800780c */ /* 0x000fc60003f26070 */
[----:B------:R-:W4:Y:S01]  /*1d750*/  LDL.64 R188, [R1+0xf18] ;  /* 0x000f180001bc7983 */ /* 0x000f220000100a00 */
[----:B------:R-:W-:Y:S02]  /*1d760*/  VIADD R248, R81, 0xffffff1a ;  /* 0xffffff1a51f87836 */ /* 0x000fe40000000000 */
[----:B------:R-:W1:Y:S01]  /*1d770*/  LDC R81, c[0x0][0x230] ;  /* 0x00008c00ff517b82 */ /* 0x000e620000000800 */
[----:B------:R-:W-:Y:S02]  /*1d780*/  LDGSTS.E [R4+0x34000], desc[UR8][R102.64], !P5 ;  /* 0x3400000066047fae */ /* 0x000fe4000e921848 */
[----:B------:R-:W-:Y:S02]  /*1d790*/  ISETP.GE.U32.AND P0, PT, R248, 0x7ffffe9b, PT ;  /* 0x7ffffe9bf800780c */ /* 0x000fe40003f06070 */
[----:B------:R-:W-:Y:S01]  /*1d7a0*/  IADD3 R248, R9, -0xe8, RZ ;  /* 0xffffff1809f87810 */ /* 0x000fe20007ffe0ff */
[----:B------:R2:W-:Y:S01]  /*1d7b0*/  LDGSTS.E [R4+0x30004], desc[UR8][R86.64], !P3 ;  /* 0x3000400056047fae */ /* 0x0005e2000d921848 */
[----:B------:R-:W-:Y:S01]  /*1d7c0*/  ISETP.GE.U32.AND P5, PT, R252, 0x7ffffe9a, PT ;  /* 0x7ffffe9afc00780c */ /* 0x000fe20003fa6070 */
[----:B------:R-:W1:Y:S02]  /*1d7d0*/  LDC R9, c[0x0][0x230] ;  /* 0x00008c00ff097b82 */ /* 0x000e640000000800 */
[----:B---3--:R3:W-:Y:S01]  /*1d7e0*/  LDGSTS.E [R4+0x34004], desc[UR8][R70.64], !P3 ;  /* 0x3400400046047fae */ /* 0x0087e2000d921848 */
[----:B------:R-:W-:-:S03]  /*1d7f0*/  ISETP.GE.U32.AND P3, PT, R248, 0x7ffffe99, PT ;  /* 0x7ffffe99f800780c */ /* 0x000fc60003f66070 */
[----:B------:R-:W-:Y:S01]  /*1d800*/  LDGSTS.E [R4+0x30008], desc[UR8][R244.64], !P4 ;  /* 0x30008000f4047fae */ /* 0x000fe2000e121848 */
[----:B--2---:R-:W-:Y:S02]  /*1d810*/  VIADD R252, R84, 0xffffff75 ;  /* 0xffffff7554fc7836 */ /* 0x004fe40000000000 */
[----:B------:R-:W-:Y:S01]  /*1d820*/  VIADD R248, R8, 0xffffff77 ;  /* 0xffffff7708f87836 */ /* 0x000fe20000000000 */
[----:B------:R-:W2:Y:S01]  /*1d830*/  LDC R86, c[0x0][0x230] ;  /* 0x00008c00ff567b82 */ /* 0x000ea20000000800 */
[----:B------:R-:W2:Y:S07]  /*1d840*/  LDL.64 R244, [R1+0xbd8] ;  /* 0x000bd80001f47983 */ /* 0x000eae0000100a00 */
[----:B------:R-:W2:Y:S08]  /*1d850*/  LDC R8, c[0x0][0x230] ;  /* 0x00008c00ff087b82 */ /* 0x000eb00000000800 */
[----:B---3--:R-:W3:Y:S01]  /*1d860*/  LDC R71, c[0x0][0x230] ;  /* 0x00008c00ff477b82 */ /* 0x008ee20000000800 */
[----:B------:R-:W-:Y:S04]  /*1d870*/  LDGSTS.E [R4+0x34008], desc[UR8][R96.64], !P4 ;  /* 0x3400800060047fae */ /* 0x000fe8000e121848 */
[----:B------:R-:W-:Y:S03]  /*1d880*/  LDGSTS.E [R4+0x3000c], desc[UR8][R94.64], !P6 ;  /* 0x3000c0005e047fae */ /* 0x000fe6000f121848 */
[----:B------:R-:W2:Y:S01]  /*1d890*/  LDC R70, c[0x0][0x230] ;  /* 0x00008c00ff467b82 */ /* 0x000ea20000000800 */
[----:B------:R-:W-:Y:S04]  /*1d8a0*/  LDGSTS.E [R4+0x3400c], desc[UR8][R208.64], !P6 ;  /* 0x3400c000d0047fae */ /* 0x000fe8000f121848 */
[----:B------:R-:W-:Y:S03]  /*1d8b0*/  LDGSTS.E [R4+0x38000], desc[UR8][R144.64], !P1 ;  /* 0x3800000090047fae */ /* 0x000fe6000c921848 */
[----:B------:R-:W2:Y:S01]  /*1d8c0*/  LDC R84, c[0x0][0x230] ;  /* 0x00008c00ff547b82 */ /* 0x000ea20000000800 */
[----:B------:R-:W-:Y:S04]  /*1d8d0*/  LDGSTS.E [R4+0x3c000], desc[UR8][R194.64], !P1 ;  /* 0x3c000000c2047fae */ /* 0x000fe8000c921848 */
[----:B------:R-:W-:Y:S04]  /*1d8e0*/  LDGSTS.E [R4+0x38004], desc[UR8][R176.64], !P0 ;  /* 0x38004000b0047fae */ /* 0x000fe8000c121848 */
[----:B------:R-:W-:Y:S04]  /*1d8f0*/  LDGSTS.E [R4+0x3c004], desc[UR8][R82.64], !P0 ;  /* 0x3c00400052047fae */ /* 0x000fe8000c121848 */
[----:B------:R-:W-:Y:S04]  /*1d900*/  LDGSTS.E [R4+0x38008], desc[UR8][R148.64], !P5 ;  /* 0x3800800094047fae */ /* 0x000fe8000e921848 */
[----:B------:R-:W-:Y:S04]  /*1d910*/  LDGSTS.E [R4+0x3c008], desc[UR8][R210.64], !P5 ;  /* 0x3c008000d2047fae */ /* 0x000fe8000e921848 */
[----:B------:R-:W2:Y:S04]  /*1d920*/  LDL.64 R96, [R1+0xbd0] ;  /* 0x000bd00001607983 */ /* 0x000ea80000100a00 */
[----:B------:R-:W2:Y:S04]  /*1d930*/  LDL.64 R194, [R1+0xbc8] ;  /* 0x000bc80001c27983 */ /* 0x000ea80000100a00 */
[----:B------:R-:W2:Y:S04]  /*1d940*/  LDL.64 R176, [R1+0xbc0] ;  /* 0x000bc00001b07983 */ /* 0x000ea80000100a00 */
[----:B----4-:R-:W-:Y:S04]  /*1d950*/  LDGSTS.E [R4+0x3800c], desc[UR8][R188.64], !P3 ;  /* 0x3800c000bc047fae */ /* 0x010fe8000d921848 */
[----:B------:R3:W-:Y:S04]  /*1d960*/  LDGSTS.E [R4+0x3c00c], desc[UR8][R246.64], !P3 ;  /* 0x3c00c000f6047fae */ /* 0x0007e8000d921848 */
[----:B------:R-:W2:Y:S04]  /*1d970*/  LDL.LU.64 R246, [R1+0x1b70] ;  /* 0x001b700001f67983 */ /* 0x000ea80000300a00 */
[----:B------:R-:W4:Y:S04]  /*1d980*/  LDL.64 R208, [R1+0xbb8] ;  /* 0x000bb80001d07983 */ /* 0x000f280000100a00 */
[----:B------:R-:W4:Y:S01]  /*1d990*/  LDL.64 R188, [R1+0xbb0] ;  /* 0x000bb00001bc7983 */ /* 0x000f220000100a00 */
[----:B------:R-:W-:-:S02]  /*1d9a0*/  ISETP.GE.U32.AND P4, PT, R248, 0x7ffffef8, PT ;  /* 0x7ffffef8f800780c */ /* 0x000fc40003f86070 */
[----:B-1----:R-:W-:Y:S01]  /*1d9b0*/  IADD3 R248, R81, -0x8c, RZ ;  /* 0xffffff7451f87810 */ /* 0x002fe20007ffe0ff */
[----:B------:R-:W4:Y:S01]  /*1d9c0*/  LDL.64 R144, [R1+0xba0] ;  /* 0x000ba00001907983 */ /* 0x000f220000100a00 */
[----:B------:R-:W-:-:S03]  /*1d9d0*/  ISETP.GE.U32.AND P6, PT, R80, 0x7ffffef7, PT ;  /* 0x7ffffef75000780c */ /* 0x000fc60003fc6070 */
[----:B------:R-:W4:Y:S04]  /*1d9e0*/  LDL.64 R80, [R1+0xba8] ;  /* 0x000ba80001507983 */ /* 0x000f280000100a00 */
[----:B------:R-:W4:Y:S01]  /*1d9f0*/  LDL.64 R82, [R1+0x9d8] ;  /* 0x0009d80001527983 */ /* 0x000f220000100a00 */
[----:B------:R-:W-:-:S03]  /*1da00*/  ISETP.GE.U32.AND P5, PT, R252, 0x7ffffef6, PT ;  /* 0x7ffffef6fc00780c */ /* 0x000fc60003fa6070 */
[----:B------:R-:W4:Y:S04]  /*1da10*/  LDL.64 R148, [R1+0x9d0] ;  /* 0x0009d00001947983 */ /* 0x000f280000100a00 */
[----:B------:R-:W4:Y:S01]  /*1da20*/  LDL.64 R210, [R1+0x9c8] ;  /* 0x0009c80001d27983 */ /* 0x000f220000100a00 */
[----:B---3--:R-:W-:-:S03]  /*1da30*/  VIADD R4, R71, 0xffffff57 ;  /* 0xffffff5747047836 */ /* 0x008fc60000000000 */
[----:B------:R-:W3:Y:S04]  /*1da40*/  LDL.64 R250, [R1+0xd28] ;  /* 0x000d280001fa7983 */ /* 0x000ee80000100a00 */
[----:B------:R-:W3:Y:S04]  /*1da50*/  LDL.64 R102, [R1+0xd48] ;  /* 0x000d480001667983 */ /* 0x000ee80000100a00 */
[----:B------:R-:W3:Y:S04]  /*1da60*/  LDL.64 R94, [R1+0xd50] ;  /* 0x000d5000015e7983 */ /* 0x000ee80000100a00 */
[----:B--2---:R-:W-:Y:S01]  /*1da70*/  LDGSTS.E [R247+0x20000], desc[UR8][R244.64], !P4 ;  /* 0x20000000f4f77fae */ /* 0x004fe2000e121848 */
[----:B------:R-:W-:Y:S01]  /*1da80*/  ISETP.GE.U32.AND P3, PT, R248, 0x7ffffef5, PT ;  /* 0x7ffffef5f800780c */ /* 0x000fe20003f66070 */
[----:B------:R-:W1:Y:S02]  /*1da90*/  LDC R71, c[0x0][0x230] ;  /* 0x00008c00ff477b82 */ /* 0x000e640000000800 */
[----:B------:R-:W-:Y:S04]  /*1daa0*/  LDGSTS.E [R247+0x24000], desc[UR8][R96.64], !P4 ;  /* 0x2400000060f77fae */ /* 0x000fe8000e121848 */
[----:B------:R-:W-:Y:S02]  /*1dab0*/  LDGSTS.E [R247+0x20004], desc[UR8][R194.64], !P6 ;  /* 0x20004000c2f77fae */ /* 0x000fe4000f121848 */
[----:B------:R-:W2:Y:S02]  /*1dac0*/  LDC R252, c[0x0][0x230] ;  /* 0x00008c00fffc7b82 */ /* 0x000ea40000000800 */
[----:B------:R-:W3:Y:S04]  /*1dad0*/  LDL.64 R244, [R1+0x9c0] ;  /* 0x0009c00001f47983 */ /* 0x000ee80000100a00 */
[----:B------:R-:W2:Y:S04]  /*1dae0*/  LDL.64 R96, [R1+0x9b8] ;  /* 0x0009b80001607983 */ /* 0x000ea80000100a00 */
[----:B------:R-:W-:Y:S04]  /*1daf0*/  LDGSTS.E [R247+0x24004], desc[UR8][R176.64], !P6 ;  /* 0x24004000b0f77fae */ /* 0x000fe8000f121848 */
[----:B------:R-:W2:Y:S04]  /*1db00*/  LDL.64 R194, [R1+0x9b0] ;  /* 0x0009b00001c27983 */ /* 0x000ea80000100a00 */
[----:B----4-:R-:W-:Y:S04]  /*1db10*/  LDGSTS.E [R247+0x20008], desc[UR8][R208.64], !P5 ;  /* 0x20008000d0f77fae */ /* 0x010fe8000e921848 */
[----:B------:R-:W4:Y:S04]  /*1db20*/  LDL.64 R176, [R1+0x9a8] ;  /* 0x0009a80001b07983 */ /* 0x000f280000100a00 */
[----:B------:R-:W-:Y:S01]  /*1db30*/  LDGSTS.E [R247+0x24008], desc[UR8][R188.64], !P5 ;  /* 0x24008000bcf77fae */ /* 0x000fe2000e921848 */
[----:B------:R-:W-:-:S02]  /*1db40*/  VIADD R248, R8, 0xffffff56 ;  /* 0xffffff5608f87836 */ /* 0x000fc40000000000 */
[----:B------:R-:W1:Y:S01]  /*1db50*/  LDC R8, c[0x0][0x230] ;  /* 0x00008c00ff087b82 */ /* 0x000e620000000800 */
[----:B------:R-:W-:Y:S01]  /*1db60*/  ISETP.GE.U32.AND P1, PT, R4, 0x7ffffed8, PT ;  /* 0x7ffffed80400780c */ /* 0x000fe20003f26070 */
[----:B------:R-:W4:Y:S04]  /*1db70*/  LDL.64 R208, [R1+0xd58] ;  /* 0x000d580001d07983 */ /* 0x000f280000100a00 */
[----:B------:R-:W4:Y:S01]  /*1db80*/  LDL.64 R188, [R1+0x9a0] ;  /* 0x0009a00001bc7983 */ /* 0x000f220000100a00 */
[----:B------:R-:W-:Y:S01]  /*1db90*/  VIADD R4, R70, 0xffffff55 ;  /* 0xffffff5546047836 */ /* 0x000fe20000000000 */
[----:B------:R-:W-:Y:S01]  /*1dba0*/  ISETP.GE.U32.AND P0, PT, R248, 0x7ffffed7, PT ;  /* 0x7ffffed7f800780c */ /* 0x000fe20003f06070 */
[----:B------:R-:W-:Y:S01]  /*1dbb0*/  VIADD R248, R86, 0xffffff37 ;  /* 0xffffff3756f87836 */ /* 0x000fe20000000000 */
[----:B------:R-:W-:Y:S01]  /*1dbc0*/  LDGSTS.E [R247+0x2000c], desc[UR8][R80.64], !P3 ;  /* 0x2000c00050f77fae */ /* 0x000fe2000d921848 */
[----:B------:R-:W4:Y:S01]  /*1dbd0*/  LDC R70, c[0x0][0x230] ;  /* 0x00008c00ff467b82 */ /* 0x000f220000000800 */
[----:B------:R-:W-:-:S02]  /*1dbe0*/  ISETP.GE.U32.AND P4, PT, R4, 0x7ffffed6, PT ;  /* 0x7ffffed60400780c */ /* 0x000fc40003f86070 */
[----:B------:R-:W-:Y:S01]  /*1dbf0*/  IADD3 R4, R9, -0xac, RZ ;  /* 0xffffff5409047810 */ /* 0x000fe20007ffe0ff */
[----:B------:R-:W4:Y:S03]  /*1dc00*/  LDL.64 R86, [R1+0xd30] ;  /* 0x000d300001567983 */ /* 0x000f260000100a00 */
[----:B------:R-:W-:Y:S01]  /*1dc10*/  ISETP.GE.U32.AND P6, PT, R4, 0x7ffffed5, PT ;  /* 0x7ffffed50400780c */ /* 0x000fe20003fc6070 */
[----:B------:R-:W-:Y:S01]  /*1dc20*/  VIADD R4, R85, 0xffffff36 ;  /* 0xffffff3655047836 */ /* 0x000fe20000000000 */
[----:B------:R-:W-:Y:S01]  /*1dc30*/  LDGSTS.E [R247+0x2400c], desc[UR8][R144.64], !P3 ;  /* 0x2400c00090f77fae */ /* 0x000fe2000d921848 */
[----:B------:R-:W4:Y:S03]  /*1dc40*/  LDC R9, c[0x0][0x230] ;  /* 0x00008c00ff097b82 */ /* 0x000f260000000800 */
[----:B------:R-:W4:Y:S01]  /*1dc50*/  LDL.64 R80, [R1+0xd38] ;  /* 0x000d380001507983 */ /* 0x000f220000100a00 */
[----:B------:R-:W-:-:S03]  /*1dc60*/  ISETP.GE.U32.AND P3, PT, R4, 0x7ffffeb7, PT ;  /* 0x7ffffeb70400780c */ /* 0x000fc60003f66070 */
[----:B------:R-:W-:Y:S01]  /*1dc70*/  LDGSTS.E [R247+0x28000], desc[UR8][R82.64], !P1 ;  /* 0x2800000052f77fae */ /* 0x000fe2000c921848 */
[----:B-1----:R-:W-:Y:S02]  /*1dc80*/  IADD3 R4, R8, -0xcc, RZ ;  /* 0xffffff3408047810 */ /* 0x002fe40007ffe0ff */
[----:B------:R-:W-:Y:S01]  /*1dc90*/  ISETP.GE.U32.AND P5, PT, R248, 0x7ffffeb8, PT ;  /* 0x7ffffeb8f800780c */ /* 0x000fe20003fa6070 */
[----:B------:R-:W-:Y:S01]  /*1dca0*/  LDGSTS.E [R247+0x2c000], desc[UR8][R148.64], !P1 ;  /* 0x2c00000094f77fae */ /* 0x000fe2000c921848 */
[----:B------:R-:W1:Y:S03]  /*1dcb0*/  LDC R8, c[0x0][0x230] ;  /* 0x00008c00ff087b82 */ /* 0x000e660000000800 */
[----:B------:R-:W-:Y:S04]  /*1dcc0*/  LDGSTS.E [R247+0x28004], desc[UR8][R210.64], !P0 ;  /* 0x28004000d2f77fae */ /* 0x000fe8000c121848 */
[----:B------:R-:W4:Y:S04]  /*1dcd0*/  LDL.64 R82, [R1+0xd40] ;  /* 0x000d400001527983 */ /* 0x000f280000100a00 */
[----:B------:R-:W4:Y:S04]  /*1dce0*/  LDL.64 R144, [R1+0xd60] ;  /* 0x000d600001907983 */ /* 0x000f280000100a00 */
[----:B------:R-:W4:Y:S04]  /*1dcf0*/  LDL.64 R148, [R1+0xf28] ;  /* 0x000f280001947983 */ /* 0x000f280000100a00 */
[----:B------:R-:W4:Y:S04]  /*1dd00*/  LDL.64 R210, [R1+0xf30] ;  /* 0x000f300001d27983 */ /* 0x000f280000100a00 */
[----:B---3--:R-:W-:Y:S01]  /*1dd10*/  LDGSTS.E [R247+0x2c004], desc[UR8][R244.64], !P0 ;  /* 0x2c004000f4f77fae */ /* 0x008fe2000c121848 */
[----:B------:R-:W-:Y:S01]  /*1dd20*/  ISETP.GE.U32.AND P0, PT, R4, 0x7ffffeb5, PT ;  /* 0x7ffffeb50400780c */ /* 0x000fe20003f06070 */
[----:B------:R-:W-:-:S02]  /*1dd30*/  VIADD R4, R84, 0xffffff16 ;  /* 0xffffff1654047836 */ /* 0x000fc40000000000 */
[----:B------:R-:W3:Y:S04]  /*1dd40*/  LDL.64 R84, [R1+0xf40] ;  /* 0x000f400001547983 */ /* 0x000ee80000100a00 */
[----:B--2---:R-:W-:Y:S04]  /*1dd50*/  LDGSTS.E [R247+0x28008], desc[UR8][R96.64], !P4 ;  /* 0x2800800060f77fae */ /* 0x004fe8000e121848 */
[----:B------:R-:W2:Y:S04]  /*1dd60*/  LDL.64 R244, [R1+0xf38] ;  /* 0x000f380001f47983 */ /* 0x000ea80000100a00 */
[----:B------:R-:W-:Y:S04]  /*1dd70*/  LDGSTS.E [R247+0x2c008], desc[UR8][R194.64], !P4 ;  /* 0x2c008000c2f77fae */ /* 0x000fe8000e121848 */
[----:B------:R-:W3:Y:S04]  /*1dd80*/  LDL.64 R96, [R1+0xf48] ;  /* 0x000f480001607983 */ /* 0x000ee80000100a00 */
[----:B----4-:R-:W-:Y:S04]  /*1dd90*/  LDGSTS.E [R247+0x2800c], desc[UR8][R176.64], !P6 ;  /* 0x2800c000b0f77fae */ /* 0x010fe8000f121848 */
[----:B------:R-:W4:Y:S04]  /*1dda0*/  LDL.64 R194, [R1+0xf50] ;  /* 0x000f500001c27983 */ /* 0x000f280000100a00 */
[----:B------:R-:W4:Y:S04]  /*1ddb0*/  LDL.64 R176, [R1+0xf58] ;  /* 0x000f580001b07983 */ /* 0x000f280000100a00 */
[----:B------:R-:W-:Y:S04]  /*1ddc0*/  LDGSTS.E [R247+0x2c00c], desc[UR8][R188.64], !P6 ;  /* 0x2c00c000bcf77fae */ /* 0x000fe8000f121848 */
[----:B------:R-:W4:Y:S01]  /*1ddd0*/  LDL.64 R188, [R1+0xf60] ;  /* 0x000f600001bc7983 */ /* 0x000f220000100a00 */
[----:B------:R-:W-:-:S02]  /*1dde0*/  VIADD R248, R71, 0xffffff35 ;  /* 0xffffff3547f87836 */ /* 0x000fc40000000000 */
[----:B------:R-:W1:Y:S01]  /*1ddf0*/  LDC R71, c[0x0][0x230] ;  /* 0x00008c00ff477b82 */ /* 0x000e620000000800 */
[----:B------:R-:W-:Y:S02]  /*1de00*/  LDGSTS.E [R247+0x30000], desc[UR8][R250.64], !P5 ;  /* 0x30000000faf77fae */ /* 0x000fe4000e921848 */
[----:B------:R-:W-:Y:S01]  /*1de10*/  ISETP.GE.U32.AND P1, PT, R248, 0x7ffffeb6, PT ;  /* 0x7ffffeb6f800780c */ /* 0x000fe20003f26070 */
[----:B------:R-:W-:Y:S01]  /*1de20*/  VIADD R248, R252, 0xffffff17 ;  /* 0xffffff17fcf87836 */ /* 0x000fe20000000000 */
[----:B------:R-:W-:Y:S01]  /*1de30*/  LDGSTS.E [R247+0x34000], desc[UR8][R86.64], !P5 ;  /* 0x3400000056f77fae */ /* 0x000fe2000e921848 */
[----:B------:R-:W-:Y:S02]  /*1de40*/  ISETP.GE.U32.AND P6, PT, R4, 0x7ffffe97, PT ;  /* 0x7ffffe970400780c */ /* 0x000fe40003fc6070 */
[----:B------:R-:W1:Y:S01]  /*1de50*/  LDC R252, c[0x0][0x230] ;  /* 0x00008c00fffc7b82 */ /* 0x000e620000000800 */
[----:B------:R-:W-:Y:S01]  /*1de60*/  ISETP.GE.U32.AND P4, PT, R248, 0x7ffffe98, PT ;  /* 0x7ffffe98f800780c */ /* 0x000fe20003f86070 */
[----:B------:R1:W-:Y:S01]  /*1de70*/  LDGSTS.E [R247+0x30004], desc[UR8][R80.64], !P3 ;  /* 0x3000400050f77fae */ /* 0x0003e2000d921848 */
[----:B------:R-:W-:Y:S01]  /*1de80*/  VIADD R248, R70, 0xffffff15 ;  /* 0xffffff1546f87836 */ /* 0x000fe20000000000 */
[----:B------:R-:W-:-:S02]  /*1de90*/  IADD3 R4, R9, -0xec, RZ ;  /* 0xffffff1409047810 */ /* 0x000fc40007ffe0ff */
[----:B------:R1:W-:Y:S02]  /*1dea0*/  LDGSTS.E [R247+0x34004], desc[UR8][R82.64], !P3 ;  /* 0x3400400052f77fae */ /* 0x0003e4000d921848 */
[----:B------:R-:W-:Y:S01]  /*1deb0*/  ISETP.GE.U32.AND P5, PT, R248, 0x7ffffe96, PT ;  /* 0x7ffffe96f800780c */ /* 0x000fe20003fa6070 */
[----:B------:R-:W4:Y:S01]  /*1dec0*/  LDC R70, c[0x0][0x230] ;  /* 0x00008c00ff467b82 */ /* 0x000f220000000800 */
[----:B------:R-:W-:Y:S01]  /*1ded0*/  ISETP.GE.U32.AND P3, PT, R4, 0x7ffffe95, PT ;  /* 0x7ffffe950400780c */ /* 0x000fe20003f66070 */
[----:B------:R1:W-:Y:S04]  /*1dee0*/  LDGSTS.E [R247+0x30008], desc[UR8][R102.64], !P1 ;  /* 0x3000800066f77fae */ /* 0x0003e8000c921848 */
[----:B------:R-:W-:Y:S02]  /*1def0*/  LDGSTS.E [R247+0x34008], desc[UR8][R94.64], !P1 ;  /* 0x340080005ef77fae */ /* 0x000fe4000c921848 */
[----:B-1----:R-:W1:Y:S02]  /*1df00*/  LDC R80, c[0x0][0x230] ;  /* 0x00008c00ff507b82 */ /* 0x002e640000000800 */
[----:B------:R-:W-:Y:S04]  /*1df10*/  LDGSTS.E [R247+0x3000c], desc[UR8][R208.64], !P0 ;  /* 0x3000c000d0f77fae */ /* 0x000fe8000c121848 */
[----:B------:R-:W-:Y:S01]  /*1df20*/  LDGSTS.E [R247+0x3400c], desc[UR8][R144.64], !P0 ;  /* 0x3400c00090f77fae */ /* 0x000fe2000c121848 */
[----:B------:R-:W-:Y:S01]  /*1df30*/  VIADD R248, R71, 0xffffff73 ;  /* 0xffffff7347f87836 */ /* 0x000fe20000000000 */
[----:B------:R-:W4:Y:S02]  /*1df40*/  LDC R9, c[0x0][0x230] ;  /* 0x00008c00ff097b82 */ /* 0x000f240000000800 */
[----:B------:R-:W-:Y:S04]  /*1df50*/  LDGSTS.E [R247+0x38000], desc[UR8][R148.64], !P4 ;  /* 0x3800000094f77fae */ /* 0x000fe8000e121848 */
[----:B------:R-:W-:Y:S01]  /*1df60*/  LDGSTS.E [R247+0x3c000], desc[UR8][R210.64], !P4 ;  /* 0x3c000000d2f77fae */ /* 0x000fe2000e121848 */
[----:B------:R-:W-:Y:S01]  /*1df70*/  VIADD R4, R8, 0xffffff72 ;  /* 0xffffff7208047836 */ /* 0x000fe20000000000 */
[----:B------:R-:W4:Y:S02]  /*1df80*/  LDC R83, c[0x0][0x230] ;  /* 0x00008c00ff537b82 */ /* 0x000f240000000800 */
[----:B------:R-:W4:Y:S01]  /*1df90*/  LDL.64 R208, [R1+0xb80] ;  /* 0x000b800001d07983 */ /* 0x000f220000100a00 */
[----:B------:R-:W-:Y:S01]  /*1dfa0*/  ISETP.GE.U32.AND P1, PT, R248, 0x7ffffef4, PT ;  /* 0x7ffffef4f800780c */ /* 0x000fe20003f26070 */
[----:B------:R-:W-:-:S02]  /*1dfb0*/  VIADD R252, R252, 0xffffff71 ;  /* 0xffffff71fcfc7836 */ /* 0x000fc40000000000 */
[----:B------:R-:W4:Y:S02]  /*1dfc0*/  LDL.64 R144, [R1+0x990] ;  /* 0x0009900001907983 */ /* 0x000f240000100a00 */
[----:B------:R-:W4:Y:S02]  /*1dfd0*/  LDC R86, c[0x0][0x230] ;  /* 0x00008c00ff567b82 */ /* 0x000f240000000800 */
[----:B------:R-:W4:Y:S01]  /*1dfe0*/  LDL.64 R210, [R1+0xb98] ;  /* 0x000b980001d27983 */ /* 0x000f220000100a00 */
[----:B-1----:R-:W-:-:S03]  /*1dff0*/  IADD3 R248, R80, -0x90, RZ ;  /* 0xffffff7050f87810 */ /* 0x002fc60007ffe0ff */
[----:B------:R-:W4:Y:S02]  /*1e000*/  LDL.64 R80, [R1+0xb68] ;  /* 0x000b680001507983 */ /* 0x000f240000100a00 */
[----:B------:R-:W1:Y:S02]  /*1e010*/  LDC R82, c[0x0][0x230] ;  /* 0x00008c00ff527b82 */ /* 0x000e640000000800 */
[----:B------:R-:W4:Y:S04]  /*1e020*/  LDL.64 R148, [R1+0x988] ;  /* 0x0009880001947983 */ /* 0x000f280000100a00 */
[----:B------:R-:W4:Y:S02]  /*1e030*/  LDL.64 R94, [R1+0xd98] ;  /* 0x000d9800015e7983 */ /* 0x000f240000100a00 */
[----:B------:R-:W1:Y:S08]  /*1e040*/  LDC R71, c[0x0][0x230] ;  /* 0x00008c00ff477b82 */ /* 0x000e700000000800 */
[----:B------:R-:W1:Y:S08]  /*1e050*/  LDC R87, c[0x0][0x230] ;  /* 0x00008c00ff577b82 */ /* 0x000e700000000800 */
[----:B------:R-:W1:Y:S01]  /*1e060*/  LDC R102, c[0x0][0x230] ;  /* 0x00008c00ff667b82 */ /* 0x000e620000000800 */
[----:B--2---:R-:W-:Y:S07]  /*1e070*/  LDGSTS.E [R247+0x38004], desc[UR8][R244.64], !P6 ;  /* 0x38004000f4f77fae */ /* 0x004fee000f121848 */
[----:B------:R-:W2:Y:S01]  /*1e080*/  LDC R8, c[0x0][0x230] ;  /* 0x00008c00ff087b82 */ /* 0x000ea20000000800 */
[----:B---3--:R-:W-:Y:S04]  /*1e090*/  LDGSTS.E [R247+0x3c004], desc[UR8][R84.64], !P6 ;  /* 0x3c00400054f77fae */ /* 0x008fe8000f121848 */
[----:B------:R-:W-:Y:S04]  /*1e0a0*/  LDGSTS.E [R247+0x38008], desc[UR8][R96.64], !P5 ;  /* 0x3800800060f77fae */ /* 0x000fe8000e921848 */
[----:B------:R-:W3:Y:S04]  /*1e0b0*/  LDL.64 R244, [R1+0xb90] ;  /* 0x000b900001f47983 */ /* 0x000ee80000100a00 */
[----:B------:R-:W2:Y:S04]  /*1e0c0*/  LDL.64 R84, [R1+0xb88] ;  /* 0x000b880001547983 */ /* 0x000ea80000100a00 */
[----:B----4-:R-:W-:Y:S04]  /*1e0d0*/  LDGSTS.E [R247+0x3c008], desc[UR8][R194.64], !P5 ;  /* 0x3c008000c2f77fae */ /* 0x010fe8000e921848 */
[----:B------:R-:W-:Y:S04]  /*1e0e0*/  LDGSTS.E [R247+0x3800c], desc[UR8][R176.64], !P3 ;  /* 0x3800c000b0f77fae */ /* 0x000fe8000d921848 */
[----:B------:R-:W4:Y:S04]  /*1e0f0*/  LDL.64 R96, [R1+0xb60] ;  /* 0x000b600001607983 */ /* 0x000f280000100a00 */
[----:B------:R-:W4:Y:S04]  /*1e100*/  LDL.64 R194, [R1+0xb78] ;  /* 0x000b780001c27983 */ /* 0x000f280000100a00 */
[----:B------:R-:W4:Y:S04]  /*1e110*/  LDL.64 R176, [R1+0xb70] ;  /* 0x000b700001b07983 */ /* 0x000f280000100a00 */
[----:B------:R1:W-:Y:S04]  /*1e120*/  LDGSTS.E [R247+0x3c00c], desc[UR8][R188.64], !P3 ;  /* 0x3c00c000bcf77fae */ /* 0x0003e8000d921848 */
[----:B------:R-:W4:Y:S01]  /*1e130*/  LDL.64 R188, [R1+0x998] ;  /* 0x0009980001bc7983 */ /* 0x000f220000100a00 */
[----:B------:R-:W-:-:S02]  /*1e140*/  ISETP.GE.U32.AND P3, PT, R4, 0x7ffffef3, PT ;  /* 0x7ffffef30400780c */ /* 0x000fc40003f66070 */
[----:B------:R-:W-:Y:S01]  /*1e150*/  ISETP.GE.U32.AND P4, PT, R252, 0x7ffffef2, PT ;  /* 0x7ffffef2fc00780c */ /* 0x000fe20003f86070 */
[----:B-1----:R-:W-:Y:S01]  /*1e160*/  VIADD R247, R70, 0xffffff53 ;  /* 0xffffff5346f77836 */ /* 0x002fe20000000000 */
[----:B------:R-:W-:Y:S01]  /*1e170*/  ISETP.GE.U32.AND P5, PT, R248, 0x7ffffef1, PT ;  /* 0x7ffffef1f800780c */ /* 0x000fe20003fa6070 */
[----:B------:R-:W-:Y:S03]  /*1e180*/  LDGSTS.E [R246+0x20000], desc[UR8][R210.64], !P1 ;  /* 0x20000000d2f67fae */ /* 0x000fe6000c921848 */
[----:B------:R-:W-:Y:S01]  /*1e190*/  ISETP.GE.U32.AND P6, PT, R247, 0x7ffffed4, PT ;  /* 0x7ffffed4f700780c */ /* 0x000fe20003fc6070 */
[----:B------:R-:W-:Y:S01]  /*1e1a0*/  VIADD R4, R9, 0xffffff52 ;  /* 0xffffff5209047836 */ /* 0x000fe20000000000 */
[----:B------:R-:W1:Y:S08]  /*1e1b0*/  LDC R70, c[0x0][0x230] ;  /* 0x00008c00ff467b82 */ /* 0x000e700000000800 */
[----:B------:R-:W1:Y:S01]  /*1e1c0*/  LDC R9, c[0x0][0x230] ;  /* 0x00008c00ff097b82 */ /* 0x000e620000000800 */
[----:B------:R-:W4:Y:S07]  /*1e1d0*/  LDL.64 R210, [R1+0x980] ;  /* 0x0009800001d27983 */ /* 0x000f2e0000100a00 */
[----:B------:R-:W1:Y:S08]  /*1e1e0*/  LDC R252, c[0x0][0x230] ;  /* 0x00008c00fffc7b82 */ /* 0x000e700000000800 */
[----:B------:R-:W1:Y:S01]  /*1e1f0*/  LDC R248, c[0x0][0x230] ;  /* 0x00008c00fff87b82 */ /* 0x000e620000000800 */
[----:B---3--:R-:W-:Y:S04]  /*1e200*/  LDGSTS.E [R246+0x24000], desc[UR8][R244.64], !P1 ;  /* 0x24000000f4f67fae */ /* 0x008fe8000c921848 */
[----:B--2---:R-:W-:Y:S04]  /*1e210*/  LDGSTS.E [R246+0x20004], desc[UR8][R84.64], !P3 ;  /* 0x2000400054f67fae */ /* 0x004fe8000d921848 */
[----:B------:R-:W-:Y:S04]  /*1e220*/  LDGSTS.E [R246+0x24004], desc[UR8][R208.64], !P3 ;  /* 0x24004000d0f67fae */ /* 0x000fe8000d921848 */
[----:B------:R-:W2:Y:S04]  /*1e230*/  LDL.64 R244, [R1+0x978] ;  /* 0x0009780001f47983 */ /* 0x000ea80000100a00 */
[----:B------:R-:W3:Y:S04]  /*1e240*/  LDL.64 R84, [R1+0x970] ;  /* 0x0009700001547983 */ /* 0x000ee80000100a00 */
[----:B----4-:R-:W-:Y:S04]  /*1e250*/  LDGSTS.E [R246+0x20008], desc[UR8][R194.64], !P4 ;  /* 0x20008000c2f67fae */ /* 0x010fe8000e121848 */
[----:B------:R-:W-:Y:S04]  /*1e260*/  LDGSTS.E [R246+0x24008], desc[UR8][R176.64], !P4 ;  /* 0x24008000b0f67fae */ /* 0x000fe8000e121848 */
[----:B------:R-:W-:Y:S04]  /*1e270*/  LDGSTS.E [R246+0x2000c], desc[UR8][R80.64], !P5 ;  /* 0x2000c00050f67fae */ /* 0x000fe8000e921848 */
[----:B------:R-:W4:Y:S04]  /*1e280*/  LDL.64 R194, [R1+0x968] ;  /* 0x0009680001c27983 */ /* 0x000f280000100a00 */
[----:B------:R-:W4:Y:S04]  /*1e290*/  LDL.64 R176, [R1+0x960] ;  /* 0x0009600001b07983 */ /* 0x000f280000100a00 */
[----:B------:R-:W-:Y:S04]  /*1e2a0*/  LDGSTS.E [R246+0x2400c], desc[UR8][R96.64], !P5 ;  /* 0x2400c00060f67fae */ /* 0x000fe8000e921848 */
[----:B------:R-:W-:Y:S01]  /*1e2b0*/  LDGSTS.E [R246+0x28000], desc[UR8][R188.64], !P6 ;  /* 0x28000000bcf67fae */ /* 0x000fe2000f121848 */
[----:B------:R-:W-:Y:S01]  /*1e2c0*/  ISETP.GE.U32.AND P0, PT, R4, 0x7ffffed3, PT ;  /* 0x7ffffed30400780c */ /* 0x000fe20003f06070 */
[----:B------:R-:W-:-:S02]  /*1e2d0*/  VIADD R247, R86, 0xffffff51 ;  /* 0xffffff5156f77836 */ /* 0x000fc40000000000 */
[----:B------:R-:W4:Y:S04]  /*1e2e0*/  LDL.64 R80, [R1+0xd80] ;  /* 0x000d800001507983 */ /* 0x000f280000100a00 */
[----:B------:R-:W4:Y:S04]  /*1e2f0*/  LDL.64 R96, [R1+0xd68] ;  /* 0x000d680001607983 */ /* 0x000f280000100a00 */
[----:B------:R-:W4:Y:S01]  /*1e300*/  LDL.64 R188, [R1+0xd70] ;  /* 0x000d700001bc7983 */ /* 0x000f220000100a00 */
[----:B------:R-:W-:Y:S01]  /*1e310*/  IADD3 R4, R83, -0xb0, RZ ;  /* 0xffffff5053047810 */ /* 0x000fe20007ffe0ff */
[----:B------:R-:W4:Y:S02]  /*1e320*/  LDC R86, c[0x0][0x230] ;  /* 0x00008c00ff567b82 */ /* 0x000f240000000800 */
[----:B------:R-:W-:Y:S01]  /*1e330*/  LDGSTS.E [R246+0x2c000], desc[UR8][R144.64], !P6 ;  /* 0x2c00000090f67fae */ /* 0x000fe2000f121848 */
[----:B------:R-:W-:Y:S01]  /*1e340*/  ISETP.GE.U32.AND P3, PT, R4, 0x7ffffed1, PT ;  /* 0x7ffffed10400780c */ /* 0x000fe20003f66070 */
[----:B------:R-:W-:Y:S01]  /*1e350*/  VIADD R4, R82, 0xffffff33 ;  /* 0xffffff3352047836 */ /* 0x000fe20000000000 */
[----:B------:R-:W-:Y:S01]  /*1e360*/  ISETP.GE.U32.AND P1, PT, R247, 0x7ffffed2, PT ;  /* 0x7ffffed2f700780c */ /* 0x000fe20003f26070 */
[----:B------:R-:W-:Y:S02]  /*1e370*/  LDGSTS.E [R246+0x28004], desc[UR8][R148.64], !P0 ;  /* 0x2800400094f67fae */ /* 0x000fe4000c121848 */
[----:B------:R-:W4:Y:S01]  /*1e380*/  LDC R82, c[0x0][0x230] ;  /* 0x00008c00ff527b82 */ /* 0x000f220000000800 */
[----:B------:R-:W-:Y:S01]  /*1e390*/  ISETP.GE.U32.AND P4, PT, R4, 0x7ffffeb4, PT ;  /* 0x7ffffeb40400780c */ /* 0x000fe20003f86070 */
[----:B------:R-:W-:Y:S01]  /*1e3a0*/  VIADD R247, R71, 0xffffff32 ;  /* 0xffffff3247f77836 */ /* 0x000fe20000000000 */
[----:B------:R-:W4:Y:S01]  /*1e3b0*/  LDL.64 R208, [R1+0xda0] ;  /* 0x000da00001d07983 */ /* 0x000f220000100a00 */
[----:B------:R-:W-:-:S03]  /*1e3c0*/  VIADD R4, R8, 0xffffff31 ;  /* 0xffffff3108047836 */ /* 0x000fc60000000000 */
[----:B------:R-:W-:Y:S01]  /*1e3d0*/  ISETP.GE.U32.AND P5, PT, R247, 0x7ffffeb3, PT ;  /* 0x7ffffeb3f700780c */ /* 0x000fe20003fa6070 */
[----:B------:R-:W4:Y:S01]  /*1e3e0*/  LDL.64 R144, [R1+0xf68] ;  /* 0x000f680001907983 */ /* 0x000f220000100a00 */
[----:B------:R-:W-:Y:S01]  /*1e3f0*/  ISETP.GE.U32.AND P6, PT, R4, 0x7ffffeb2, PT ;  /* 0x7ffffeb20400780c */ /* 0x000fe20003fc6070 */
[----:B-1----:R-:W-:Y:S01]  /*1e400*/  VIADD R4, R9, 0xffffff13 ;  /* 0xffffff1309047836 */ /* 0x002fe20000000000 */
[----:B------:R-:W-:Y:S01]  /*1e410*/  IADD3 R247, R70, -0xd0, RZ ;  /* 0xffffff3046f77810 */ /* 0x000fe20007ffe0ff */
[----:B------:R-:W4:Y:S01]  /*1e420*/  LDL.64 R148, [R1+0xf88] ;  /* 0x000f880001947983 */ /* 0x000f220000100a00 */
[----:B------:R-:W1:Y:S03]  /*1e430*/  LDC R8, c[0x0][0x230] ;  /* 0x00008c00ff087b82 */ /* 0x000e660000000800 */
[----:B------:R-:W4:Y:S05]  /*1e440*/  LDL.64 R70, [R1+0xd78] ;  /* 0x000d780001467983 */ /* 0x000f2a0000100a00 */
[----:B------:R-:W1:Y:S01]  /*1e450*/  LDC R9, c[0x0][0x230] ;  /* 0x00008c00ff097b82 */ /* 0x000e620000000800 */
[----:B------:R-:W-:Y:S04]  /*1e460*/  LDGSTS.E [R246+0x2c004], desc[UR8][R210.64], !P0 ;  /* 0x2c004000d2f67fae */ /* 0x000fe8000c121848 */
[----:B------:R-:W4:Y:S04]  /*1e470*/  LDL.64 R210, [R1+0xd88] ;  /* 0x000d880001d27983 */ /* 0x000f280000100a00 */
[----:B--2---:R-:W-:Y:S04]  /*1e480*/  LDGSTS.E [R246+0x28008], desc[UR8][R244.64], !P1 ;  /* 0x28008000f4f67fae */ /* 0x004fe8000c921848 */
[----:B---3--:R-:W-:Y:S01]  /*1e490*/  LDGSTS.E [R246+0x2c008], desc[UR8][R84.64], !P1 ;  /* 0x2c00800054f67fae */ /* 0x008fe2000c921848 */
[----:B------:R-:W-:Y:S01]  /*1e4a0*/  ISETP.GE.U32.AND P1, PT, R4, 0x7ffffe94, PT ;  /* 0x7ffffe940400780c */ /* 0x000fe20003f26070 */
[----:B------:R-:W-:Y:S01]  /*1e4b0*/  VIADD R4, R252, 0xffffff12 ;  /* 0xffffff12fc047836 */ /* 0x000fe20000000000 */
[----:B------:R-:W-:Y:S01]  /*1e4c0*/  ISETP.GE.U32.AND P0, PT, R247, 0x7ffffeb1, PT ;  /* 0x7ffffeb1f700780c */ /* 0x000fe20003f06070 */
[----:B------:R-:W2:Y:S04]  /*1e4d0*/  LDL.64 R244, [R1+0xd90] ;  /* 0x000d900001f47983 */ /* 0x000ea80000100a00 */
[----:B------:R-:W3:Y:S04]  /*1e4e0*/  LDL.64 R84, [R1+0xf90] ;  /* 0x000f900001547983 */ /* 0x000ee80000100a00 */
[----:B----4-:R-:W-:Y:S01]  /*1e4f0*/  LDGSTS.E [R246+0x2800c], desc[UR8][R194.64], !P3 ;  /* 0x2800c000c2f67fae */ /* 0x010fe2000d921848 */
[----:B------:R-:W4:Y:S03]  /*1e500*/  LDC R252, c[0x0][0x230] ;  /* 0x00008c00fffc7b82 */ /* 0x000f260000000800 */
[----:B------:R-:W-:Y:S01]  /*1e510*/  LDGSTS.E [R246+0x2c00c], desc[UR8][R176.64], !P3 ;  /* 0x2c00c000b0f67fae */ /* 0x000fe2000d921848 */
[----:B------:R-:W-:-:S02]  /*1e520*/  ISETP.GE.U32.AND P3, PT, R4, 0x7ffffe93, PT ;  /* 0x7ffffe930400780c */ /* 0x000fc40003f66070 */
[----:B------:R-:W-:Y:S02]  /*1e530*/  IADD3 R4, R82, -0xf0, RZ ;  /* 0xffffff1052047810 */ /* 0x000fe40007ffe0ff */
[----:B------:R-:W4:Y:S04]  /*1e540*/  LDL.64 R82, [R1+0xf80] ;  /* 0x000f800001527983 */ /* 0x000f280000100a00 */
[----:B------:R-:W3:Y:S04]  /*1e550*/  LDL.64 R194, [R1+0xf70] ;  /* 0x000f700001c27983 */ /* 0x000ee80000100a00 */
[----:B------:R-:W4:Y:S04]  /*1e560*/  LDL.64 R176, [R1+0xf78] ;  /* 0x000f780001b07983 */ /* 0x000f280000100a00 */
[----:B------:R-:W-:Y:S04]  /*1e570*/  LDGSTS.E [R246+0x30000], desc[UR8][R96.64], !P4 ;  /* 0x3000000060f67fae */ /* 0x000fe8000e121848 */
[----:B------:R-:W-:Y:S04]  /*1e580*/  LDGSTS.E [R246+0x34000], desc[UR8][R188.64], !P4 ;  /* 0x34000000bcf67fae */ /* 0x000fe8000e121848 */
[----:B------:R-:W4:Y:S04]  /*1e590*/  LDL.64 R96, [R1+0xf98] ;  /* 0x000f980001607983 */ /* 0x000f280000100a00 */
[----:B------:R-:W4:Y:S01]  /*1e5a0*/  LDL.64 R188, [R1+0xfa0] ;  /* 0x000fa00001bc7983 */ /* 0x000f220000100a00 */
[----:B------:R-:W-:-:S05]  /*1e5b0*/  VIADD R247, R248, 0xffffff11 ;  /* 0xffffff11f8f77836 */ /* 0x000fca0000000000 */
[----:B------:R-:W-:Y:S01]  /*1e5c0*/  ISETP.GE.U32.AND P4, PT, R247, 0x7ffffe92, PT ;  /* 0x7ffffe92f700780c */ /* 0x000fe20003f86070 */
[----:B------:R1:W-:Y:S04]  /*1e5d0*/  LDGSTS.E [R246+0x30004], desc[UR8][R70.64], !P5 ;  /* 0x3000400046f67fae */ /* 0x0003e8000e921848 */
[----:B------:R1:W-:Y:S01]  /*1e5e0*/  LDGSTS.E [R246+0x34004], desc[UR8][R80.64], !P5 ;  /* 0x3400400050f67fae */ /* 0x0003e2000e921848 */
[----:B------:R-:W-:Y:S01]  /*1e5f0*/  ISETP.GE.U32.AND P5, PT, R4, 0x7ffffe91, PT ;  /* 0x7ffffe910400780c */ /* 0x000fe20003fa6070 */
[----:B------:R-:W-:Y:S02]  /*1e600*/  VIADD R248, R87, 0xffffff6e ;  /* 0xffffff6e57f87836 */ /* 0x000fe40000000000 */
[----:B------:R-:W-:Y:S01]  /*1e610*/  VIADD R247, R86, 0xffffff6d ;  /* 0xffffff6d56f77836 */ /* 0x000fe20000000000 */
[----:B-1----:R-:W1:Y:S08]  /*1e620*/  LDC R71, c[0x0][0x230] ;  /* 0x00008c00ff477b82 */ /* 0x002e700000000800 */
[----:B------:R-:W1:Y:S01]  /*1e630*/  LDC R81, c[0x0][0x230] ;  /* 0x00008c00ff517b82 */ /* 0x000e620000000800 */
[----:B------:R-:W-:Y:S01]  /*1e640*/  LDGSTS.E [R246+0x30008], desc[UR8][R210.64], !P6 ;  /* 0x30008000d2f67fae */ /* 0x000fe2000f121848 */
[----:B------:R-:W-:-:S06]  /*1e650*/  VIADD R4, R8, 0xffffff6f ;  /* 0xffffff6f08047836 */ /* 0x000fcc0000000000 */
[----:B------:R-:W1:Y:S01]  /*1e660*/  LDC R8, c[0x0][0x230] ;  /* 0x00008c00ff087b82 */ /* 0x000e620000000800 */
[----:B------:R-:W4:Y:S04]  /*1e670*/  LDL.64 R86, [R1+0xda8] ;  /* 0x000da80001567983 */ /* 0x000f280000100a00 */
[----:B------:R-:W4:Y:S03]  /*1e680*/  LDL.64 R210, [R1+0xb58] ;  /* 0x000b580001d27983 */ /* 0x000f260000100a00 */
[----:B------:R-:W1:Y:S08]  /*1e690*/  LDC R80, c[0x0][0x230] ;  /* 0x00008c00ff507b82 */ /* 0x000e700000000800 */
[----:B------:R-:W1:Y:S01]  /*1e6a0*/  LDC R70, c[0x0][0x230] ;  /* 0x00008c00ff467b82 */ /* 0x000e620000000800 */
[----:B--2---:R-:W-:Y:S04]  /*1e6b0*/  LDGSTS.E [R246+0x34008], desc[UR8][R244.64], !P6 ;  /* 0x34008000f4f67fae */ /* 0x004fe8000f121848 */
[----:B------:R-:W-:Y:S04]  /*1e6c0*/  LDGSTS.E [R246+0x3000c], desc[UR8][R94.64], !P0 ;  /* 0x3000c0005ef67fae */ /* 0x000fe8000c121848 */
[----:B------:R-:W-:Y:S04]  /*1e6d0*/  LDGSTS.E [R246+0x3400c], desc[UR8][R208.64], !P0 ;  /* 0x3400c000d0f67fae */ /* 0x000fe8000c121848 */
[----:B------:R-:W-:Y:S04]  /*1e6e0*/  LDGSTS.E [R246+0x38000], desc[UR8][R144.64], !P1 ;  /* 0x3800000090f67fae */ /* 0x000fe8000c921848 */
[----:B------:R-:W2:Y:S01]  /*1e6f0*/  LDL.64 R244, [R1+0xb50] ;  /* 0x000b500001f47983 */ /* 0x000ea20000100a00 */
[----:B------:R-:W-:-:S03]  /*1e700*/  ISETP.GE.U32.AND P6, PT, R4, 0x7ffffef0, PT ;  /* 0x7ffffef00400780c */ /* 0x000fc60003fc6070 */
[----:B------:R-:W2:Y:S04]  /*1e710*/  LDL.64 R94, [R1+0xdb8] ;  /* 0x000db800015e7983 */ /* 0x000ea80000100a00 */
[----:B---3--:R-:W-:Y:S04]  /*1e720*/  LDGSTS.E [R246+0x3c000], desc[UR8][R194.64], !P1 ;  /* 0x3c000000c2f67fae */ /* 0x008fe8000c921848 */
[----:B----4-:R-:W-:Y:S04]  /*1e730*/  LDGSTS.E [R246+0x38004], desc[UR8][R176.64], !P3 ;  /* 0x38004000b0f67fae */ /* 0x010fe8000d921848 */
[----:B------:R-:W-:Y:S04]  /*1e740*/  LDGSTS.E [R246+0x3c004], desc[UR8][R82.64], !P3 ;  /* 0x3c00400052f67fae */ /* 0x000fe8000d921848 */
[----:B------:R-:W3:Y:S04]  /*1e750*/  LDL.64 R194, [R1+0xb48] ;  /* 0x000b480001c27983 */ /* 0x000ee80000100a00 */
[----:B------:R-:W-:Y:S04]  /*1e760*/  LDGSTS.E [R246+0x38008], desc[UR8][R148.64], !P4 ;  /* 0x3800800094f67fae */ /* 0x000fe8000e121848 */
[----:B------:R-:W4:Y:S04]  /*1e770*/  LDL.64 R176, [R1+0xb40] ;  /* 0x000b400001b07983 */ /* 0x000f280000100a00 */
[----:B------:R-:W-:Y:S04]  /*1e780*/  LDGSTS.E [R246+0x3c008], desc[UR8][R84.64], !P4 ;  /* 0x3c00800054f67fae */ /* 0x000fe8000e121848 */
[----:B------:R-:W-:Y:S04]  /*1e790*/  LDGSTS.E [R246+0x3800c], desc[UR8][R96.64], !P5 ;  /* 0x3800c00060f67fae */ /* 0x000fe8000e921848 */
[----:B------:R-:W4:Y:S04]  /*1e7a0*/  LDL.64 R144, [R1+0xb38] ;  /* 0x000b380001907983 */ /* 0x000f280000100a00 */
[----:B------:R1:W-:Y:S04]  /*1e7b0*/  LDGSTS.E [R246+0x3c00c], desc[UR8][R188.64], !P5 ;  /* 0x3c00c000bcf67fae */ /* 0x0003e8000e921848 */
[----:B------:R-:W4:Y:S01]  /*1e7c0*/  LDL.64 R96, [R1+0xb30] ;  /* 0x000b300001607983 */ /* 0x000f220000100a00 */
[----:B------:R-:W-:-:S03]  /*1e7d0*/  IADD3 R4, R9, -0x94, RZ ;  /* 0xffffff6c09047810 */ /* 0x000fc60007ffe0ff */
[----:B------:R-:W4:Y:S04]  /*1e7e0*/  LDL.64 R82, [R1+0xb20] ;  /* 0x000b200001527983 */ /* 0x000f280000100a00 */
[----:B------:R-:W4:Y:S01]  /*1e7f0*/  LDL.64 R188, [R1+0xb28] ;  /* 0x000b280001bc7983 */ /* 0x000f220000100a00 */
[----:B------:R-:W-:Y:S02]  /*1e800*/  ISETP.GE.U32.AND P5, PT, R248, 0x7ffffeef, PT ;  /* 0x7ffffeeff800780c */ /* 0x000fe40003fa6070 */
[----:B------:R-:W-:Y:S01]  /*1e810*/  ISETP.GE.U32.AND P4, PT, R247, 0x7ffffeee, PT ;  /* 0x7ffffeeef700780c */ /* 0x000fe20003f86070 */
[----:B------:R-:W4:Y:S01]  /*1e820*/  LDL.64 R148, [R1+0x958] ;  /* 0x0009580001947983 */ /* 0x000f220000100a00 */
[----:B------:R-:W-:-:S03]  /*1e830*/  ISETP.GE.U32.AND P3, PT, R4, 0x7ffffeed, PT ;  /* 0x7ffffeed0400780c */ /* 0x000fc60003f66070 */
[----:B------:R-:W4:Y:S04]  /*1e840*/  LDL.64 R84, [R1+0x950] ;  /* 0x0009500001547983 */ /* 0x000f280000100a00 */
[----:B------:R-:W4:Y:S04]  /*1e850*/  LDL.64 R208, [R1+0xdc8] ;  /* 0x000dc80001d07983 */ /* 0x000f280000100a00 */
[----:B------:R-:W-:Y:S01]  /*1e860*/  LDGSTS.E [R49+0x20000], desc[UR8][R210.64], !P6 ;  /* 0x20000000d2317fae */ /* 0x000fe2000f121848 */
[----:B-1----:R-:W-:Y:S01]  /*1e870*/  VIADD R246, R8, 0xffffff4e ;  /* 0xffffff4e08f67836 */ /* 0x002fe20000000000 */
[----:B------:R-:W1:Y:S08]  /*1e880*/  LDC R9, c[0x0][0x230] ;  /* 0x00008c00ff097b82 */ /* 0x000e700000000800 */
[----:B------:R-:W1:Y:S01]  /*1e890*/  LDC R247, c[0x0][0x230] ;  /* 0x00008c00fff77b82 */ /* 0x000e620000000800 */
[----:B------:R-:W4:Y:S07]  /*1e8a0*/  LDL.64 R210, [R1+0x948] ;  /* 0x0009480001d27983 */ /* 0x000f2e0000100a00 */
[----:B------:R-:W1:Y:S01]  /*1e8b0*/  LDC R248, c[0x0][0x230] ;  /* 0x00008c00fff87b82 */ /* 0x000e620000000800 */
[----:B--2---:R-:W-:Y:S01]  /*1e8c0*/  LDGSTS.E [R49+0x24000], desc[UR8][R244.64], !P6 ;  /* 0x24000000f4317fae */ /* 0x004fe2000f121848 */
[----:B------:R-:W-:Y:S01]  /*1e8d0*/  VIADD R4, R252, 0xffffff4f ;  /* 0xffffff4ffc047836 */ /* 0x000fe20000000000 */
[----:B------:R-:W-:-:S05]  /*1e8e0*/  ISETP.GE.U32.AND P0, PT, R246, 0x7ffffecf, PT ;  /* 0x7ffffecff600780c */ /* 0x000fca0003f06070 */
[----:B------:R-:W2:Y:S01]  /*1e8f0*/  LDC R8, c[0x0][0x230] ;  /* 0x00008c00ff087b82 */ /* 0x000ea20000000800 */
[----:B------:R-:W2:Y:S04]  /*1e900*/  LDL.64 R244, [R1+0x940] ;  /* 0x0009400001f47983 */ /* 0x000ea80000100a00 */
[----:B---3--:R-:W-:Y:S03]  /*1e910*/  LDGSTS.E [R49+0x20004], desc[UR8][R194.64], !P5 ;  /* 0x20004000c2317fae */ /* 0x008fe6000e921848 */
[----:B------:R-:W3:Y:S01]  /*1e920*/  LDC R252, c[0x0][0x230] ;  /* 0x00008c00fffc7b82 */ /* 0x000ee20000000800 */
[----:B----4-:R-:W-:Y:S04]  /*1e930*/  LDGSTS.E [R49+0x24004], desc[UR8][R176.64], !P5 ;  /* 0x24004000b0317fae */ /* 0x010fe8000e921848 */
[----:B------:R-:W4:Y:S04]  /*1e940*/  LDL.64 R194, [R1+0x938] ;  /* 0x0009380001c27983 */ /* 0x000f280000100a00 */
[----:B------:R-:W3:Y:S04]  /*1e950*/  LDL.64 R176, [R1+0x930] ;  /* 0x0009300001b07983 */ /* 0x000ee80000100a00 */
[----:B------:R-:W-:Y:S04]  /*1e960*/  LDGSTS.E [R49+0x20008], desc[UR8][R144.64], !P4 ;  /* 0x2000800090317fae */ /* 0x000fe8000e121848 */
[----:B------:R-:W-:Y:S04]  /*1e970*/  LDGSTS.E [R49+0x24008], desc[UR8][R96.64], !P4 ;  /* 0x2400800060317fae */ /* 0x000fe8000e121848 */
[----:B------:R-:W-:Y:S04]  /*1e980*/  LDGSTS.E [R49+0x2000c], desc[UR8][R188.64], !P3 ;  /* 0x2000c000bc317fae */ /* 0x000fe8000d921848 */
[----:B------:R-:W3:Y:S01]  /*1e990*/  LDL.64 R96, [R1+0x928] ;  /* 0x0009280001607983 */ /* 0x000ee20000100a00 */
[----:B------:R-:W-:Y:S01]  /*1e9a0*/  ISETP.GE.U32.AND P1, PT, R4, 0x7ffffed0, PT ;  /* 0x7ffffed00400780c */ /* 0x000fe20003f26070 */
[----:B------:R-:W-:-:S02]  /*1e9b0*/  VIADD R246, R71, 0xffffff2f ;  /* 0xffffff2f47f67836 */ /* 0x000fc40000000000 */
[----:B------:R-:W3:Y:S04]  /*1e9c0*/  LDL.64 R144, [R1+0xdd8] ;  /* 0x000dd80001907983 */ /* 0x000ee80000100a00 */
[----:B------:R-:W3:Y:S01]  /*1e9d0*/  LDL.64 R188, [R1+0x920] ;  /* 0x0009200001bc7983 */ /* 0x000ee20000100a00 */
[----:B------:R-:W-:-:S03]  /*1e9e0*/  VIADD R4, R81, 0xffffff4d ;  /* 0xffffff4d51047836 */ /* 0x000fc60000000000 */
[----:B------:R-:W-:Y:S02]  /*1e9f0*/  LDGSTS.E [R49+0x2400c], desc[UR8][R82.64], !P3 ;  /* 0x2400c00052317fae */ /* 0x000fe4000d921848 */
[----:B------:R-:W-:Y:S02]  /*1ea00*/  ISETP.GE.U32.AND P6, PT, R4, 0x7ffffece, PT ;  /* 0x7ffffece0400780c */ /* 0x000fe40003fc6070 */
[----:B------:R-:W-:Y:S01]  /*1ea10*/  IADD3 R4, R80, -0xb4, RZ ;  /* 0xffffff4c50047810 */ /* 0x000fe20007ffe0ff */
[----:B------:R-:W-:Y:S03]  /*1ea20*/  LDGSTS.E [R49+0x28000], desc[UR8][R148.64], !P1 ;  /* 0x2800000094317fae */ /* 0x000fe6000c921848 */
[----:B------:R-:W-:Y:S01]  /*1ea30*/  ISETP.GE.U32.AND P5, PT, R4, 0x7ffffecd, PT ;  /* 0x7ffffecd0400780c */ /* 0x000fe20003fa6070 */
[----:B------:R-:W-:Y:S01]  /*1ea40*/  VIADD R4, R70, 0xffffff2e ;  /* 0xffffff2e46047836 */ /* 0x000fe20000000000 */
[----:B------:R-:W-:Y:S04]  /*1ea50*/  LDGSTS.E [R49+0x2c000], desc[UR8][R84.64], !P1 ;  /* 0x2c00000054317fae */ /* 0x000fe8000c921848 */
[----:B------:R-:W3:Y:S04]  /*1ea60*/  LDL.64 R70, [R1+0xdb0] ;  /* 0x000db00001467983 */ /* 0x000ee80000100a00 */
[----:B------:R-:W3:Y:S04]  /*1ea70*/  LDL.64 R80, [R1+0xdd0] ;  /* 0x000dd00001507983 */ /* 0x000ee80000100a00 */
[----:B------:R-:W3:Y:S04]  /*1ea80*/  LDL.64 R84, [R1+0xdc0] ;  /* 0x000dc00001547983 */ /* 0x000ee80000100a00 */
[----:B------:R-:W-:Y:S04]  /*1ea90*/  LDGSTS.E [R49+0x28004], desc[UR8][R210.64], !P0 ;  /* 0x28004000d2317fae */ /* 0x000fe8000c121848 */
[----:B------:R-:W3:Y:S04]  /*1eaa0*/  LDL.64 R82, [R1+0xde0] ;  /* 0x000de00001527983 */ /* 0x000ee80000100a00 */
[----:B------:R-:W3:Y:S04]  /*1eab0*/  LDL.64 R148, [R1+0xfa8] ;  /* 0x000fa80001947983 */ /* 0x000ee80000100a00 */
[----:B------:R-:W3:Y:S04]  /*1eac0*/  LDL.64 R210, [R1+0xfb0] ;  /* 0x000fb00001d27983 */ /* 0x000ee80000100a00 */
[----:B--2---:R-:W-:Y:S04]  /*1ead0*/  LDGSTS.E [R49+0x2c004], desc[UR8][R244.64], !P0 ;  /* 0x2c004000f4317fae */ /* 0x004fe8000c121848 */
[----:B------:R-:W2:Y:S04]  /*1eae0*/  LDL.64 R244, [R1+0xfc8] ;  /* 0x000fc80001f47983 */ /* 0x000ea80000100a00 */
[----:B----4-:R-:W-:Y:S04]  /*1eaf0*/  LDGSTS.E [R49+0x28008], desc[UR8][R194.64], !P6 ;  /* 0x28008000c2317fae */ /* 0x010fe8000f121848 */
[----:B---3--:R-:W-:Y:S04]  /*1eb00*/  LDGSTS.E [R49+0x2c008], desc[UR8][R176.64], !P6 ;  /* 0x2c008000b0317fae */ /* 0x008fe8000f121848 */
[----:B------:R-:W3:Y:S04]  /*1eb10*/  LDL.64 R194, [R1+0xfb8] ;  /* 0x000fb80001c27983 */ /* 0x000ee80000100a00 */
[----:B------:R-:W4:Y:S04]  /*1eb20*/  LDL.64 R176, [R1+0xfc0] ;  /* 0x000fc00001b07983 */ /* 0x000f280000100a00 */
[----:B------:R-:W-:Y:S04]  /*1eb30*/  LDGSTS.E [R49+0x2800c], desc[UR8][R96.64], !P5 ;  /* 0x2800c00060317fae */ /* 0x000fe8000e921848 */
[----:B------:R-:W-:Y:S04]  /*1eb40*/  LDGSTS.E [R49+0x2c00c], desc[UR8][R188.64], !P5 ;  /* 0x2c00c000bc317fae */ /* 0x000fe8000e921848 */
[----:B------:R-:W2:Y:S04]  /*1eb50*/  LDL.64 R96, [R1+0xfd0] ;  /* 0x000fd00001607983 */ /* 0x000ea80000100a00 */
[----:B------:R-:W2:Y:S01]  /*1eb60*/  LDL.64 R188, [R1+0xfd8] ;  /* 0x000fd80001bc7983 */ /* 0x000ea20000100a00 */
[----:B------:R-:W-:Y:S01]  /*1eb70*/  ISETP.GE.U32.AND P4, PT, R246, 0x7ffffeb0, PT ;  /* 0x7ffffeb0f600780c */ /* 0x000fe20003f86070 */
[----:B-1----:R-:W-:Y:S01]  /*1eb80*/  VIADD R246, R9, 0xffffff2d ;  /* 0xffffff2d09f67836 */ /* 0x002fe20000000000 */
[----:B------:R-:W-:Y:S01]  /*1eb90*/  ISETP.GE.U32.AND P3, PT, R4, 0x7ffffeaf, PT ;  /* 0x7ffffeaf0400780c */ /* 0x000fe20003f66070 */
[----:B------:R-:W1:Y:S01]  /*1eba0*/  LDC R9, c[0x0][0x230] ;  /* 0x00008c00ff097b82 */ /* 0x000e620000000800 */
[----:B------:R-:W-:-:S02]  /*1ebb0*/  IADD3 R4, R8, -0xd4, RZ ;  /* 0xffffff2c08047810 */ /* 0x000fc40007ffe0ff */
[----:B------:R-:W-:Y:S01]  /*1ebc0*/  ISETP.GE.U32.AND P1, PT, R246, 0x7ffffeae, PT ;  /* 0x7ffffeaef600780c */ /* 0x000fe20003f26070 */
[----:B------:R-:W-:Y:S01]  /*1ebd0*/  VIADD R246, R247, 0xffffff0f ;  /* 0xffffff0ff7f67836 */ /* 0x000fe20000000000 */
[----:B------:R-:W-:Y:S01]  /*1ebe0*/  ISETP.GE.U32.AND P0, PT, R4, 0x7ffffead, PT ;  /* 0x7ffffead0400780c */ /* 0x000fe20003f06070 */
[----:B------:R-:W-:Y:S02]  /*1ebf0*/  VIADD R4, R252, 0xffffff0e ;  /* 0xffffff0efc047836 */ /* 0x000fe40000000000 */
[----:B------:R-:W1:Y:S01]  /*1ec00*/  LDC R8, c[0x0][0x230] ;  /* 0x00008c00ff087b82 */ /* 0x000e620000000800 */
[----:B------:R-:W-:Y:S01]  /*1ec10*/  ISETP.GE.U32.AND P6, PT, R246, 0x7ffffe90, PT ;  /* 0x7ffffe90f600780c */ /* 0x000fe20003fc6070 */
[----:B------:R-:W-:Y:S01]  /*1ec20*/  VIADD R246, R248, 0xffffff0d ;  /* 0xffffff0df8f67836 */ /* 0x000fe20000000000 */
[----:B------:R-:W-:Y:S01]  /*1ec30*/  ISETP.GE.U32.AND P5, PT, R4, 0x7ffffe8f, PT ;  /* 0x7ffffe8f0400780c */ /* 0x000fe20003fa6070 */
[----:B------:R-:W-:Y:S01]  /*1ec40*/  LDGSTS.E [R49+0x30000], desc[UR8][R86.64], !P4 ;  /* 0x3000000056317fae */ /* 0x000fe2000e121848 */
[----:B------:R-:W-:-:S03]  /*1ec50*/  IADD3 R4, R102, -0xf4, RZ ;  /* 0xffffff0c66047810 */ /* 0x000fc60007ffe0ff */
[----:B------:R-:W-:Y:S01]  /*1ec60*/  LDGSTS.E [R49+0x34000], desc[UR8][R70.64], !P4 ;  /* 0x3400000046317fae */ /* 0x000fe2000e121848 */
[----:B------:R-:W-:Y:S01]  /*1ec70*/  ISETP.GE.U32.AND P4, PT, R246, 0x7ffffe8e, PT ;  /* 0x7ffffe8ef600780c */ /* 0x000fe20003f86070 */
[----:B------:R-:W1:Y:S02]  /*1ec80*/  LDC R248, c[0x0][0x230] ;  /* 0x00008c00fff87b82 */ /* 0x000e640000000800 */
[----:B------:R-:W-:Y:S04]  /*1ec90*/  LDGSTS.E [R49+0x30004], desc[UR8][R94.64], !P3 ;  /* 0x300040005e317fae */ /* 0x000fe8000d921848 */
[----:B------:R1:W-:Y:S01]  /*1eca0*/  LDGSTS.E [R49+0x34004], desc[UR8][R84.64], !P3 ;  /* 0x3400400054317fae */ /* 0x0003e2000d921848 */
[----:B------:R-:W-:Y:S01]  /*1ecb0*/  ISETP.GE.U32.AND P3, PT, R4, 0x7ffffe8d, PT ;  /* 0x7ffffe8d0400780c */ /* 0x000fe20003f66070 */
[----:B------:R-:W2:Y:S02]  /*1ecc0*/  LDC R247, c[0x0][0x230] ;  /* 0x00008c00fff77b82 */ /* 0x000ea40000000800 */
[----:B------:R-:W-:Y:S04]  /*1ecd0*/  LDGSTS.E [R49+0x30008], desc[UR8][R208.64], !P1 ;  /* 0x30008000d0317fae */ /* 0x000fe8000c921848 */
[----:B------:R-:W-:Y:S02]  /*1ece0*/  LDGSTS.E [R49+0x34008], desc[UR8][R80.64], !P1 ;  /* 0x3400800050317fae */ /* 0x000fe4000c921848 */
[----:B------:R-:W2:Y:S02]  /*1ecf0*/  LDC R252, c[0x0][0x230] ;  /* 0x00008c00fffc7b82 */ /* 0x000ea40000000800 */
[----:B------:R-:W-:Y:S04]  /*1ed00*/  LDGSTS.E [R49+0x3000c], desc[UR8][R144.64], !P0 ;  /* 0x3000c00090317fae */ /* 0x000fe8000c121848 */
[----:B------:R-:W-:Y:S02]  /*1ed10*/  LDGSTS.E [R49+0x3400c], desc[UR8][R82.64], !P0 ;  /* 0x3400c00052317fae */ /* 0x000fe4000c121848 */
[----:B-1----:R-:W1:Y:S02]  /*1ed20*/  LDC R85, c[0x0][0x230] ;  /* 0x00008c00ff557b82 */ /* 0x002e640000000800 */
[----:B------:R-:W-:Y:S04]  /*1ed30*/  LDGSTS.E [R49+0x38000], desc[UR8][R148.64], !P6 ;  /* 0x3800000094317fae */ /* 0x000fe8000f121848 */
[----:B------:R-:W-:Y:S02]  /*1ed40*/  LDGSTS.E [R49+0x3c000], desc[UR8][R210.64], !P6 ;  /* 0x3c000000d2317fae */ /* 0x000fe4000f121848 */
[----:B------:R-:W1:Y:S08]  /*1ed50*/  LDC R84, c[0x0][0x230] ;  /* 0x00008c00ff547b82 */ /* 0x000e700000000800 */
[----:B------:R-:W1:Y:S08]  /*1ed60*/  LDC R71, c[0x0][0x230] ;  /* 0x00008c00ff477b82 */ /* 0x000e700000000800 */
[----:B------:R-:W1:Y:S08]  /*1ed70*/  LDC R70, c[0x0][0x230] ;  /* 0x00008c00ff467b82 */ /* 0x000e700000000800 */
[----:B------:R-:W1:Y:S01]  /*1ed80*/  LDC R86, c[0x0][0x230] ;  /* 0x00008c00ff567b82 */ /* 0x000e620000000800 */
[----:B---3--:R-:W-:Y:S04]  /*1ed90*/  LDGSTS.E [R49+0x38004], desc[UR8][R194.64], !P5 ;  /* 0x38004000c2317fae */ /* 0x008fe8000e921848 */
[----:B----4-:R-:W-:Y:S04]  /*1eda0*/  LDGSTS.E [R49+0x3c004], desc[UR8][R176.64], !P5 ;  /* 0x3c004000b0317fae */ /* 0x010fe8000e921848 */
[----:B--2---:R-:W-:Y:S04]  /*1edb0*/  LDGSTS.E [R49+0x38008], desc[UR8][R244.64], !P4 ;  /* 0x38008000f4317fae */ /* 0x004fe8000e121848 */
[----:B------:R-:W2:Y:S04]  /*1edc0*/  LDL.64 R194, [R1+0xb18] ;  /* 0x000b180001c27983 */ /* 0x000ea80000100a00 */
[----:B------:R-:W3:Y:S04]  /*1edd0*/  LDL.64 R176, [R1+0xb10] ;  /* 0x000b100001b07983 */ /* 0x000ee80000100a00 */
[----:B------:R-:W-:Y:S04]  /*1ede0*/  LDGSTS.E [R49+0x3c008], desc[UR8][R96.64], !P4 ;  /* 0x3c00800060317fae */ /* 0x000fe8000e121848 */
[----:B------:R-:W-:Y:S04]  /*1edf0*/  LDGSTS.E [R49+0x3800c], desc[UR8][R188.64], !P3 ;  /* 0x3800c000bc317fae */ /* 0x000fe8000d921848 */
[----:B------:R4:W-:Y:S04]  /*1ee00*/  LDGSTS.E [R49+0x3c00c], desc[UR8][R2.64], !P3 ;  /* 0x3c00c00002317fae */ /* 0x0009e8000d921848 */
[----:B------:R-:W2:Y:S01]  /*1ee10*/  LDL.LU.64 R2, [R1+0x1b68] ;  /* 0x001b680001027983 */ /* 0x000ea20000300a00 */
[----:B------:R-:W-:-:S02]  /*1ee20*/  VIADD R4, R8, 0xffffff6a ;  /* 0xffffff6a08047836 */ /* 0x000fc40000000000 */
[----:B------:R-:W-:Y:S01]  /*1ee30*/  VIADD R246, R9, 0xffffff6b ;  /* 0xffffff6b09f67836 */ /* 0x000fe20000000000 */
[----:B------:R-:W3:Y:S01]  /*1ee40*/  LDL.64 R208, [R1+0xb08] ;  /* 0x000b080001d07983 */ /* 0x000ee20000100a00 */
[----:B------:R-:W3:Y:S01]  /*1ee50*/  LDC R9, c[0x0][0x230] ;  /* 0x00008c00ff097b82 */ /* 0x000ee20000000800 */
[----:B------:R-:W-:Y:S02]  /*1ee60*/  ISETP.GE.U32.AND P3, PT, R4, 0x7ffffeeb, PT ;  /* 0x7ffffeeb0400780c */ /* 0x000fe40003f66070 */
[----:B------:R-:W3:Y:S01]  /*1ee70*/  LDL.64 R80, [R1+0xb00] ;  /* 0x000b000001507983 */ /* 0x000ee20000100a00 */
[----:B-1----:R-:W-:-:S03]  /*1ee80*/  VIADD R4, R85, 0xffffff4a ;  /* 0xffffff4a55047836 */ /* 0x002fc60000000000 */
[----:B------:R-:W3:Y:S01]  /*1ee90*/  LDL.64 R144, [R1+0xaf8] ;  /* 0x000af80001907983 */ /* 0x000ee20000100a00 */
[----:B------:R-:W-:-:S03]  /*1eea0*/  VIADD R247, R247, 0xffffff69 ;  /* 0xffffff69f7f77836 */ /* 0x000fc60000000000 */
[----:B------:R-:W3:Y:S01]  /*1eeb0*/  LDL.64 R82, [R1+0xaf0] ;  /* 0x000af00001527983 */ /* 0x000ee20000100a00 */
[----:B------:R-:W-:-:S03]  /*1eec0*/  ISETP.GE.U32.AND P0, PT, R4, 0x7ffffecb, PT ;  /* 0x7ffffecb0400780c */ /* 0x000fc60003f06070 */
[----:B------:R-:W3:Y:S01]  /*1eed0*/  LDL.64 R148, [R1+0xae8] ;  /* 0x000ae80001947983 */ /* 0x000ee20000100a00 */
[----:B------:R-:W-:Y:S01]  /*1eee0*/  VIADD R4, R84, 0xffffff49 ;  /* 0xffffff4954047836 */ /* 0x000fe20000000000 */
[----:B------:R-:W1:Y:S02]  /*1eef0*/  LDC R8, c[0x0][0x230] ;  /* 0x00008c00ff087b82 */ /* 0x000e640000000800 */
[----:B------:R-:W3:Y:S04]  /*1ef00*/  LDL.64 R188, [R1+0xae0] ;  /* 0x000ae00001bc7983 */ /* 0x000ee80000100a00 */
[----:B------:R-:W3:Y:S04]  /*1ef10*/  LDL.64 R210, [R1+0x918] ;  /* 0x0009180001d27983 */ /* 0x000ee80000100a00 */
[----:B------:R-:W3:Y:S04]  /*1ef20*/  LDL.64 R244, [R1+0x910] ;  /* 0x0009100001f47983 */ /* 0x000ee80000100a00 */
[----:B------:R-:W3:Y:S04]  /*1ef30*/  LDL.64 R84, [R1+0x908] ;  /* 0x0009080001547983 */ /* 0x000ee80000100a00 */
[----:B------:R-:W3:Y:S01]  /*1ef40*/  LDL.64 R96, [R1+0x900] ;  /* 0x0009000001607983 */ /* 0x000ee20000100a00 */
[----:B------:R-:W-:-:S02]  /*1ef50*/  ISETP.GE.U32.AND P1, PT, R246, 0x7ffffeec, PT ;  /* 0x7ffffeecf600780c */ /* 0x000fc40003f26070 */
[----:B------:R-:W-:Y:S01]  /*1ef60*/  IADD3 R246, R248, -0x98, RZ ;  /* 0xffffff68f8f67810 */ /* 0x000fe20007ffe0ff */
[----:B----4-:R-:W-:Y:S01]  /*1ef70*/  VIADD R49, R252, 0xffffff4b ;  /* 0xffffff4bfc317836 */ /* 0x010fe20000000000 */
[----:B------:R-:W-:Y:S01]  /*1ef80*/  ISETP.GE.U32.AND P4, PT, R247, 0x7ffffeea, PT ;  /* 0x7ffffeeaf700780c */ /* 0x000fe20003f86070 */
[----:B------:R-:W4:Y:S01]  /*1ef90*/  LDL.64 R250, [R1+0xde8] ;  /* 0x000de80001fa7983 */ /* 0x000f220000100a00 */
[----:B------:R-:W-:Y:S01]  /*1efa0*/  ISETP.GE.U32.AND P5, PT, R246, 0x7ffffee9, PT ;  /* 0x7ffffee9f600780c */ /* 0x000fe20003fa6070 */
[----:B------:R-:W1:Y:S02]  /*1efb0*/  LDC R247, c[0x0][0x230] ;  /* 0x00008c00fff77b82 */ /* 0x000e640000000800 */
[----:B------:R-:W4:Y:S04]  /*1efc0*/  LDL.64 R102, [R1+0xdf0] ;  /* 0x000df00001667983 */ /* 0x000f280000100a00 */
[----:B------:R-:W4:Y:S02]  /*1efd0*/  LDL.64 R94, [R1+0xe10] ;  /* 0x000e1000015e7983 */ /* 0x000f240000100a00 */
[----:B------:R-:W1:Y:S02]  /*1efe0*/  LDC R246, c[0x0][0x230] ;  /* 0x00008c00fff67b82 */ /* 0x000e640000000800 */
[----:B--2---:R-:W-:Y:S06]  /*1eff0*/  LDGSTS.E [R2+0x20000], desc[UR8][R194.64], !P1 ;  /* 0x20000000c2027fae */ /* 0x004fec000c921848 */
[----:B------:R-:W2:Y:S01]  /*1f000*/  LDC R248, c[0x0][0x230] ;  /* 0x00008c00fff87b82 */ /* 0x000ea20000000800 */
[----:B---3--:R-:W-:Y:S01]  /*1f010*/  LDGSTS.E [R2+0x24000], desc[UR8][R176.64], !P1 ;  /* 0x24000000b0027fae */ /* 0x008fe2000c921848 */
[----:B------:R-:W-:-:S06]  /*1f020*/  ISETP.GE.U32.AND P6, PT, R49, 0x7ffffecc, PT ;  /* 0x7ffffecc3100780c */ /* 0x000fcc0003fc6070 */
[----:B------:R-:W3:Y:S01]  /*1f030*/  LDC R252, c[0x0][0x230] ;  /* 0x00008c00fffc7b82 */ /* 0x000ee20000000800 */
[----:B------:R-:W2:Y:S04]  /*1f040*/  LDL.64 R194, [R1+0x8f8] ;  /* 0x0008f80001c27983 */ /* 0x000ea80000100a00 */
[----:B------:R-:W4:Y:S01]  /*1f050*/  LDL.64 R176, [R1+0x8f0] ;  /* 0x0008f00001b07983 */ /* 0x000f220000100a00 */
[----:B------:R-:W-:-:S03]  /*1f060*/  IADD3 R49, R71, -0xb8, RZ ;  /* 0xffffff4847317810 */ /* 0x000fc60007ffe0ff */
[----:B------:R-:W-:Y:S04]  /*1f070*/  LDGSTS.E [R2+0x20004], desc[UR8][R208.64], !P3 ;  /* 0x20004000d0027fae */ /* 0x000fe8000d921848 */
[----:B------:R-:W-:Y:S01]  /*1f080*/  LDGSTS.E [R2+0x24004], desc[UR8][R80.64], !P3 ;  /* 0x2400400050027fae */ /* 0x000fe2000d921848 */
[----:B------:R-:W-:Y:S01]  /*1f090*/  ISETP.GE.U32.AND P3, PT, R49, 0x7ffffec9, PT ;  /* 0x7ffffec93100780c */ /* 0x000fe20003f66070 */
[----:B------:R-:W-:Y:S02]  /*1f0a0*/  VIADD R49, R9, 0xffffff2a ;  /* 0xffffff2a09317836 */ /* 0x000fe40000000000 */
[----:B------:R-:W-:Y:S04]  /*1f0b0*/  LDGSTS.E [R2+0x20008], desc[UR8][R144.64], !P4 ;  /* 0x2000800090027fae */ /* 0x000fe8000e121848 */
[----:B------:R-:W-:Y:S04]  /*1f0c0*/  LDGSTS.E [R2+0x24008], desc[UR8][R82.64], !P4 ;  /* 0x2400800052027fae */ /* 0x000fe8000e121848 */
[----:B------:R-:W-:Y:S04]  /*1f0d0*/  LDGSTS.E [R2+0x2000c], desc[UR8][R148.64], !P5 ;  /* 0x2000c00094027fae */ /* 0x000fe8000e921848 */
[----:B------:R-:W-:Y:S01]  /*1f0e0*/  LDGSTS.E [R2+0x2400c], desc[UR8][R188.64], !P5 ;  /* 0x2400c000bc027fae */ /* 0x000fe2000e921848 */
[----:B------:R-:W-:-:S02]  /*1f0f0*/  ISETP.GE.U32.AND P5, PT, R49, 0x7ffffeab, PT ;  /* 0x7ffffeab3100780c */ /* 0x000fc40003fa6070 */
[----:B-1----:R-:W-:Y:S01]  /*1f100*/  IADD3 R49, R246, -0xd8, RZ ;  /* 0xffffff28f6317810 */ /* 0x002fe20007ffe0ff */
[----:B------:R-:W-:Y:S04]  /*1f110*/  LDGSTS.E [R2+0x28000], desc[UR8][R210.64], !P6 ;  /* 0x28000000d2027fae */ /* 0x000fe8000f121848 */
[----:B------:R-:W-:Y:S04]  /*1f120*/  LDGSTS.E [R2+0x2c000], desc[UR8][R244.64], !P6 ;  /* 0x2c000000f4027fae */ /* 0x000fe8000f121848 */
[----:B------:R-:W-:Y:S04]  /*1f130*/  LDGSTS.E [R2+0x28004], desc[UR8][R84.64], !P0 ;  /* 0x2800400054027fae */ /* 0x000fe8000c121848 */
[----:B------:R-:W-:Y:S01]  /*1f140*/  LDGSTS.E [R2+0x2c004], desc[UR8][R96.64], !P0 ;  /* 0x2c00400060027fae */ /* 0x000fe2000c121848 */
[----:B------:R-:W-:Y:S01]  /*1f150*/  ISETP.GE.U32.AND P0, PT, R49, 0x7ffffea9, PT ;  /* 0x7ffffea93100780c */ /* 0x000fe20003f06070 */
[----:B------:R-:W-:-:S02]  /*1f160*/  VIADD R49, R247, 0xffffff0a ;  /* 0xffffff0af7317836 */ /* 0x000fc40000000000 */
[----:B------:R-:W3:Y:S01]  /*1f170*/  LDL.64 R188, [R1+0x8e8] ;  /* 0x0008e80001bc7983 */ /* 0x000ee20000100a00 */
[----:B------:R-:W-:-:S03]  /*1f180*/  ISETP.GE.U32.AND P1, PT, R4, 0x7ffffeca, PT ;  /* 0x7ffffeca0400780c */ /* 0x000fc60003f26070 */
[----:B------:R-:W3:Y:S01]  /*1f190*/  LDL.64 R246, [R1+0x8e0] ;  /* 0x0008e00001f67983 */ /* 0x000ee20000100a00 */
[----:B------:R-:W-:-:S03]  /*1f1a0*/  VIADD R4, R70, 0xffffff2b ;  /* 0xffffff2b46047836 */ /* 0x000fc60000000000 */
[----:B------:R-:W3:Y:S02]  /*1f1b0*/  LDL.64 R70, [R1+0xdf8] ;  /* 0x000df80001467983 */ /* 0x000ee40000100a00 */
[----:B------:R-:W-:Y:S02]  /*1f1c0*/  ISETP.GE.U32.AND P4, PT, R4, 0x7ffffeac, PT ;  /* 0x7ffffeac0400780c */ /* 0x000fe40003f86070 */
[----:B------:R-:W3:Y:S01]  /*1f1d0*/  LDL.64 R84, [R1+0xe00] ;  /* 0x000e000001547983 */ /* 0x000ee20000100a00 */
[----:B------:R-:W-:-:S03]  /*1f1e0*/  VIADD R4, R8, 0xffffff29 ;  /* 0xffffff2908047836 */ /* 0x000fc60000000000 */
        /* <DEDUP_REMOVED lines=9> */
[----:B--2---:R-:W-:Y:S04]  /*1f280*/  LDGSTS.E [R2+0x28008], desc[UR8][R194.64], !P1 ;  /* 0x28008000c2027fae */ /* 0x004fe8000c921848 */
[----:B----4-:R-:W-:Y:S04]  /*1f290*/  LDGSTS.E [R2+0x2c008], desc[UR8][R176.64], !P1 ;  /* 0x2c008000b0027fae */ /* 0x010fe8000c921848 */
[----:B------:R-:W2:Y:S04]  /*1f2a0*/  LDL.64 R194, [R1+0x1018] ;  /* 0x0010180001c27983 */ /* 0x000ea80000100a00 */
[----:B------:R-:W4:Y:S01]  /*1f2b0*/  LDL.64 R176, [R1+0x1020] ;  /* 0x0010200001b07983 */ /* 0x000f220000100a00 */
[----:B------:R-:W-:Y:S01]  /*1f2c0*/  ISETP.GE.U32.AND P6, PT, R4, 0x7ffffeaa, PT ;  /* 0x7ffffeaa0400780c */ /* 0x000fe20003fc6070 */
[----:B------:R-:W-:-:S02]  /*1f2d0*/  VIADD R4, R248, 0xffffff0b ;  /* 0xffffff0bf8047836 */ /* 0x000fc40000000000 */
[----:B------:R-:W1:Y:S03]  /*1f2e0*/  LDC R248, c[0x0][0x230] ;  /* 0x00008c00fff87b82 */ /* 0x000e660000000800 */
[----:B------:R-:W-:Y:S01]  /*1f2f0*/  ISETP.GE.U32.AND P1, PT, R4, 0x7ffffe8c, PT ;  /* 0x7ffffe8c0400780c */ /* 0x000fe20003f26070 */
[----:B---3--:R-:W-:-:S04]  /*1f300*/  VIADD R4, R252, 0xffffff09 ;  /* 0xffffff09fc047836 */ /* 0x008fc80000000000 */
[----:B------:R-:W3:Y:S01]  /*1f310*/  LDC R252, c[0x0][0x230] ;  /* 0x00008c00fffc7b82 */ /* 0x000ee20000000800 */
[----:B------:R-:W-:Y:S04]  /*1f320*/  LDGSTS.E [R2+0x2800c], desc[UR8][R188.64], !P3 ;  /* 0x2800c000bc027fae */ /* 0x000fe8000d921848 */
[----:B------:R1:W-:Y:S01]  /*1f330*/  LDGSTS.E [R2+0x2c00c], desc[UR8][R246.64], !P3 ;  /* 0x2c00c000f6027fae */ /* 0x0003e2000d921848 */
[----:B------:R-:W-:Y:S02]  /*1f340*/  ISETP.GE.U32.AND P3, PT, R49, 0x7ffffe8b, PT ;  /* 0x7ffffe8b3100780c */ /* 0x000fe40003f66070 */
[----:B------:R-:W3:Y:S01]  /*1f350*/  LDC R49, c[0x0][0x230] ;  /* 0x00008c00ff317b82 */ /* 0x000ee20000000800 */
[----:B------:R-:W-:Y:S04]  /*1f360*/  LDGSTS.E [R2+0x30000], desc[UR8][R250.64], !P4 ;  /* 0x30000000fa027fae */ /* 0x000fe8000e121848 */
[----:B------:R-:W-:Y:S01]  /*1f370*/  LDGSTS.E [R2+0x34000], desc[UR8][R102.64], !P4 ;  /* 0x3400000066027fae */ /* 0x000fe2000e121848 */
[----:B------:R-:W-:-:S02]  /*1f380*/  ISETP.GE.U32.AND P4, PT, R4, 0x7ffffe8a, PT ;  /* 0x7ffffe8a0400780c */ /* 0x000fc40003f86070 */
[----:B------:R-:W-:Y:S01]  /*1f390*/  IADD3 R4, R86, -0xf8, RZ ;  /* 0xffffff0856047810 */ /* 0x000fe20007ffe0ff */
[----:B------:R-:W-:Y:S01]  /*1f3a0*/  LDGSTS.E [R2+0x30004], desc[UR8][R70.64], !P5 ;  /* 0x3000400046027fae */ /* 0x000fe2000e921848 */
[----:B-1----:R-:W1:Y:S03]  /*1f3b0*/  LDC R246, c[0x0][0x230] ;  /* 0x00008c00fff67b82 */ /* 0x002e660000000800 */
[----:B------:R3:W-:Y:S01]  /*1f3c0*/  LDGSTS.E [R2+0x34004], desc[UR8][R84.64], !P5 ;  /* 0x3400400054027fae */ /* 0x0007e2000e921848 */
[----:B------:R-:W-:-:S03]  /*1f3d0*/  ISETP.GE.U32.AND P5, PT, R4, 0x7ffffe89, PT ;  /* 0x7ffffe890400780c */ /* 0x000fc60003fa6070 */
[----:B------:R1:W-:Y:S01]  /*1f3e0*/  LDGSTS.E [R2+0x30008], desc[UR8][R8.64], !P6 ;  /* 0x3000800008027fae */ /* 0x0003e2000f121848 */
[----:B------:R-:W1:Y:S03]  /*1f3f0*/  LDC R247, c[0x0][0x230] ;  /* 0x00008c00fff77b82 */ /* 0x000e660000000800 */
[----:B------:R-:W-:Y:S04]  /*1f400*/  LDGSTS.E [R2+0x34008], desc[UR8][R94.64], !P6 ;  /* 0x340080005e027fae */ /* 0x000fe8000f121848 */
[----:B------:R-:W-:Y:S01]  /*1f410*/  LDGSTS.E [R2+0x3000c], desc[UR8][R208.64], !P0 ;  /* 0x3000c000d0027fae */ /* 0x000fe2000c121848 */
[----:B---3--:R-:W3:Y:S03]  /*1f420*/  LDC R84, c[0x0][0x230] ;  /* 0x00008c00ff547b82 */ /* 0x008ee60000000800 */
[----:B------:R-:W-:Y:S04]  /*1f430*/  LDGSTS.E [R2+0x3400c], desc[UR8][R80.64], !P0 ;  /* 0x3400c00050027fae */ /* 0x000fe8000c121848 */
[----:B------:R-:W-:Y:S04]  /*1f440*/  LDGSTS.E [R2+0x38000], desc[UR8][R144.64], !P1 ;  /* 0x3800000090027fae */ /* 0x000fe8000c921848 */
[----:B------:R-:W3:Y:S01]  /*1f450*/  LDL.LU.64 R188, [R1+0x1b60] ;  /* 0x001b600001bc7983 */ /* 0x000ee20000300a00 */
[----:B-1----:R-:W-:Y:S01]  /*1f460*/  VIADD R246, R246, 0xffffff67 ;  /* 0xffffff67f6f67836 */ /* 0x002fe20000000000 */
[----:B------:R-:W1:Y:S02]  /*1f470*/  LDC R70, c[0x0][0x230] ;  /* 0x00008c00ff467b82 */ /* 0x000e640000000800 */
[----:B------:R-:W-:Y:S04]  /*1f480*/  LDGSTS.E [R2+0x3c000], desc[UR8][R82.64], !P1 ;  /* 0x3c00000052027fae */ /* 0x000fe8000c921848 */
[----:B------:R-:W-:Y:S02]  /*1f490*/  LDGSTS.E [R2+0x38004], desc[UR8][R148.64], !P3 ;  /* 0x3800400094027fae */ /* 0x000fe4000d921848 */
[----:B------:R-:W1:Y:S02]  /*1f4a0*/  LDC R71, c[0x0][0x230] ;  /* 0x00008c00ff477b82 */ /* 0x000e640000000800 */
[----:B------:R-:W-:Y:S04]  /*1f4b0*/  LDGSTS.E [R2+0x3c004], desc[UR8][R210.64], !P3 ;  /* 0x3c004000d2027fae */ /* 0x000fe8000d921848 */
[----:B------:R-:W-:Y:S02]  /*1f4c0*/  LDGSTS.E [R2+0x38008], desc[UR8][R244.64], !P4 ;  /* 0x38008000f4027fae */ /* 0x000fe4000e121848 */
[----:B------:R-:W1:Y:S02]  /*1f4d0*/  LDC R8, c[0x0][0x230] ;  /* 0x00008c00ff087b82 */ /* 0x000e640000000800 */
[----:B------:R-:W-:Y:S01]  /*1f4e0*/  LDGSTS.E [R2+0x3c008], desc[UR8][R96.64], !P4 ;  /* 0x3c00800060027fae */ /* 0x000fe2000e121848 */
[----:B------:R-:W-:-:S03]  /*1f4f0*/  ISETP.GE.U32.AND P1, PT, R246, 0x7ffffee8, PT ;  /* 0x7ffffee8f600780c */ /* 0x000fc60003f26070 */
[----:B------:R-:W3:Y:S01]  /*1f500*/  LDL.64 R94, [R1+0xac8] ;  /* 0x000ac800015e7983 */ /* 0x000ee20000100a00 */
[----:B------:R-:W-:Y:S01]  /*1f510*/  VIADD R49, R49, 0xffffff66 ;  /* 0xffffff6631317836 */ /* 0x000fe20000000000 */
[----:B------:R-:W1:Y:S02]  /*1f520*/  LDC R246, c[0x0][0x230] ;  /* 0x00008c00fff67b82 */ /* 0x000e640000000800 */
[----:B------:R-:W3:Y:S04]  /*1f530*/  LDL.64 R208, [R1+0xac0] ;  /* 0x000ac00001d07983 */ /* 0x000ee80000100a00 */
[----:B------:R-:W3:Y:S02]  /*1f540*/  LDL.64 R80, [R1+0xab8] ;  /* 0x000ab80001507983 */ /* 0x000ee40000100a00 */
[----:B------:R-:W1:Y:S02]  /*1f550*/  LDC R9, c[0x0][0x230] ;  /* 0x00008c00ff097b82 */ /* 0x000e640000000800 */
[----:B------:R-:W3:Y:S04]  /*1f560*/  LDL.64 R144, [R1+0xab0] ;  /* 0x000ab00001907983 */ /* 0x000ee80000100a00 */
[----:B------:R-:W3:Y:S04]  /*1f570*/  LDL.64 R82, [R1+0xaa8] ;  /* 0x000aa80001527983 */ /* 0x000ee80000100a00 */
[----:B------:R-:W3:Y:S04]  /*1f580*/  LDL.64 R148, [R1+0xaa0] ;  /* 0x000aa00001947983 */ /* 0x000ee80000100a00 */
[----:B------:R-:W3:Y:S04]  /*1f590*/  LDL.64 R210, [R1+0x8d8] ;  /* 0x0008d80001d27983 */ /* 0x000ee80000100a00 */
[----:B------:R-:W3:Y:S04]  /*1f5a0*/  LDL.64 R244, [R1+0x8d0] ;  /* 0x0008d00001f47983 */ /* 0x000ee80000100a00 */
[----:B------:R-:W3:Y:S01]  /*1f5b0*/  LDL.64 R96, [R1+0x8c0] ;  /* 0x0008c00001607983 */ /* 0x000ee20000100a00 */
[----:B------:R-:W-:-:S03]  /*1f5c0*/  VIADD R4, R247, 0xffffff65 ;  /* 0xffffff65f7047836 */ /* 0x000fc60000000000 */
[----:B------:R-:W3:Y:S04]  /*1f5d0*/  LDL.64 R102, [R1+0xc58] ;  /* 0x000c580001667983 */ /* 0x000ee80000100a00 */
[----:B------:R-:W3:Y:S04]  /*1f5e0*/  LDL.64 R86, [R1+0xc60] ;  /* 0x000c600001567983 */ /* 0x000ee80000100a00 */
[----:B------:R-:W3:Y:S04]  /*1f5f0*/  LDL.64 R250, [R1+0xe50] ;  /* 0x000e500001fa7983 */ /* 0x000ee80000100a00 */
[----:B--2---:R-:W-:Y:S01]  /*1f600*/  LDGSTS.E [R2+0x3800c], desc[UR8][R194.64], !P5 ;  /* 0x3800c000c2027fae */ /* 0x004fe2000e921848 */
[----:B------:R-:W-:Y:S01]  /*1f610*/  ISETP.GE.U32.AND P3, PT, R49, 0x7ffffee7, PT ;  /* 0x7ffffee73100780c */ /* 0x000fe20003f66070 */
[----:B------:R-:W2:Y:S02]  /*1f620*/  LDC R247, c[0x0][0x230] ;  /* 0x00008c00fff77b82 */ /* 0x000ea40000000800 */
[----:B----4-:R4:W-:Y:S01]  /*1f630*/  LDGSTS.E [R2+0x3c00c], desc[UR8][R176.64], !P5 ;  /* 0x3c00c000b0027fae */ /* 0x0109e2000e921848 */
[----:B------:R-:W-:-:S05]  /*1f640*/  ISETP.GE.U32.AND P4, PT, R4, 0x7ffffee6, PT ;  /* 0x7ffffee60400780c */ /* 0x000fca0003f86070 */
[----:B------:R-:W2:Y:S01]  /*1f650*/  LDC R49, c[0x0][0x230] ;  /* 0x00008c00ff317b82 */ /* 0x000ea20000000800 */
[----:B------:R-:W2:Y:S04]  /*1f660*/  LDL.64 R194, [R1+0xad8] ;  /* 0x000ad80001c27983 */ /* 0x000ea80000100a00 */
[----:B------:R-:W2:Y:S01]  /*1f670*/  LDL.64 R176, [R1+0xad0] ;  /* 0x000ad00001b07983 */ /* 0x000ea20000100a00 */
[----:B----4-:R-:W-:Y:S02]  /*1f680*/  IADD3 R2, R252, -0x9c, RZ ;  /* 0xffffff64fc027810 */ /* 0x010fe40007ffe0ff */
[----:B------:R-:W4:Y:S02]  /*1f690*/  LDC R252, c[0x0][0x230] ;  /* 0x00008c00fffc7b82 */ /* 0x000f240000000800 */
[----:B------:R-:W-:Y:S01]  /*1f6a0*/  ISETP.GE.U32.AND P5, PT, R2, 0x7ffffee5, PT ;  /* 0x7ffffee50200780c */ /* 0x000fe20003fa6070 */
[----:B---3--:R-:W-:-:S02]  /*1f6b0*/  VIADD R2, R84, 0xffffff46 ;  /* 0xffffff4654027836 */ /* 0x008fc40000000000 */
[----:B------:R-:W3:Y:S01]  /*1f6c0*/  LDL.64 R84, [R1+0x8c8] ;  /* 0x0008c80001547983 */ /* 0x000ee20000100a00 */
[----:B------:R-:W-:Y:S02]  /*1f6d0*/  VIADD R4, R248, 0xffffff47 ;  /* 0xffffff47f8047836 */ /* 0x000fe40000000000 */
[----:B------:R-:W-:Y:S01]  /*1f6e0*/  ISETP.GE.U32.AND P0, PT, R2, 0x7ffffec7, PT ;  /* 0x7ffffec70200780c */ /* 0x000fe20003f06070 */
[----:B------:R-:W3:Y:S02]  /*1f6f0*/  LDC R248, c[0x0][0x230] ;  /* 0x00008c00fff87b82 */ /* 0x000ee40000000800 */
[----:B------:R-:W-:Y:S01]  /*1f700*/  ISETP.GE.U32.AND P6, PT, R4, 0x7ffffec8, PT ;  /* 0x7ffffec80400780c */ /* 0x000fe20003fc6070 */
[----:B--2---:R-:W-:Y:S04]  /*1f710*/  LDGSTS.E [R189+0x20000], desc[UR8][R194.64], !P1 ;  /* 0x20000000c2bd7fae */ /* 0x004fe8000c921848 */
[----:B------:R-:W-:Y:S01]  /*1f720*/  LDGSTS.E [R189+0x24000], desc[UR8][R176.64], !P1 ;  /* 0x24000000b0bd7fae */ /* 0x000fe2000c921848 */
[----:B-1----:R-:W-:Y:S01]  /*1f730*/  IADD3 R2, R70, -0xbc, RZ ;  /* 0xffffff4446027810 */ /* 0x002fe20007ffe0ff */
[----:B------:R-:W-:-:S02]  /*1f740*/  VIADD R4, R71, 0xffffff45 ;  /* 0xffffff4547047836 */ /* 0x000fc40000000000 */
[----:B------:R-:W-:Y:S04]  /*1f750*/  LDGSTS.E [R189+0x20004], desc[UR8][R94.64], !P3 ;  /* 0x200040005ebd7fae */ /* 0x000fe8000d921848 */
[----:B------:R-:W2:Y:S04]  /*1f760*/  LDL.64 R194, [R1+0x8b8] ;  /* 0x0008b80001c27983 */ /* 0x000ea80000100a00 */
[----:B------:R-:W2:Y:S01]  /*1f770*/  LDL.64 R176, [R1+0xc50] ;  /* 0x000c500001b07983 */ /* 0x000ea20000100a00 */
[----:B------:R-:W-:-:S03]  /*1f780*/  ISETP.GE.U32.AND P1, PT, R4, 0x7ffffec6, PT ;  /* 0x7ffffec60400780c */ /* 0x000fc60003f26070 */
        /* <DEDUP_REMOVED lines=8> */
[----:B----4-:R-:W-:Y:S01]  /*1f810*/  IADD3 R2, R252, -0xdc, RZ ;  /* 0xffffff24fc027810 */ /* 0x010fe20007ffe0ff */
[----:B------:R-:W-:Y:S04]  /*1f820*/  LDGSTS.E [R189+0x28000], desc[UR8][R210.64], !P6 ;  /* 0x28000000d2bd7fae */ /* 0x000fe8000f121848 */
[----:B------:R-:W4:Y:S01]  /*1f830*/  LDL.64 R70, [R1+0xe28] ;  /* 0x000e280001467983 */ /* 0x000f220000100a00 */
[----:B------:R-:W-:Y:S01]  /*1f840*/  VIADD R4, R9, 0xffffff27 ;  /* 0xffffff2709047836 */ /* 0x000fe20000000000 */
[----:B------:R-:W1:Y:S02]  /*1f850*/  LDC R252, c[0x0][0x230] ;  /* 0x00008c00fffc7b82 */ /* 0x000e640000000800 */
[----:B------:R-:W-:Y:S04]  /*1f860*/  LDGSTS.E [R189+0x2c000], desc[UR8][R244.64], !P6 ;  /* 0x2c000000f4bd7fae */ /* 0x000fe8000f121848 */
[----:B---3--:R-:W-:Y:S04]  /*1f870*/  LDGSTS.E [R189+0x28004], desc[UR8][R84.64], !P0 ;  /* 0x2800400054bd7fae */ /* 0x008fe8000c121848 */
[----:B------:R-:W-:Y:S01]  /*1f880*/  LDGSTS.E [R189+0x2c004], desc[UR8][R96.64], !P0 ;  /* 0x2c00400060bd7fae */ /* 0x000fe2000c121848 */
[----:B------:R-:W-:Y:S01]  /*1f890*/  ISETP.GE.U32.AND P0, PT, R2, 0x7ffffea5, PT ;  /* 0x7ffffea50200780c */ /* 0x000fe20003f06070 */
[----:B------:R-:W-:-:S02]  /*1f8a0*/  VIADD R2, R247, 0xffffff07 ;  /* 0xffffff07f7027836 */ /* 0x000fc40000000000 */
        /* <DEDUP_REMOVED lines=12> */
[----:B------:R-:W-:Y:S01]  /*1f970*/  LDGSTS.E [R189+0x2c008], desc[UR8][R176.64], !P1 ;  /* 0x2c008000b0bd7fae */ /* 0x000fe2000c921848 */
[----:B------:R-:W-:Y:S01]  /*1f980*/  ISETP.GE.U32.AND P1, PT, R2, 0x7ffffe88, PT ;  /* 0x7ffffe880200780c */ /* 0x000fe20003f26070 */
[----:B------:R-:W-:-:S02]  /*1f990*/  VIADD R2, R246, 0xffffff05 ;  /* 0xffffff05f6027836 */ /* 0x000fc40000000000 */
[----:B------:R-:W2:Y:S04]  /*1f9a0*/  LDL.64 R246, [R1+0xe30] ;  /* 0x000e300001f67983 */ /* 0x000ea80000100a00 */
[----:B------:R-:W3:Y:S04]  /*1f9b0*/  LDL.64 R194, [R1+0x1058] ;  /* 0x0010580001c27983 */ /* 0x000ee80000100a00 */
[----:B------:R-:W3:Y:S01]  /*1f9c0*/  LDL.64 R176, [R1+0x1060] ;  /* 0x0010600001b07983 */ /* 0x000ee20000100a00 */
[----:B------:R-:W-:Y:S01]  /*1f9d0*/  ISETP.GE.U32.AND P4, PT, R4, 0x7ffffea8, PT ;  /* 0x7ffffea80400780c */ /* 0x000fe20003f86070 */
[----:B------:R-:W-:-:S02]  /*1f9e0*/  VIADD R4, R248, 0xffffff25 ;  /* 0xffffff25f8047836 */ /* 0x000fc40000000000 */
[----:B------:R-:W1:Y:S01]  /*1f9f0*/  LDC R248, c[0x0][0x230] ;  /* 0x00008c00fff87b82 */ /* 0x000e620000000800 */
[----:B------:R-:W-:Y:S04]  /*1fa00*/  LDGSTS.E [R189+0x2800c], desc[UR8][R102.64], !P3 ;  /* 0x2800c00066bd7fae */ /* 0x000fe8000d921848 */
[----:B------:R-:W-:Y:S01]  /*1fa10*/  LDGSTS.E [R189+0x2c00c], desc[UR8][R86.64], !P3 ;  /* 0x2c00c00056bd7fae */ /* 0x000fe2000d921848 */
[----:B------:R-:W-:-:S04]  /*1fa20*/  ISETP.GE.U32.AND P6, PT, R4, 0x7ffffea6, PT ;  /* 0x7ffffea60400780c */ /* 0x000fc80003fc6070 */
[----:B----4-:R-:W-:Y:S01]  /*1fa30*/  LDGSTS.E [R189+0x30000], desc[UR8][R70.64], !P4 ;  /* 0x3000000046bd7fae */ /* 0x010fe2000e121848 */
[----:B------:R-:W-:Y:S02]  /*1fa40*/  VIADD R4, R49, 0xffffff06 ;  /* 0xffffff0631047836 */ /* 0x000fe40000000000 */
[----:B------:R-:W4:Y:S01]  /*1fa50*/  LDC R49, c[0x0][0x230] ;  /* 0x00008c00ff317b82 */ /* 0x000f220000000800 */
[----:B------:R-:W3:Y:S02]  /*1fa60*/  LDL.LU.64 R102, [R1+0x1b58] ;  /* 0x001b580001667983 */ /* 0x000ee40000300a00 */
[----:B------:R-:W-:Y:S02]  /*1fa70*/  ISETP.GE.U32.AND P3, PT, R4, 0x7ffffe87, PT ;  /* 0x7ffffe870400780c */ /* 0x000fe40003f66070 */
[----:B------:R-:W3:Y:S03]  /*1fa80*/  LDL.LU.64 R86, [R1+0x1b50] ;  /* 0x001b500001567983 */ /* 0x000ee60000300a00 */
[----:B------:R-:W3:Y:S01]  /*1fa90*/  LDC R4, c[0x0][0x230] ;  /* 0x00008c00ff047b82 */ /* 0x000ee20000000800 */
[----:B------:R-:W3:Y:S01]  /*1faa0*/  LDL.LU.64 R70, [R1+0x1b48] ;  /* 0x001b480001467983 */ /* 0x000ee20000300a00 */
[----:B----4-:R-:W-:-:S03]  /*1fab0*/  VIADD R49, R49, 0xffffff62 ;  /* 0xffffff6231317836 */ /* 0x010fc60000000000 */
[----:B--2---:R2:W-:Y:S01]  /*1fac0*/  LDGSTS.E [R189+0x34000], desc[UR8][R246.64], !P4 ;  /* 0x34000000f6bd7fae */ /* 0x0045e2000e121848 */
[----:B------:R-:W-:Y:S02]  /*1fad0*/  ISETP.GE.U32.AND P4, PT, R2, 0x7ffffe86, PT ;  /* 0x7ffffe860200780c */ /* 0x000fe40003f86070 */
[----:B-1----:R-:W-:Y:S01]  /*1fae0*/  IADD3 R2, R248, -0xfc, RZ ;  /* 0xffffff04f8027810 */ /* 0x002fe20007ffe0ff */
[----:B---3--:R-:W-:Y:S01]  /*1faf0*/  LDGSTS.E [R189+0x30004], desc[UR8][R8.64], !P5 ;  /* 0x3000400008bd7fae */ /* 0x008fe2000e921848 */
[----:B------:R-:W1:Y:S03]  /*1fb00*/  LDC R248, c[0x0][0x230] ;  /* 0x00008c00fff87b82 */ /* 0x000e660000000800 */
[----:B------:R3:W-:Y:S05]  /*1fb10*/  LDGSTS.E [R189+0x34004], desc[UR8][R82.64], !P5 ;  /* 0x3400400052bd7fae */ /* 0x0007ea000e921848 */
[----:B--2---:R-:W2:Y:S01]  /*1fb20*/  LDC R247, c[0x0][0x230] ;  /* 0x00008c00fff77b82 */ /* 0x004ea20000000800 */
[----:B------:R-:W-:Y:S01]  /*1fb30*/  ISETP.GE.U32.AND P5, PT, R2, 0x7ffffe85, PT ;  /* 0x7ffffe850200780c */ /* 0x000fe20003fa6070 */
[----:B------:R-:W-:Y:S01]  /*1fb40*/  LDGSTS.E [R189+0x30008], desc[UR8][R94.64], !P6 ;  /* 0x300080005ebd7fae */ /* 0x000fe2000f121848 */
[----:B------:R-:W-:-:S03]  /*1fb50*/  VIADD R2, R252, 0xffffff63 ;  /* 0xffffff63fc027836 */ /* 0x000fc60000000000 */
[----:B------:R4:W-:Y:S02]  /*1fb60*/  LDGSTS.E [R189+0x34008], desc[UR8][R250.64], !P6 ;  /* 0x34008000fabd7fae */ /* 0x0009e4000f121848 */
[----:B---3--:R-:W3:Y:S02]  /*1fb70*/  LDC R82, c[0x0][0x230] ;  /* 0x00008c00ff527b82 */ /* 0x008ee40000000800 */
[----:B------:R-:W-:Y:S04]  /*1fb80*/  LDGSTS.E [R189+0x3000c], desc[UR8][R208.64], !P0 ;  /* 0x3000c000d0bd7fae */ /* 0x000fe8000c121848 */
[----:B------:R-:W-:Y:S01]  /*1fb90*/  LDGSTS.E [R189+0x3400c], desc[UR8][R80.64], !P0 ;  /* 0x3400c00050bd7fae */ /* 0x000fe2000c121848 */
[----:B------:R-:W-:Y:S01]  /*1fba0*/  ISETP.GE.U32.AND P6, PT, R2, 0x7ffffee4, PT ;  /* 0x7ffffee40200780c */ /* 0x000fe20003fc6070 */
[----:B------:R-:W3:Y:S02]  /*1fbb0*/  LDC R246, c[0x0][0x230] ;  /* 0x00008c00fff67b82 */ /* 0x000ee40000000800 */
[----:B------:R-:W-:Y:S04]  /*1fbc0*/  LDGSTS.E [R189+0x38000], desc[UR8][R144.64], !P1 ;  /* 0x3800000090bd7fae */ /* 0x000fe8000c921848 */
[----:B------:R-:W-:Y:S01]  /*1fbd0*/  LDGSTS.E [R189+0x3c000], desc[UR8][R148.64], !P1 ;  /* 0x3c00000094bd7fae */ /* 0x000fe2000c921848 */
[----:B--2---:R-:W-:Y:S01]  /*1fbe0*/  IADD3 R2, R247, -0xa0, RZ ;  /* 0xffffff60f7027810 */ /* 0x004fe20007ffe0ff */
[----:B------:R-:W-:-:S02]  /*1fbf0*/  VIADD R4, R4, 0xffffff61 ;  /* 0xffffff6104047836 */ /* 0x000fc40000000000 */
[----:B------:R-:W-:Y:S01]  /*1fc00*/  LDGSTS.E [R189+0x38004], desc[UR8][R210.64], !P3 ;  /* 0x38004000d2bd7fae */ /* 0x000fe2000d921848 */
[----:B----4-:R-:W2:Y:S03]  /*1fc10*/  LDC R250, c[0x0][0x230] ;  /* 0x00008c00fffa7b82 */ /* 0x010ea60000000800 */
[----:B------:R-:W-:Y:S04]  /*1fc20*/  LDGSTS.E [R189+0x3c004], desc[UR8][R244.64], !P3 ;  /* 0x3c004000f4bd7fae */ /* 0x000fe8000d921848 */
[----:B------:R-:W-:Y:S01]  /*1fc30*/  LDGSTS.E [R189+0x38008], desc[UR8][R84.64], !P4 ;  /* 0x3800800054bd7fae */ /* 0x000fe2000e121848 */
[----:B------:R-:W-:Y:S01]  /*1fc40*/  ISETP.GE.U32.AND P3, PT, R2, 0x7ffffee1, PT ;  /* 0x7ffffee10200780c */ /* 0x000fe20003f66070 */
[----:B------:R-:W4:Y:S02]  /*1fc50*/  LDC R247, c[0x0][0x230] ;  /* 0x00008c00fff77b82 */ /* 0x000f240000000800 */
[----:B------:R-:W-:Y:S01]  /*1fc60*/  LDGSTS.E [R189+0x3c008], desc[UR8][R96.64], !P4 ;  /* 0x3c00800060bd7fae */ /* 0x000fe2000e121848 */
[----:B-1----:R-:W-:-:S03]  /*1fc70*/  VIADD R2, R248, 0xffffff42 ;  /* 0xffffff42f8027836 */ /* 0x002fc60000000000 */
[----:B------:R-:W4:Y:S02]  /*1fc80*/  LDL.LU.64 R8, [R1+0x1b40] ;  /* 0x001b400001087983 */ /* 0x000f240000300a00 */
[----:B------:R-:W1:Y:S02]  /*1fc90*/  LDC R251, c[0x0][0x230] ;  /* 0x00008c00fffb7b82 */ /* 0x000e640000000800 */
[----:B------:R-:W-:Y:S04]  /*1fca0*/  LDGSTS.E [R189+0x3800c], desc[UR8][R194.64], !P5 ;  /* 0x3800c000c2bd7fae */ /* 0x000fe8000e921848 */
[----:B------:R-:W4:Y:S02]  /*1fcb0*/  LDL.LU.64 R94, [R1+0x1b38] ;  /* 0x001b3800015e7983 */ /* 0x000f240000300a00 */
[----:B------:R-:W1:Y:S02]  /*1fcc0*/  LDC R252, c[0x0][0x230] ;  /* 0x00008c00fffc7b82 */ /* 0x000e640000000800 */
[----:B------:R3:W-:Y:S04]  /*1fcd0*/  LDGSTS.E [R189+0x3c00c], desc[UR8][R176.64], !P5 ;  /* 0x3c00c000b0bd7fae */ /* 0x0007e8000e921848 */
[----:B------:R-:W2:Y:S04]  /*1fce0*/  LDL.64 R208, [R1+0xa98] ;  /* 0x000a980001d07983 */ /* 0x000ea80000100a00 */
[----:B------:R-:W4:Y:S04]  /*1fcf0*/  LDL.64 R96, [R1+0xa88] ;  /* 0x000a880001607983 */ /* 0x000f280000100a00 */
[----:B------:R-:W4:Y:S04]  /*1fd00*/  LDL.64 R176, [R1+0xa80] ;  /* 0x000a800001b07983 */ /* 0x000f280000100a00 */
[----:B------:R-:W4:Y:S04]  /*1fd10*/  LDL.64 R80, [R1+0xa78] ;  /* 0x000a780001507983 */ /* 0x000f280000100a00 */
[----:B------:R-:W4:Y:S04]  /*1fd20*/  LDL.64 R144, [R1+0xa70] ;  /* 0x000a700001907983 */ /* 0x000f280000100a00 */
[----:B------:R-:W4:Y:S04]  /*1fd30*/  LDL.64 R210, [R1+0xa68] ;  /* 0x000a680001d27983 */ /* 0x000f280000100a00 */
[----:B------:R-:W4:Y:S01]  /*1fd40*/  LDL.64 R194, [R1+0xa60] ;  /* 0x000a600001c27983 */ /* 0x000f220000100a00 */
[----:B------:R-:W-:Y:S01]  /*1fd50*/  ISETP.GE.U32.AND P4, PT, R4, 0x7ffffee2, PT ;  /* 0x7ffffee20400780c */ /* 0x000fe20003f86070 */
[----:B---3--:R-:W3:Y:S02]  /*1fd60*/  LDC R189, c[0x0][0x230] ;  /* 0x00008c00ffbd7b82 */ /* 0x008ee40000000800 */
[----:B------:R1:W-:Y:S01]  /*1fd70*/  STL [R1+0x1828], R249 ;  /* 0x001828f901007387 */ /* 0x0003e20000100800 */
[----:B------:R-:W-:-:S03]  /*1fd80*/  ISETP.GE.U32.AND P5, PT, R49, 0x7ffffee3, PT ;  /* 0x7ffffee33100780c */ /* 0x000fc60003fa6070 */
[----:B------:R-:W4:Y:S04]  /*1fd90*/  LDL.64 R148, [R1+0xc70] ;  /* 0x000c700001947983 */ /* 0x000f280000100a00 */
[----:B------:R-:W4:Y:S04]  /*1fda0*/  LDL.64 R244, [R1+0xc78] ;  /* 0x000c780001f47983 */ /* 0x000f280000100a00 */
[----:B-1----:R-:W4:Y:S01]  /*1fdb0*/  LDL.64 R248, [R1+0xa90] ;  /* 0x000a900001f87983 */ /* 0x002f220000100a00 */
[----:B------:R-:W-:-:S03]  /*1fdc0*/  VIADD R49, R82, 0xffffff41 ;  /* 0xffffff4152317836 */ /* 0x000fc60000000000 */
[----:B------:R-:W4:Y:S04]  /*1fdd0*/  LDL.64 R82, [R1+0xc68] ;  /* 0x000c680001527983 */ /* 0x000f280000100a00 */
[----:B------:R-:W4:Y:S01]  /*1fde0*/  LDL.64 R84, [R1+0xc80] ;  /* 0x000c800001547983 */ /* 0x000f220000100a00 */
[----:B------:R-:W-:Y:S02]  /*1fdf0*/  VIADD R4, R246, 0xffffff43 ;  /* 0xffffff43f6047836 */ /* 0x000fe40000000000 */
[----:B------:R-:W1:Y:S03]  /*1fe00*/  LDC R246, c[0x0][0x230] ;  /* 0x00008c00fff67b82 */ /* 0x000e660000000800 */
[----:B------:R-:W-:-:S05]  /*1fe10*/  ISETP.GE.U32.AND P1, PT, R4, 0x7ffffec4, PT ;  /* 0x7ffffec40400780c */ /* 0x000fca0003f26070 */
[----:B------:R-:W3:Y:S01]  /*1fe20*/  LDC R4, c[0x0][0x230] ;  /* 0x00008c00ff047b82 */ /* 0x000ee20000000800 */
[----:B------:R-:W-:Y:S02]  /*1fe30*/  ISETP.GE.U32.AND P0, PT, R2, 0x7ffffec3, PT ;  /* 0x7ffffec30200780c */ /* 0x000fe40003f06070 */
[----:B------:R-:W-:Y:S02]  /*1fe40*/  SEL R2, RZ, 0x4, P2 ;  /* 0x00000004ff027807 */ /* 0x000fe40001000000 */
[----:B------:R-:W-:Y:S02]  /*1fe50*/  ISETP.GE.U32.AND P2, PT, R49, 0x7ffffec2, PT ;  /* 0x7ffffec23100780c */ /* 0x000fe40003f46070 */
[----:B---3--:R-:W-:Y:S01]  /*1fe60*/  IADD3 R49, R4, -0xc0, RZ ;  /* 0xffffff4004317810 */ /* 0x008fe20007ffe0ff */
[----:B------:R-:W-:Y:S02]  /*1fe70*/  VIADD R4, R189, 0xffffff23 ;  /* 0xffffff23bd047836 */ /* 0x000fe40000000000 */
[----:B------:R-:W3:Y:S01]  /*1fe80*/  LDC R189, c[0x0][0x230] ;  /* 0x00008c00ffbd7b82 */ /* 0x000ee20000000800 */
[----:B--2---:R-:W-:Y:S04]  /*1fe90*/  LDGSTS.E [R5+0x20000], desc[UR8][R208.64], !P6 ;  /* 0x20000000d0057fae */ /* 0x004fe8000f121848 */
[----:B------:R-:W2:Y:S04]  /*1fea0*/  LDL.LU.64 R208, [R1+0x1b30] ;  /* 0x001b300001d07983 */ /* 0x000ea80000300a00 */
[----:B----4-:R-:W-:Y:S04]  /*1feb0*/  LDGSTS.E [R5+0x24000], desc[UR8][R248.64], !P6 ;  /* 0x24000000f8057fae */ /* 0x010fe8000f121848 */
[----:B------:R-:W-:Y:S04]  /*1fec0*/  LDGSTS.E [R5+0x20004], desc[UR8][R96.64], !P5 ;  /* 0x2000400060057fae */ /* 0x000fe8000e921848 */
[----:B------:R-:W-:Y:S01]  /*1fed0*/  LDGSTS.E [R5+0x24004], desc[UR8][R176.64], !P5 ;  /* 0x24004000b0057fae */ /* 0x000fe2000e921848 */
[----:B------:R-:W-:Y:S01]  /*1fee0*/  ISETP.GE.U32.AND P5, PT, R4, 0x7ffffea4, PT ;  /* 0x7ffffea40400780c */ /* 0x000fe20003fa6070 */
[----:B------:R-:W-:-:S02]  /*1fef0*/  VIADD R4, R250, 0xffffff21 ;  /* 0xffffff21fa047836 */ /* 0x000fc40000000000 */
[----:B------:R-:W-:Y:S04]  /*1ff00*/  LDGSTS.E [R5+0x20008], desc[UR8][R80.64], !P4 ;  /* 0x2000800050057fae */ /* 0x000fe8000e121848 */
[----:B------:R-:W4:Y:S04]  /*1ff10*/  LDL.64 R96, [R1+0xc88] ;  /* 0x000c880001607983 */ /* 0x000f280000100a00 */
[----:B------:R-:W3:Y:S04]  /*1ff20*/  LDL.64 R176, [R1+0xc90] ;  /* 0x000c900001b07983 */ /* 0x000ee80000100a00 */
[----:B------:R-:W-:Y:S04]  /*1ff30*/  LDGSTS.E [R5+0x24008], desc[UR8][R144.64], !P4 ;  /* 0x2400800090057fae */ /* 0x000fe8000e121848 */
[----:B------:R-:W-:Y:S04]  /*1ff40*/  LDGSTS.E [R5+0x2000c], desc[UR8][R210.64], !P3 ;  /* 0x2000c000d2057fae */ /* 0x000fe8000d921848 */
[----:B------:R-:W-:Y:S01]  /*1ff50*/  LDGSTS.E [R5+0x2400c], desc[UR8][R194.64], !P3 ;  /* 0x2400c000c2057fae */ /* 0x000fe2000d921848 */
[----:B------:R-:W-:Y:S01]  /*1ff60*/  ISETP.GE.U32.AND P3, PT, R4, 0x7ffffea2, PT ;  /* 0x7ffffea20400780c */ /* 0x000fe20003f66070 */
[----:B------:R-:W-:-:S02]  /*1ff70*/  VIADD R4, R247, 0xffffff03 ;  /* 0xffffff03f7047836 */ /* 0x000fc40000000000 */
[----:B------:R-:W-:Y:S01]  /*1ff80*/  LDGSTS.E [R5+0x28000], desc[UR8][R82.64], !P1 ;  /* 0x2800000052057fae */ /* 0x000fe2000c921848 */
[----:B------:R-:W-:-:S03]  /*1ff90*/  ISETP.GE.U32.AND P6, PT, R49, 0x7ffffec1, PT ;  /* 0x7ffffec13100780c */ /* 0x000fc60003fc6070 */
[----:B------:R-:W-:Y:S01]  /*1ffa0*/  LDGSTS.E [R5+0x2c000], desc[UR8][R148.64], !P1 ;  /* 0x2c00000094057fae */ /* 0x000fe2000c921848 */
[----:B------:R-:W-:-:S03]  /*1ffb0*/  VIADD R49, R251, 0xffffff22 ;  /* 0xffffff22fb317836 */ /* 0x000fc60000000000 */
[----:B------:R-:W2:Y:S04]  /*1ffc0*/  LDL.64 R210, [R1+0xc98] ;  /* 0x000c980001d27983 */ /* 0x000ea80000100a00 */
[----:B------:R2:W-:Y:S04]  /*1ffd0*/  LDGSTS.E [R5+0x28004], desc[UR8][R244.64], !P0 ;  /* 0x28004000f4057fae */ /* 0x0005e8000c121848 */
[----:B------:R-:W2:Y:S04]  /*1ffe0*/  LDL.64 R194, [R1+0xca0] ;  /* 0x000ca00001c27983 */ /* 0x000ea80000100a00 */
[----:B------:R-:W-:Y:S01]  /*1fff0*/  LDGSTS.E [R5+0x2c004], desc[UR8][R84.64], !P0 ;  /* 0x2c00400054057fae */ /* 0x000fe2000c121848 */
[----:B------:R-:W-:Y:S01]  /*20000*/  ISETP.GE.U32.AND P0, PT, R4, 0x7ffffe84, PT ;  /* 0x7ffffe840400780c */ /* 0x000fe20003f06070 */
[----:B-1----:R-:W-:-:S02]  /*20010*/  VIADD R4, R246, 0xffffff02 ;  /* 0xffffff02f6047836 */ /* 0x002fc40000000000 */
[----:B------:R-:W2:Y:S04]  /*20020*/  LDL.64 R80, [R1+0xe68] ;  /* 0x000e680001507983 */ /* 0x000ea80000100a00 */
[----:B------:R-:W2:Y:S04]  /*20030*/  LDL.64 R144, [R1+0xe70] ;  /* 0x000e700001907983 */ /* 0x000ea80000100a00 */
[----:B------:R-:W2:Y:S04]  /*20040*/  LDL.64 R248, [R1+0xe80] ;  /* 0x000e800001f87983 */ /* 0x000ea80000100a00 */
[----:B------:R-:W2:Y:S04]  /*20050*/  LDL.64 R250, [R1+0xe88] ;  /* 0x000e880001fa7983 */ /* 0x000ea80000100a00 */
[----:B------:R-:W2:Y:S04]  /*20060*/  LDL.64 R84, [R1+0xe90] ;  /* 0x000e900001547983 */ /* 0x000ea80000100a00 */
[----:B------:R-:W2:Y:S04]  /*20070*/  LDL.64 R246, [R1+0xe78] ;  /* 0x000e780001f67983 */ /* 0x000ea80000100a00 */
[----:B------:R-:W2:Y:S01]  /*20080*/  LDL.LU.64 R244, [R1+0x460] ;  /* 0x0004600001f47983 */ /* 0x000ea20000300a00 */
[----:B------:R-:W-:Y:S01]  /*20090*/  UIADD3 UR5, UR4, -0x100, URZ ;  /* 0xffffff0004057890 */ /* 0x000fe2000fffe03f */
[----:B------:R-:W-:Y:S01]  /*200a0*/  ISETP.GE.U32.AND P4, PT, R49, 0x7ffffea3, PT ;  /* 0x7ffffea33100780c */ /* 0x000fe20003f86070 */
[----:B------:R-:W-:Y:S01]  /*200b0*/  USHF.L.U32 UR11, UR11, 0x7, URZ ;  /* 0x000000070b0b7899 */ /* 0x000fe2000800063f */
[----:B------:R-:W2:Y:S01]  /*200c0*/  LDL.LU.64 R148, [R1+0x458] ;  /* 0x0004580001947983 */ /* 0x000ea20000300a00 */
[----:B------:R-:W-:-:S04]  /*200d0*/  IADD3 R49, R252, -0xe0, RZ ;  /* 0xffffff20fc317810 */ /* 0x000fc80007ffe0ff */
[----:B------:R-:W-:Y:S01]  /*200e0*/  ISETP.GE.U32.AND P1, PT, R49, 0x7ffffea1, PT ;  /* 0x7ffffea13100780c */ /* 0x000fe20003f26070 */
[----:B------:R-:W-:Y:S01]  /*200f0*/  IMAD.U32 R49, RZ, RZ, UR11 ;  /* 0x0000000bff317e24 */ /* 0x000fe2000f8e00ff */
[----:B----4-:R1:W-:Y:S04]  /*20100*/  LDGSTS.E [R5+0x28008], desc[UR8][R96.64], !P2 ;  /* 0x2800800060057fae */ /* 0x0103e8000d121848 */
[----:B---3--:R3:W-:Y:S01]  /*20110*/  LDGSTS.E [R5+0x2c008], desc[UR8][R176.64], !P2 ;  /* 0x2c008000b0057fae */ /* 0x0087e2000d121848 */
[----:B------:R-:W-:Y:S01]  /*20120*/  ISETP.GE.U32.AND P2, PT, R4, 0x7ffffe83, PT ;  /* 0x7ffffe830400780c */ /* 0x000fe20003f46070 */
[----:B------:R-:W-:-:S05]  /*20130*/  IMAD.U32 R4, RZ, RZ, UR5 ;  /* 0x00000005ff047e24 */ /* 0x000fca000f8e00ff */
[----:B------:R4:W-:Y:S04]  /*20140*/  STL [R1+0x17f8], R4 ;  /* 0x0017f80401007387 */ /* 0x0009e80000100800 */
[----:B------:R-:W1:Y:S04]  /*20150*/  LDL.LU.64 R96, [R1+0x450] ;  /* 0x0004500001607983 */ /* 0x000e680000300a00 */
[----:B------:R-:W3:Y:S01]  /*20160*/  LDL.LU.64 R176, [R1+0x448] ;  /* 0x0004480001b07983 */ /* 0x000ee20000300a00 */
[----:B----4-:R-:W-:-:S03]  /*20170*/  IADD3 R4, R189, -0xff, RZ ;  /* 0xffffff01bd047810 */ /* 0x010fc60007ffe0ff */
[----:B------:R4:W-:Y:S04]  /*20180*/  STL [R1+0x1810], R188 ;  /* 0x001810bc01007387 */ /* 0x0009e80000100800 */
[----:B------:R-:W3:Y:S04]  /*20190*/  LDL.LU.64 R82, [R1+0x420] ;  /* 0x0004200001527983 */ /* 0x000ee80000300a00 */
[----:B--2---:R2:W-:Y:S04]  /*201a0*/  LDGSTS.E [R5+0x2800c], desc[UR8][R210.64], !P6 ;  /* 0x2800c000d2057fae */ /* 0x0045e8000f121848 */
[----:B------:R2:W-:Y:S04]  /*201b0*/  LDGSTS.E [R5+0x2c00c], desc[UR8][R194.64], !P6 ;  /* 0x2c00c000c2057fae */ /* 0x0005e8000f121848 */
[----:B------:R-:W2:Y:S04]  /*201c0*/  LDL.LU.64 R210, [R1+0x418] ;  /* 0x0004180001d27983 */ /* 0x000ea80000300a00 */
[----:B----4-:R-:W4:Y:S04]  /*201d0*/  LDL.LU.64 R188, [R1+0x410] ;  /* 0x0004100001bc7983 */ /* 0x010f280000300a00 */
[----:B------:R-:W-:Y:S04]  /*201e0*/  LDGSTS.E [R5+0x30000], desc[UR8][R80.64], !P5 ;  /* 0x3000000050057fae */ /* 0x000fe8000e921848 */
[----:B------:R-:W4:Y:S04]  /*201f0*/  LDL.LU.64 R194, [R1+0x408] ;  /* 0x0004080001c27983 */ /* 0x000f280000300a00 */
[----:B------:R-:W-:Y:S04]  /*20200*/  LDGSTS.E [R5+0x34000], desc[UR8][R144.64], !P5 ;  /* 0x3400000090057fae */ /* 0x000fe8000e921848 */
[----:B------:R-:W4:Y:S04]  /*20210*/  LDL.LU.64 R80, [R1+0x1b28] ;  /* 0x001b280001507983 */ /* 0x000f280000300a00 */
[----:B------:R4:W-:Y:S01]  /*20220*/  LDGSTS.E [R5+0x30004], desc[UR8][R246.64], !P4 ;  /* 0x30004000f6057fae */ /* 0x0009e2000e121848 */
[----:B------:R-:W-:-:S03]  /*20230*/  IMAD.WIDE R244, R49, 0x4, R244 ;  /* 0x0000000431f47825 */ /* 0x000fc600078e02f4 */
[----:B------:R-:W4:Y:S04]  /*20240*/  LDL.LU.64 R144, [R1+0x1b20] ;  /* 0x001b200001907983 */ /* 0x000f280000300a00 */
[----:B------:R-:W-:Y:S04]  /*20250*/  LDGSTS.E [R5+0x34004], desc[UR8][R248.64], !P4 ;  /* 0x34004000f8057fae */ /* 0x000fe8000e121848 */
[----:B------:R4:W-:Y:S04]  /*20260*/  LDGSTS.E [R5+0x30008], desc[UR8][R250.64], !P3 ;  /* 0x30008000fa057fae */ /* 0x0009e8000d921848 */
[----:B------:R-:W4:Y:S04]  /*20270*/  LDL.LU.64 R246, [R1+0x3e0] ;  /* 0x0003e00001f67983 */ /* 0x000f280000300a00 */
[----:B------:R4:W-:Y:S04]  /*20280*/  LDGSTS.E [R5+0x34008], desc[UR8][R84.64], !P3 ;  /* 0x3400800054057fae */ /* 0x0009e8000d921848 */
[----:B------:R-:W4:Y:S04]  /*20290*/  LDL.LU.64 R248, [R1+0x3d8] ;  /* 0x0003d80001f87983 */ /* 0x000f280000300a00 */
[----:B------:R-:W4:Y:S04]  /*202a0*/  LDL.LU.64 R84, [R1+0x3d0] ;  /* 0x0003d00001547983 */ /* 0x000f280000300a00 */
[----:B------:R-:W4:Y:S04]  /*202b0*/  LDL.LU.64 R250, [R1+0x3c8] ;  /* 0x0003c80001fa7983 */ /* 0x000f280000300a00 */
[----:B------:R1:W-:Y:S04]  /*202c0*/  STL.64 [R1+0x10b8], R244 ;  /* 0x0010b8f401007387 */ /* 0x0003e80000100a00 */
[----:B-1----:R-:W4:Y:S01]  /*202d0*/  LDL.LU.64 R244, [R1+0x1b18] ;  /* 0x001b180001f47983 */ /* 0x002f220000300a00 */
[----:B------:R-:W-:-:S05]  /*202e0*/  IMAD.WIDE R148, R49, 0x4, R148 ;  /* 0x0000000431947825 */ /* 0x000fca00078e0294 */
[----:B------:R1:W-:Y:S01]  /*202f0*/  STL.64 [R1+0x10c0], R148 ;  /* 0x0010c09401007387 */ /* 0x0003e20000100a00 */
[----:B------:R-:W-:-:S04]  /*20300*/  IMAD.WIDE R66, R49, 0x4, R66 ;  /* 0x0000000431427825 */ /* 0x000fc800078e0242 */
[C---:B------:R-:W-:Y:S01]  /*20310*/  IMAD.WIDE R98, R49.reuse, 0x4, R98 ;  /* 0x0000000431627825 */ /* 0x040fe200078e0262 */
[----:B-1----:R-:W4:Y:S03]  /*20320*/  LDL.LU.64 R148, [R1+0x3c0] ;  /* 0x0003c00001947983 */ /* 0x002f260000300a00 */
[----:B------:R-:W-:-:S04]  /*20330*/  IMAD.WIDE R10, R49, 0x4, R10 ;  /* 0x00000004310a7825 */ /* 0x000fc800078e020a */
[----:B------:R-:W-:-:S04]  /*20340*/  IMAD.WIDE R96, R49, 0x4, R96 ;  /* 0x0000000431607825 */ /* 0x000fc800078e0260 */
[C---:B---3--:R-:W-:Y:S01]  /*20350*/  IMAD.WIDE R176, R49.reuse, 0x4, R176 ;  /* 0x0000000431b07825 */ /* 0x048fe200078e02b0 */
[----:B------:R1:W-:Y:S04]  /*20360*/  STL.64 [R1+0x10c8], R96 ;  /* 0x0010c86001007387 */ /* 0x0003e80000100a00 */
[----:B-1----:R-:W3:Y:S04]  /*20370*/  LDL.LU.64 R96, [R1+0x3a0] ;  /* 0x0003a00001607983 */ /* 0x002ee80000300a00 */
[----:B------:R1:W-:Y:S01]  /*20380*/  STL.64 [R1+0x10d0], R176 ;  /* 0x0010d0b001007387 */ /* 0x0003e20000100a00 */
[----:B------:R-:W-:-:S03]  /*20390*/  IMAD.WIDE R82, R49, 0x4, R82 ;  /* 0x0000000431527825 */ /* 0x000fc600078e0252 */
[----:B-1----:R-:W3:Y:S01]  /*203a0*/  LDL.LU.64 R176, [R1+0x398] ;  /* 0x0003980001b07983 */ /* 0x002ee20000300a00 */
[----:B--2---:R-:W-:-:S04]  /*203b0*/  IMAD.WIDE R210, R49, 0x4, R210 ;  /* 0x0000000431d27825 */ /* 0x004fc800078e02d2 */
[----:B----4-:R-:W-:-:S05]  /*203c0*/  IMAD.WIDE R244, R49, 0x4, R244 ;  /* 0x0000000431f47825 */ /* 0x010fca00078e02f4 */
[----:B------:R1:W-:Y:S04]  /*203d0*/  STL.64 [R1+0x10d8], R244 ;  /* 0x0010d8f401007387 */ /* 0x0003e80000100a00 */
[----:B-1----:R-:W2:Y:S04]  /*203e0*/  LDL.LU.64 R244, [R1+0x390] ;  /* 0x0003900001f47983 */ /* 0x002ea80000300a00 */
[----:B------:R1:W-:Y:S04]  /*203f0*/  STL.64 [R1+0x10e0], R66 ;  /* 0x0010e04201007387 */ /* 0x0003e80000100a00 */
[----:B-1----:R-:W4:Y:S04]  /*20400*/  LDL.LU.64 R66, [R1+0x1b10] ;  /* 0x001b100001427983 */ /* 0x002f280000300a00 */
[----:B------:R1:W-:Y:S04]  /*20410*/  STL.64 [R1+0x10e8], R98 ;  /* 0x0010e86201007387 */ /* 0x0003e80000100a00 */
[----:B-1----:R-:W4:Y:S04]  /*20420*/  LDL.LU.64 R98, [R1+0x1b08] ;  /* 0x001b080001627983 */ /* 0x002f280000300a00 */
[----:B------:R1:W-:Y:S04]  /*20430*/  STL.64 [R1+0x10f0], R10 ;  /* 0x0010f00a01007387 */ /* 0x0003e80000100a00 */
[----:B-1----:R-:W4:Y:S04]  /*20440*/  LDL.LU.64 R10, [R1+0x388] ;  /* 0x00038800010a7983 */ /* 0x002f280000300a00 */
[----:B------:R1:W-:Y:S04]  /*20450*/  STL.64 [R1+0x10f8], R82 ;  /* 0x0010f85201007387 */ /* 0x0003e80000100a00 */
[----:B-1----:R-:W4:Y:S04]  /*20460*/  LDL.LU.64 R82, [R1+0x1b00] ;  /* 0x001b000001527983 */ /* 0x002f280000300a00 */
[----:B------:R1:W-:Y:S04]  /*20470*/  STL.64 [R1+0x1100], R210 ;  /* 0x001100d201007387 */ /* 0x0003e80000100a00 */
[----:B-1----:R-:W2:Y:S01]  /*20480*/  LDL.LU.64 R210, [R1+0x1af8] ;  /* 0x001af80001d27983 */ /* 0x002ea20000300a00 */
[----:B------:R-:W-:-:S04]  /*20490*/  IMAD.WIDE R188, R49, 0x4, R188 ;  /* 0x0000000431bc7825 */ /* 0x000fc800078e02bc */
[C---:B------:R-:W-:Y:S01]  /*204a0*/  IMAD.WIDE R194, R49.reuse, 0x4, R194 ;  /* 0x0000000431c27825 */ /* 0x040fe200078e02c2 */
[----:B------:R1:W-:Y:S03]  /*204b0*/  STL.64 [R1+0x1108], R188 ;  /* 0x001108bc01007387 */ /* 0x0003e60000100a00 */
[----:B------:R-:W-:-:S04]  /*204c0*/  IMAD.WIDE R36, R49, 0x4, R36 ;  /* 0x0000000431247825 */ /* 0x000fc800078e0224 */
[C---:B------:R-:W-:Y:S01]  /*204d0*/  IMAD.WIDE R164, R49.reuse, 0x4, R164 ;  /* 0x0000000431a47825 */ /* 0x040fe200078e02a4 */
[----:B-1----:R-:W4:Y:S03]  /*204e0*/  LDL.LU.64 R188, [R1+0x360] ;  /* 0x0003600001bc7983 */ /* 0x002f260000300a00 */
[C---:B------:R-:W-:Y:S01]  /*204f0*/  IMAD.WIDE R68, R49.reuse, 0x4, R68 ;  /* 0x0000000431447825 */ /* 0x040fe200078e0244 */
[----:B------:R1:W-:Y:S03]  /*20500*/  STL.64 [R1+0x1110], R194 ;  /* 0x001110c201007387 */ /* 0x0003e60000100a00 */
[C---:B------:R-:W-:Y:S01]  /*20510*/  IMAD.WIDE R246, R49.reuse, 0x4, R246 ;  /* 0x0000000431f67825 */ /* 0x040fe200078e02f6 */
[----:B-1----:R-:W4:Y:S03]  /*20520*/  LDL.LU.64 R194, [R1+0x358] ;  /* 0x0003580001c27983 */ /* 0x002f260000300a00 */
[----:B------:R-:W-:-:S04]  /*20530*/  IMAD.WIDE R250, R49, 0x4, R250 ;  /* 0x0000000431fa7825 */ /* 0x000fc800078e02fa */
[----:B------:R-:W-:-:S04]  /*20540*/  IMAD.WIDE R148, R49, 0x4, R148 ;  /* 0x0000000431947825 */ /* 0x000fc800078e0294 */
[----:B------:R-:W-:-:S04]  /*20550*/  IMAD.WIDE R230, R49, 0x4, R230 ;  /* 0x0000000431e67825 */ /* 0x000fc800078e02e6 */
[----:B------:R-:W-:-:S04]  /*20560*/  IMAD.WIDE R40, R49, 0x4, R40 ;  /* 0x0000000431287825 */ /* 0x000fc800078e0228 */
[----:B------:R-:W-:-:S04]  /*20570*/  IMAD.WIDE R26, R49, 0x4, R26 ;  /* 0x00000004311a7825 */ /* 0x000fc800078e021a */
[----:B---3--:R-:W-:-:S04]  /*20580*/  IMAD.WIDE R96, R49, 0x4, R96 ;  /* 0x0000000431607825 */ /* 0x008fc800078e0260 */
[----:B------:R-:W-:-:S04]  /*20590*/  IMAD.WIDE R176, R49, 0x4, R176 ;  /* 0x0000000431b07825 */ /* 0x000fc800078e02b0 */
[----:B--2---:R-:W-:-:S05]  /*205a0*/  IMAD.WIDE R210, R49, 0x4, R210 ;  /* 0x0000000431d27825 */ /* 0x004fca00078e02d2 */
[----:B------:R1:W-:Y:S04]  /*205b0*/  STL.64 [R1+0x1118], R210 ;  /* 0x001118d201007387 */ /* 0x0003e80000100a00 */
[----:B-1----:R-:W2:Y:S04]  /*205c0*/  LDL.LU.64 R210, [R1+0x350] ;  /* 0x0003500001d27983 */ /* 0x002ea80000300a00 */
        /* <DEDUP_REMOVED lines=8> */
[C---:B------:R-:W-:Y:S02]  /*20650*/  IMAD.WIDE R248, R49.reuse, 0x4, R84 ;  /* 0x0000000431f87825 */ /* 0x040fe400078e0254 */
        /* <DEDUP_REMOVED lines=18> */
[----:B-1----:R-:W3:Y:S01]  /*20780*/  LDL.LU.64 R176, [R1+0x2d8] ;  /* 0x0002d80001b07983 */ /* 0x002ee20000300a00 */
[----:B------:R-:W-:-:S04]  /*20790*/  IMAD.WIDE R244, R49, 0x4, R244 ;  /* 0x0000000431f47825 */ /* 0x000fc800078e02f4 */
[C---:B----4-:R-:W-:Y:S01]  /*207a0*/  IMAD.WIDE R10, R49.reuse, 0x4, R10 ;  /* 0x00000004310a7825 */ /* 0x050fe200078e020a */
[----:B------:R1:W-:Y:S03]  /*207b0*/  STL.64 [R1+0x1188], R244 ;  /* 0x001188f401007387 */ /* 0x0003e60000100a00 */
[----:B------:R-:W-:-:S04]  /*207c0*/  IMAD.WIDE R214, R49, 0x4, R214 ;  /* 0x0000000431d67825 */ /* 0x000fc800078e02d6 */
[C---:B------:R-:W-:Y:S01]  /*207d0*/  IMAD.WIDE R198, R49.reuse, 0x4, R198 ;  /* 0x0000000431c67825 */ /* 0x040fe200078e02c6 */
[----:B-1----:R-:W4:Y:S03]  /*207e0*/  LDL.LU.64 R244, [R1+0x2d0] ;  /* 0x0002d00001f47983 */ /* 0x002f260000300a00 */
[C---:B------:R-:W-:Y:S01]  /*207f0*/  IMAD.WIDE R180, R49.reuse, 0x4, R180 ;  /* 0x0000000431b47825 */ /* 0x040fe200078e02b4 */
[----:B------:R1:W-:Y:S03]  /*20800*/  STL.64 [R1+0x1190], R10 ;  /* 0x0011900a01007387 */ /* 0x0003e60000100a00 */
[----:B------:R-:W-:-:S04]  /*20810*/  IMAD.WIDE R188, R49, 0x4, R188 ;  /* 0x0000000431bc7825 */ /* 0x000fc800078e02bc */
[C---:B------:R-:W-:Y:S01]  /*20820*/  IMAD.WIDE R194, R49.reuse, 0x4, R194 ;  /* 0x0000000431c27825 */ /* 0x040fe200078e02c2 */
[----:B-1----:R-:W4:Y:S03]  /*20830*/  LDL.LU.64 R10, [R1+0x1ac0] ;  /* 0x001ac000010a7983 */ /* 0x002f260000300a00 */
[----:B------:R-:W-:-:S04]  /*20840*/  IMAD.WIDE R132, R49, 0x4, R132 ;  /* 0x0000000431847825 */ /* 0x000fc800078e0284 */
[----:B------:R-:W-:-:S04]  /*20850*/  IMAD.WIDE R116, R49, 0x4, R116 ;  /* 0x0000000431747825 */ /* 0x000fc800078e0274 */
[----:B------:R-:W-:-:S04]  /*20860*/  IMAD.WIDE R100, R49, 0x4, R100 ;  /* 0x0000000431647825 */ /* 0x000fc800078e0264 */
[----:B------:R-:W-:-:S04]  /*20870*/  IMAD.WIDE R110, R49, 0x4, R110 ;  /* 0x00000004316e7825 */ /* 0x000fc800078e026e */
[----:B------:R-:W-:-:S04]  /*20880*/  IMAD.WIDE R224, R49, 0x4, R224 ;  /* 0x0000000431e07825 */ /* 0x000fc800078e02e0 */
[----:B------:R-:W-:-:S04]  /*20890*/  IMAD.WIDE R146, R49, 0x4, R146 ;  /* 0x0000000431927825 */ /* 0x000fc800078e0292 */
[----:B--2---:R-:W-:-:S04]  /*208a0*/  IMAD.WIDE R210, R49, 0x4, R210 ;  /* 0x0000000431d27825 */ /* 0x004fc800078e02d2 */
[----:B---3--:R-:W-:-:S04]  /*208b0*/  IMAD.WIDE R164, R49, 0x4, R164 ;  /* 0x0000000431a47825 */ /* 0x008fc800078e02a4 */
[----:B------:R-:W-:-:S04]  /*208c0*/  IMAD.WIDE R68, R49, 0x4, R68 ;  /* 0x0000000431447825 */ /* 0x000fc800078e0244 */
[----:B------:R-:W-:-:S04]  /*208d0*/  IMAD.WIDE R84, R49, 0x4, R84 ;  /* 0x0000000431547825 */ /* 0x000fc800078e0254 */
[----:B------:R-:W-:-:S04]  /*208e0*/  IMAD.WIDE R246, R49, 0x4, R246 ;  /* 0x0000000431f67825 */ /* 0x000fc800078e02f6 */
[----:B------:R-:W-:-:S04]  /*208f0*/  IMAD.WIDE R248, R49, 0x4, R248 ;  /* 0x0000000431f87825 */ /* 0x000fc800078e02f8 */
[----:B------:R-:W-:-:S04]  /*20900*/  IMAD.WIDE R250, R49, 0x4, R250 ;  /* 0x0000000431fa7825 */ /* 0x000fc800078e02fa */
[----:B------:R-:W-:-:S04]  /*20910*/  IMAD.WIDE R148, R49, 0x4, R148 ;  /* 0x0000000431947825 */ /* 0x000fc800078e0294 */
[----:B------:R-:W-:-:S05]  /*20920*/  IMAD.WIDE R230, R49, 0x4, R230 ;  /* 0x0000000431e67825 */ /* 0x000fca00078e02e6 */
[----:B------:R1:W-:Y:S04]  /*20930*/  STL.64 [R1+0x1198], R230 ;  /* 0x001198e601007387 */ /* 0x0003e80000100a00 */
[----:B-1----:R-:W2:Y:S04]  /*20940*/  LDL.LU.64 R230, [R1+0x1ab8] ;  /* 0x001ab80001e67983 */ /* 0x002ea80000300a00 */
        /* <DEDUP_REMOVED lines=44> */
[----:B----4-:R-:W-:-:S04]  /*20c10*/  IMAD.WIDE R244, R49, 0x4, R244 ;  /* 0x0000000431f47825 */ /* 0x010fc800078e02f4 */
[C---:B------:R-:W-:Y:S01]  /*20c20*/  IMAD.WIDE R36, R49.reuse, 0x4, R36 ;  /* 0x0000000431247825 */ /* 0x040fe200078e0224 */
[----:B------:R1:W-:Y:S03]  /*20c30*/  STL.64 [R1+0x1248], R244 ;  /* 0x001248f401007387 */ /* 0x0003e60000100a00 */
[----:B------:R-:W-:-:S04]  /*20c40*/  IMAD.WIDE R160, R49, 0x4, R160 ;  /* 0x0000000431a07825 */ /* 0x000fc800078e02a0 */
[C---:B------:R-:W-:Y:S01]  /*20c50*/  IMAD.WIDE R22, R49.reuse, 0x4, R22 ;  /* 0x0000000431167825 */ /* 0x040fe200078e0216 */
[----:B-1----:R-:W4:Y:S03]  /*20c60*/  LDL.LU.64 R244, [R1+0x220] ;  /* 0x0002200001f47983 */ /* 0x002f260000300a00 */
[----:B--2---:R-:W-:-:S04]  /*20c70*/  IMAD.WIDE R188, R49, 0x4, R188 ;  /* 0x0000000431bc7825 */ /* 0x004fc800078e02bc */
[----:B---3--:R-:W-:-:S04]  /*20c80*/  IMAD.WIDE R194, R49, 0x4, R194 ;  /* 0x0000000431c27825 */ /* 0x008fc800078e02c2 */
[----:B------:R-:W-:-:S04]  /*20c90*/  IMAD.WIDE R210, R49, 0x4, R210 ;  /* 0x0000000431d27825 */ /* 0x000fc800078e02d2 */
[----:B------:R-:W-:-:S05]  /*20ca0*/  IMAD.WIDE R176, R49, 0x4, R176 ;  /* 0x0000000431b07825 */ /* 0x000fca00078e02b0 */
        /* <DEDUP_REMOVED lines=11> */
[----:B-1----:R-:W4:Y:S04]  /*20d60*/  LDL.LU.64 R194, [R1+0x1a30] ;  /* 0x001a300001c27983 */ /* 0x002f280000300a00 */
[----:B------:R1:W-:Y:S04]  /*20d70*/  STL.64 [R1+0x1280], R210 ;  /* 0x001280d201007387 */ /* 0x0003e80000100a00 */
[----:B-1----:R-:W2:Y:S01]  /*20d80*/  LDL.LU.64 R210, [R1+0x1a28] ;  /* 0x001a280001d27983 */ /* 0x002ea20000300a00 */
[----:B------:R-:W-:-:S04]  /*20d90*/  IMAD.WIDE R82, R49, 0x4, R82 ;  /* 0x0000000431527825 */ /* 0x000fc800078e0252 */
[----:B------:R-:W-:-:S04]  /*20da0*/  IMAD.WIDE R162, R49, 0x4, R162 ;  /* 0x0000000431a27825 */ /* 0x000fc800078e02a2 */
[----:B------:R-:W-:-:S04]  /*20db0*/  IMAD.WIDE R246, R49, 0x4, R246 ;  /* 0x0000000431f67825 */ /* 0x000fc800078e02f6 */
[----:B------:R-:W-:-:S04]  /*20dc0*/  IMAD.WIDE R112, R49, 0x4, R112 ;  /* 0x0000000431707825 */ /* 0x000fc800078e0270 */
[----:B----4-:R-:W-:-:S04]  /*20dd0*/  IMAD.WIDE R194, R49, 0x4, R194 ;  /* 0x0000000431c27825 */ /* 0x010fc800078e02c2 */
[----:B--2---:R-:W-:-:S05]  /*20de0*/  IMAD.WIDE R210, R49, 0x4, R210 ;  /* 0x0000000431d27825 */ /* 0x004fca00078e02d2 */
        /* <DEDUP_REMOVED lines=19> */
[----:B------:R1:W-:Y:S04]  /*20f20*/  STL.64 [R1+0x12c0], R250 ;  /* 0x0012c0fa01007387 */ /* 0x0003e80000100a00 */
[----:B-1----:R-:W4:Y:S01]  /*20f30*/  LDL.LU.64 R250, [R1+0x1a0] ;  /* 0x0001a00001fa7983 */ /* 0x002f220000300a00 */
[----:B------:R-:W-:-:S04]  /*20f40*/  IMAD.WIDE R38, R49, 0x4, R38 ;  /* 0x0000000431267825 */ /* 0x000fc800078e0226 */
[----:B------:R-:W-:-:S04]  /*20f50*/  IMAD.WIDE R24, R49, 0x4, R24 ;  /* 0x0000000431187825 */ /* 0x000fc800078e0218 */
[----:B------:R-:W-:-:S04]  /*20f60*/  IMAD.WIDE R244, R49, 0x4, R244 ;  /* 0x0000000431f47825 */ /* 0x000fc800078e02f4 */
[----:B------:R-:W-:-:S04]  /*20f70*/  IMAD.WIDE R176, R49, 0x4, R176 ;  /* 0x0000000431b07825 */ /* 0x000fc800078e02b0 */
[----:B---3--:R-:W-:-:S04]  /*20f80*/  IMAD.WIDE R36, R49, 0x4, R36 ;  /* 0x0000000431247825 */ /* 0x008fc800078e0224 */
[----:B--2---:R-:W-:-:S05]  /*20f90*/  IMAD.WIDE R112, R49, 0x4, R112 ;  /* 0x0000000431707825 */ /* 0x004fca00078e0270 */
[----:B------:R1:W-:Y:S04]  /*20fa0*/  STL.64 [R1+0x12c8], R112 ;  /* 0x0012c87001007387 */ /* 0x0003e80000100a00 */
[----:B-1----:R-:W2:Y:S04]  /*20fb0*/  LDL.LU.64 R112, [R1+0x198] ;  /* 0x0001980001707983 */ /* 0x002ea80000300a00 */
[----:B------:R1:W-:Y:S04]  /*20fc0*/  STL.64 [R1+0x12d0], R146 ;  /* 0x0012d09201007387 */ /* 0x0003e80000100a00 */
[----:B-1----:R-:W3:Y:S04]  /*20fd0*/  LDL.LU.64 R146, [R1+0x1a10] ;  /* 0x001a100001927983 */ /* 0x002ee80000300a00 */
        /* <DEDUP_REMOVED lines=13> */
[----:B-1----:R-:W2:Y:S01]  /*210b0*/  LDL.LU.64 R36, [R1+0x158] ;  /* 0x0001580001247983 */ /* 0x002ea20000300a00 */
[----:B------:R-:W-:-:S04]  /*210c0*/  IMAD.WIDE R188, R49, 0x4, R188 ;  /* 0x0000000431bc7825 */ /* 0x000fc800078e02bc */
[----:B------:R-:W-:-:S04]  /*210d0*/  IMAD.WIDE R212, R49, 0x4, R212 ;  /* 0x0000000431d47825 */ /* 0x000fc800078e02d4 */
[----:B------:R-:W-:-:S04]  /*210e0*/  IMAD.WIDE R196, R49, 0x4, R196 ;  /* 0x0000000431c47825 */ /* 0x000fc800078e02c4 */
[----:B------:R-:W-:-:S04]  /*210f0*/  IMAD.WIDE R178, R49, 0x4, R178 ;  /* 0x0000000431b27825 */ /* 0x000fc800078e02b2 */
[----:B------:R-:W-:-:S04]  /*21100*/  IMAD.WIDE R210, R49, 0x4, R210 ;  /* 0x0000000431d27825 */ /* 0x000fc800078e02d2 */
[----:B----4-:R-:W-:-:S04]  /*21110*/  IMAD.WIDE R194, R49, 0x4, R194 ;  /* 0x0000000431c27825 */ /* 0x010fc800078e02c2 */
        /* <DEDUP_REMOVED lines=31> */
[----:B------:R1:W-:Y:S01]  /*21310*/  STL.64 [R1+0x1358], R246 ;  /* 0x001358f601007387 */ /* 0x0003e20000100a00 */
[----:B------:R-:W-:-:S03]  /*21320*/  IMAD.WIDE R98, R49, 0x4, R98 ;  /* 0x0000000431627825 */ /* 0x000fc600078e0262 */
[----:B-1----:R-:W4:Y:S04]  /*21330*/  LDL.LU.64 R246, [R1+0xf8] ;  /* 0x0000f80001f67983 */ /* 0x002f280000300a00 */
[----:B------:R1:W-:Y:S04]  /*21340*/  STL.64 [R1+0x1360], R130 ;  /* 0x0013608201007387 */ /* 0x0003e80000100a00 */
[----:B-1----:R-:W4:Y:S04]  /*21350*/  LDL.LU.64 R130, [R1+0x19b8] ;  /* 0x0019b80001827983 */ /* 0x002f280000300a00 */
[----:B------:R1:W-:Y:S04]  /*21360*/  STL.64 [R1+0x1368], R114 ;  /* 0x0013687201007387 */ /* 0x0003e80000100a00 */
[----:B-1----:R-:W4:Y:S04]  /*21370*/  LDL.LU.64 R114, [R1+0x19b0] ;  /* 0x0019b00001727983 */ /* 0x002f280000300a00 */
[----:B------:R1:W-:Y:S04]  /*21380*/  STL.64 [R1+0x1370], R248 ;  /* 0x001370f801007387 */ /* 0x0003e80000100a00 */
[----:B-1----:R-:W4:Y:S04]  /*21390*/  LDL.LU.64 R248, [R1+0xe0] ;  /* 0x0000e00001f87983 */ /* 0x002f280000300a00 */
[----:B------:R1:W-:Y:S02]  /*213a0*/  STL.64 [R1+0x1378], R250 ;  /* 0x001378fa01007387 */ /* 0x0003e40000100a00 */
[----:B-1----:R-:W-:-:S02]  /*213b0*/  IMAD.WIDE R250, R49, 0x4, R112 ;  /* 0x0000000431fa7825 */ /* 0x002fc400078e0270 */
[----:B------:R-:W4:Y:S04]  /*213c0*/  LDL.LU.64 R112, [R1+0xd8] ;  /* 0x0000d80001707983 */ /* 0x000f280000300a00 */
[----:B------:R1:W-:Y:S01]  /*213d0*/  STL.64 [R1+0x1380], R250 ;  /* 0x001380fa01007387 */ /* 0x0003e20000100a00 */
[----:B------:R-:W-:-:S03]  /*213e0*/  IMAD.WIDE R176, R49, 0x4, R176 ;  /* 0x0000000431b07825 */ /* 0x000fc600078e02b0 */
        /* <DEDUP_REMOVED lines=17> */
[----:B-1----:R-:W4:Y:S01]  /*21500*/  LDL.LU.64 R36, [R1+0x1978] ;  /* 0x0019780001247983 */ /* 0x002f220000300a00 */
[----:B------:R-:W-:-:S04]  /*21510*/  IMAD.WIDE R22, R49, 0x4, R22 ;  /* 0x0000000431167825 */ /* 0x000fc800078e0216 */
[----:B---3--:R-:W-:-:S04]  /*21520*/  IMAD.WIDE R188, R49, 0x4, R188 ;  /* 0x0000000431bc7825 */ /* 0x008fc800078e02bc */
[----:B------:R-:W-:-:S04]  /*21530*/  IMAD.WIDE R158, R49, 0x4, R158 ;  /* 0x00000004319e7825 */ /* 0x000fc800078e029e */
[----:B------:R-:W-:-:S04]  /*21540*/  IMAD.WIDE R242, R49, 0x4, R242 ;  /* 0x0000000431f27825 */ /* 0x000fc800078e02f2 */
[----:B------:R-:W-:-:S04]  /*21550*/  IMAD.WIDE R226, R49, 0x4, R226 ;  /* 0x0000000431e27825 */ /* 0x000fc800078e02e2 */
[----:B--2---:R-:W-:-:S04]  /*21560*/  IMAD.WIDE R210, R49, 0x4, R210 ;  /* 0x0000000431d27825 */ /* 0x004fc800078e02d2 */
        /* <DEDUP_REMOVED lines=37> */
[----:B------:R1:W-:Y:S02]  /*217c0*/  STL.64 [R1+0x1420], R246 ;  /* 0x001420f601007387 */ /* 0x0003e40000100a00 */
[----:B-1----:R-:W-:-:S02]  /*217d0*/  IMAD.WIDE R246, R49, 0x4, R62 ;  /* 0x0000000431f67825 */ /* 0x002fc400078e023e */
        /* <DEDUP_REMOVED lines=22> */
[C---:B------:R-:W-:Y:S01]  /*21940*/  IMAD.WIDE R240, R49.reuse, 0x4, R240 ;  /* 0x0000000431f07825 */ /* 0x040fe200078e02f0 */
[----:B------:R1:W-:Y:S03]  /*21950*/  STL.64 [R1+0x1488], R34 ;  /* 0x0014882201007387 */ /* 0x0003e60000100a00 */
[----:B------:R-:W-:-:S04]  /*21960*/  IMAD.WIDE R224, R49, 0x4, R224 ;  /* 0x0000000431e07825 */ /* 0x000fc800078e02e0 */
[C---:B------:R-:W-:Y:S01]  /*21970*/  IMAD.WIDE R208, R49.reuse, 0x4, R208 ;  /* 0x0000000431d07825 */ /* 0x040fe200078e02d0 */
[----:B-1----:R-:W3:Y:S03]  /*21980*/  LDL.LU.64 R34, [R1+0x18f0] ;  /* 0x0018f00001227983 */ /* 0x002ee60000300a00 */
[----:B------:R-:W-:-:S04]  /*21990*/  IMAD.WIDE R192, R49, 0x4, R192 ;  /* 0x0000000431c07825 */ /* 0x000fc800078e02c0 */
[----:B------:R-:W-:-:S04]  /*219a0*/  IMAD.WIDE R174, R49, 0x4, R174 ;  /* 0x0000000431ae7825 */ /* 0x000fc800078e02ae */
[----:B--2---:R-:W-:-:S04]  /*219b0*/  IMAD.WIDE R158, R49, 0x4, R158 ;  /* 0x00000004319e7825 */ /* 0x004fc800078e029e */
[----:B------:R-:W-:-:S04]  /*219c0*/  IMAD.WIDE R126, R49, 0x4, R126 ;  /* 0x00000004317e7825 */ /* 0x000fc800078e027e */
[----:B----4-:R-:W-:-:S04]  /*219d0*/  IMAD.WIDE R188, R49, 0x4, R188 ;  /* 0x0000000431bc7825 */ /* 0x010fc800078e02bc */
[----:B------:R-:W-:-:S04]  /*219e0*/  IMAD.WIDE R110, R49, 0x4, R110 ;  /* 0x00000004316e7825 */ /* 0x000fc800078e026e */
[----:B------:R-:W-:-:S04]  /*219f0*/  IMAD.WIDE R94, R49, 0x4, R94 ;  /* 0x00000004315e7825 */ /* 0x000fc800078e025e */
[----:B------:R-:W-:-:S04]  /*21a00*/  IMAD.WIDE R78, R49, 0x4, R78 ;  /* 0x00000004314e7825 */ /* 0x000fc800078e024e */
        /* <DEDUP_REMOVED lines=14> */
[----:B-1----:R-:W4:Y:S04]  /*21af0*/  LDL.LU.64 R174, [R1+0x18c0] ;  /* 0x0018c00001ae7983 */ /* 0x002f280000300a00 */
[----:B------:R1:W-:Y:S04]  /*21b00*/  STL.64 [R1+0x14c8], R158 ;  /* 0x0014c89e01007387 */ /* 0x0003e80000100a00 */
[----:B-1----:R-:W4:Y:S04]  /*21b10*/  LDL.LU.64 R158, [R1+0x18b8] ;  /* 0x0018b800019e7983 */ /* 0x002f280000300a00 */
[----:B------:R1:W-:Y:S04]  /*21b20*/  STL.64 [R1+0x14d0], R142 ;  /* 0x0014d08e01007387 */ /* 0x0003e80000100a00 */
[----:B-1----:R-:W2:Y:S04]  /*21b30*/  LDL.LU.64 R142, [R1+0x18b0] ;  /* 0x0018b000018e7983 */ /* 0x002ea80000300a00 */
[----:B------:R1:W-:Y:S04]  /*21b40*/  STL.64 [R1+0x14d8], R126 ;  /* 0x0014d87e01007387 */ /* 0x0003e80000100a00 */
[----:B-1----:R-:W3:Y:S04]  /*21b50*/  LDL.LU.64 R126, [R1+0x18a8] ;  /* 0x0018a800017e7983 */ /* 0x002ee80000300a00 */
[----:B------:R-:W-:Y:S04]  /*21b60*/  STL.64 [R1+0x14c0], R188 ;  /* 0x0014c0bc01007387 */ /* 0x000fe80000100a00 */
[----:B------:R1:W-:Y:S04]  /*21b70*/  STL.64 [R1+0x1818], R188 ;  /* 0x001818bc01007387 */ /* 0x0003e80000100a00 */
[----:B-1----:R-:W4:Y:S04]  /*21b80*/  LDL.LU.64 R188, [R1+0x30] ;  /* 0x0000300001bc7983 */ /* 0x002f280000300a00 */
        /* <DEDUP_REMOVED lines=48> */
[----:B----4-:R-:W-:-:S05]  /*21e90*/  IMAD.WIDE R188, R49, 0x4, R188 ;  /* 0x0000000431bc7825 */ /* 0x010fca00078e02bc */
[----:B------:R-:W-:Y:S04]  /*21ea0*/  STL.64 [R1+0x14f8], R188 ;  /* 0x0014f8bc01007387 */ /* 0x000fe80000100a00 */
[----:B------:R1:W-:Y:S04]  /*21eb0*/  STL.64 [R1+0x1830], R188 ;  /* 0x001830bc01007387 */ /* 0x0003e80000100a00 */
[----:B------:R-:W-:Y:S04]  /*21ec0*/  STL.64 [R1+0x1510], R246 ;  /* 0x001510f601007387 */ /* 0x000fe80000100a00 */
[----:B------:R-:W-:Y:S01]  /*21ed0*/  STL.64 [R1+0x1500], R6 ;  /* 0x0015000601007387 */ /* 0x000fe20000100a00 */
[----:B-1----:R-:W-:-:S03]  /*21ee0*/  IMAD.WIDE R188, R49, 0x4, R248 ;  /* 0x0000000431bc7825 */ /* 0x002fc600078e02f8 */
[----:B------:R-:W-:Y:S04]  /*21ef0*/  STL.64 [R1+0x1838], R6 ;  /* 0x0018380601007387 */ /* 0x000fe80000100a00 */
[----:B------:R1:W-:Y:S01]  /*21f00*/  STL.64 [R1+0x1518], R188 ;  /* 0x001518bc01007387 */ /* 0x0003e20000100a00 */
[----:B------:R-:W-:-:S04]  /*21f10*/  IMAD.WIDE R248, R49, 0x4, R8 ;  /* 0x0000000431f87825 */ /* 0x000fc800078e0208 */
[----:B-1----:R-:W-:-:S04]  /*21f20*/  IMAD.WIDE R188, R49, 0x4, R250 ;  /* 0x0000000431bc7825 */ /* 0x002fc800078e02fa */
[C---:B------:R-:W-:Y:S01]  /*21f30*/  IMAD.WIDE R250, R49.reuse, 0x4, R56 ;  /* 0x0000000431fa7825 */ /* 0x040fe200078e0238 */
[----:B------:R-:W-:Y:S04]  /*21f40*/  STL.64 [R1+0x1520], R188 ;  /* 0x001520bc01007387 */ /* 0x000fe80000100a00 */
[----:B------:R-:W-:Y:S04]  /*21f50*/  STL.64 [R1+0x1840], R188 ;  /* 0x001840bc01007387 */ /* 0x000fe80000100a00 */
[----:B------:R-:W-:Y:S04]  /*21f60*/  STL.64 [R1+0x1528], R248 ;  /* 0x001528f801007387 */ /* 0x000fe80000100a00 */
[----:B------:R1:W-:Y:S04]  /*21f70*/  STL.64 [R1+0x1848], R248 ;  /* 0x001848f801007387 */ /* 0x0003e80000100a00 */
[----:B------:R-:W-:Y:S01]  /*21f80*/  STL.64 [R1+0x1530], R250 ;  /* 0x001530fa01007387 */ /* 0x000fe20000100a00 */
[----:B---3--:R-:W-:-:S03]  /*21f90*/  IMAD.WIDE R6, R49, 0x4, R62 ;  /* 0x0000000431067825 */ /* 0x008fc600078e023e */
[----:B------:R-:W-:Y:S01]  /*21fa0*/  STL.64 [R1+0x1850], R250 ;  /* 0x001850fa01007387 */ /* 0x000fe20000100a00 */
[----:B-1----:R-:W-:-:S03]  /*21fb0*/  IMAD.WIDE R248, R49, 0x4, R64 ;  /* 0x0000000431f87825 */ /* 0x002fc600078e0240 */
[----:B------:R1:W-:Y:S04]  /*21fc0*/  STL.64 [R1+0x1548], R6 ;  /* 0x0015480601007387 */ /* 0x0003e80000100a00 */
[----:B------:R-:W-:Y:S01]  /*21fd0*/  STL.64 [R1+0x1538], R58 ;  /* 0x0015383a01007387 */ /* 0x000fe20000100a00 */
[----:B------:R-:W-:-:S03]  /*21fe0*/  IMAD.WIDE R64, R49, 0x4, R68 ;  /* 0x0000000431407825 */ /* 0x000fc600078e0244 */
[----:B------:R-:W-:Y:S01]  /*21ff0*/  STL.64 [R1+0x1860], R58 ;  /* 0x0018603a01007387 */ /* 0x000fe20000100a00 */
[----:B-1----:R-:W-:-:S03]  /*22000*/  IMAD.WIDE R6, R49, 0x4, R66 ;  /* 0x0000000431067825 */ /* 0x002fc600078e0242 */
[----:B------:R-:W-:Y:S04]  /*22010*/  STL.64 [R1+0x1540], R60 ;  /* 0x0015403c01007387 */ /* 0x000fe80000100a00 */
[----:B------:R-:W-:Y:S01]  /*22020*/  STL.64 [R1+0x1868], R60 ;  /* 0x0018683c01007387 */ /* 0x000fe20000100a00 */
[----:B--2---:R-:W-:-:S03]  /*22030*/  IMAD.WIDE R8, R49, 0x4, R78 ;  /* 0x0000000431087825 */ /* 0x004fc600078e024e */
[----:B------:R-:W-:Y:S04]  /*22040*/  STL.64 [R1+0x1550], R248 ;  /* 0x001550f801007387 */ /* 0x000fe80000100a00 */
[----:B------:R-:W-:Y:S04]  /*22050*/  STL.64 [R1+0x1870], R248 ;  /* 0x001870f801007387 */ /* 0x000fe80000100a00 */
[----:B------:R-:W-:Y:S04]  /*22060*/  STL.64 [R1+0x1558], R6 ;  /* 0x0015580601007387 */ /* 0x000fe80000100a00 */
[----:B------:R1:W-:Y:S01]  /*22070*/  STL.64 [R1+0x1878], R6 ;  /* 0x0018780601007387 */ /* 0x0003e20000100a00 */
[----:B------:R-:W-:-:S03]  /*22080*/  IMAD.WIDE R188, R49, 0x4, R80 ;  /* 0x0000000431bc7825 */ /* 0x000fc600078e0250 */
[----:B------:R-:W-:Y:S01]  /*22090*/  STL.64 [R1+0x1560], R64 ;  /* 0x0015604001007387 */ /* 0x000fe20000100a00 */
[----:B------:R-:W-:-:S03]  /*220a0*/  IMAD.WIDE R80, R49, 0x4, R82 ;  /* 0x0000000431507825 */ /* 0x000fc600078e0252 */
[----:B------:R2:W-:Y:S04]  /*220b0*/  STL.64 [R1+0x1880], R64 ;  /* 0x0018804001007387 */ /* 0x0005e80000100a00 */
[----:B------:R-:W-:Y:S04]  /*220c0*/  STL.64 [R1+0x1568], R70 ;  /* 0x0015684601007387 */ /* 0x000fe80000100a00 */
[----:B-1----:R-:W3:Y:S04]  /*220d0*/  LDL.64 R6, [R1+0x1098] ;  /* 0x0010980001067983 */ /* 0x002ee80000100a00 */
[----:B--2---:R-:W2:Y:S04]  /*220e0*/  LDL.64 R64, [R1+0x1078] ;  /* 0x0010780001407983 */ /* 0x004ea80000100a00 */
[----:B------:R1:W-:Y:S04]  /*220f0*/  STL.64 [R1+0x1588], R8 ;  /* 0x0015880801007387 */ /* 0x0003e80000100a00 */
[----:B------:R-:W-:Y:S01]  /*22100*/  STL.64 [R1+0x1570], R72 ;  /* 0x0015704801007387 */ /* 0x000fe20000100a00 */
[----:B------:R-:W-:-:S03]  /*22110*/  IMAD.WIDE R248, R49, 0x4, R94 ;  /* 0x0000000431f87825 */ /* 0x000fc600078e025e */
[----:B------:R-:W-:Y:S04]  /*22120*/  STL.64 [R1+0x1578], R74 ;  /* 0x0015784a01007387 */ /* 0x000fe80000100a00 */
[----:B------:R-:W-:Y:S04]  /*22130*/  STL.64 [R1+0x1580], R76 ;  /* 0x0015804c01007387 */ /* 0x000fe80000100a00 */
[----:B------:R-:W-:Y:S04]  /*22140*/  STL.64 [R1+0x1590], R188 ;  /* 0x001590bc01007387 */ /* 0x000fe80000100a00 */
[----:B------:R-:W-:Y:S04]  /*22150*/  STL.64 [R1+0x1598], R80 ;  /* 0x0015985001007387 */ /* 0x000fe80000100a00 */
[----:B------:R-:W-:Y:S04]  /*22160*/  STL.64 [R1+0x15a0], R84 ;  /* 0x0015a05401007387 */ /* 0x000fe80000100a00 */
[----:B------:R-:W-:Y:S04]  /*22170*/  STL.64 [R1+0x15a8], R86 ;  /* 0x0015a85601007387 */ /* 0x000fe80000100a00 */
[----:B------:R-:W-:Y:S04]  /*22180*/  STL.64 [R1+0x15b0], R88 ;  /* 0x0015b05801007387 */ /* 0x000fe80000100a00 */
[----:B------:R-:W-:Y:S01]  /*22190*/  STL.64 [R1+0x15b8], R90 ;  /* 0x0015b85a01007387 */ /* 0x000fe20000100a00 */
[----:B------:R-:W-:-:S03]  /*221a0*/  IMAD.WIDE R60, R49, 0x4, R110 ;  /* 0x00000004313c7825 */ /* 0x000fc600078e026e */
[----:B------:R-:W-:Y:S04]  /*221b0*/  STL.64 [R1+0x15c8], R248 ;  /* 0x0015c8f801007387 */ /* 0x000fe80000100a00 */
[----:B------:R-:W-:Y:S01]  /*221c0*/  STL.64 [R1+0x15c0], R92 ;  /* 0x0015c05c01007387 */ /* 0x000fe20000100a00 */
[----:B------:R-:W-:-:S03]  /*221d0*/  IMAD.WIDE R94, R49, 0x4, R112 ;  /* 0x00000004315e7825 */ /* 0x000fc600078e0270 */
        /* <DEDUP_REMOVED lines=22> */
[----:B------:R-:W-:Y:S01]  /*22340*/  STL.64 [R1+0x1670], R136 ;  /* 0x0016708801007387 */ /* 0x000fe20000100a00 */
[----:B-1----:R-:W-:-:S03]  /*22350*/  IMAD.WIDE R8, R49, 0x4, R192 ;  /* 0x0000000431087825 */ /* 0x002fc600078e02c0 */
[----:B------:R-:W-:Y:S04]  /*22360*/  STL.64 [R1+0x1678], R138 ;  /* 0x0016788a01007387 */ /* 0x000fe80000100a00 */
[----:B------:R-:W-:Y:S04]  /*22370*/  STL.64 [R1+0x1688], R142 ;  /* 0x0016888e01007387 */ /* 0x000fe80000100a00 */
[----:B------:R-:W-:Y:S04]  /*22380*/  STL.64 [R1+0x1680], R140 ;  /* 0x0016808c01007387 */ /* 0x000fe80000100a00 */
[----:B------:R-:W-:Y:S01]  /*22390*/  STL.64 [R1+0x1690], R144 ;  /* 0x0016909001007387 */ /* 0x000fe20000100a00 */
[----:B------:R-:W-:-:S03]  /*223a0*/  IMAD.WIDE R200, R49, 0x4, R200 ;  /* 0x0000000431c87825 */ /* 0x000fc600078e02c8 */
[----:B------:R-:W-:Y:S01]  /*223b0*/  STL.64 [R1+0x1698], R146 ;  /* 0x0016989201007387 */ /* 0x000fe20000100a00 */
[----:B------:R-:W-:-:S03]  /*223c0*/  IMAD.WIDE R202, R49, 0x4, R202 ;  /* 0x0000000431ca7825 */ /* 0x000fc600078e02ca */
[----:B------:R-:W-:Y:S01]  /*223d0*/  STL.64 [R1+0x16a0], R148 ;  /* 0x0016a09401007387 */ /* 0x000fe20000100a00 */
[----:B------:R-:W-:-:S03]  /*223e0*/  IMAD.WIDE R204, R49, 0x4, R204 ;  /* 0x0000000431cc7825 */ /* 0x000fc600078e02cc */
[----:B------:R-:W-:Y:S01]  /*223f0*/  STL.64 [R1+0x16a8], R150 ;  /* 0x0016a89601007387 */ /* 0x000fe20000100a00 */
[----:B------:R-:W-:-:S03]  /*22400*/  IMAD.WIDE R250, R49, 0x4, R208 ;  /* 0x0000000431fa7825 */ /* 0x000fc600078e02d0 */
[----:B------:R-:W4:Y:S01]  /*22410*/  LDL.64 R192, [R1+0x1068] ;  /* 0x0010680001c07983 */ /* 0x000f220000100a00 */
[----:B------:R-:W-:-:S03]  /*22420*/  IMAD.WIDE R206, R49, 0x4, R206 ;  /* 0x0000000431ce7825 */ /* 0x000fc600078e02ce */
        /* <DEDUP_REMOVED lines=58> */
[----:B------:R-:W-:Y:S04]  /*227d0*/  STL.64 [R1+0x17b0], R56 ;  /* 0x0017b03801007387 */ /* 0x000fe80000100a00 */
[----:B------:R-:W-:Y:S01]  /*227e0*/  STL.64 [R1+0x17a0], R208 ;  /* 0x0017a0d001007387 */ /* 0x000fe20000100a00 */
[----:B------:R-:W-:-:S03]  /*227f0*/  IMAD.WIDE R32, R49, 0x4, R32 ;  /* 0x0000000431207825 */ /* 0x000fc600078e0220 */
[----:B------:R-:W3:Y:S01]  /*22800*/  LDL.64 R24, [R1+0x10a0] ;  /* 0x0010a00001187983 */ /* 0x000ee20000100a00 */
[----:B------:R-:W-:-:S03]  /*22810*/  IMAD.WIDE R20, R49, 0x4, R30 ;  /* 0x0000000431147825 */ /* 0x000fc600078e021e */
[----:B------:R-:W-:Y:S04]  /*22820*/  STL.64 [R1+0x17a8], R246 ;  /* 0x0017a8f601007387 */ /* 0x000fe80000100a00 */
[----:B------:R-:W-:Y:S01]  /*22830*/  STL.64 [R1+0x1798], R110 ;  /* 0x0017986e01007387 */ /* 0x000fe20000100a00 */
[----:B------:R-:W-:-:S03]  /*22840*/  IMAD.WIDE R18, R49, 0x4, R34 ;  /* 0x0000000431127825 */ /* 0x000fc600078e0222 */
[----:B------:R-:W-:Y:S01]  /*22850*/  STL.64 [R1+0x1790], R82 ;  /* 0x0017905201007387 */ /* 0x000fe20000100a00 */
[----:B------:R-:W-:-:S03]  /*22860*/  IMAD.WIDE R16, R49, 0x4, R36 ;  /* 0x0000000431107825 */ /* 0x000fc600078e0224 */
[----:B------:R-:W-:Y:S04]  /*22870*/  STL.64 [R1+0x1788], R68 ;  /* 0x0017884401007387 */ /* 0x000fe80000100a00 */
[----:B------:R-:W3:Y:S04]  /*22880*/  LDL.64 R42, [R1+0x1090] ;  /* 0x00109000012a7983 */ /* 0x000ee80000100a00 */
[----:B------:R-:W3:Y:S01]  /*22890*/  LDL.64 R30, [R1+0x10b8] ;  /* 0x0010b800011e7983 */ /* 0x000ee20000100a00 */
[----:B------:R-:W-:-:S03]  /*228a0*/  IMAD.WIDE R12, R49, 0x4, R40 ;  /* 0x00000004310c7825 */ /* 0x000fc600078e0228 */
[----:B------:R1:W-:Y:S04]  /*228b0*/  STL.64 [R1+0x1778], R10 ;  /* 0x0017780a01007387 */ /* 0x0003e80000100a00 */
[----:B------:R-:W3:Y:S04]  /*228c0*/  LDL.64 R34, [R1+0x1088] ;  /* 0x0010880001227983 */ /* 0x000ee80000100a00 */
[----:B------:R-:W3:Y:S04]  /*228d0*/  LDL.64 R36, [R1+0x1080] ;  /* 0x0010800001247983 */ /* 0x000ee80000100a00 */
[----:B------:R-:W-:Y:S01]  /*228e0*/  STL.64 [R1+0x1780], R32 ;  /* 0x0017802001007387 */ /* 0x000fe20000100a00 */
[----:B-1----:R-:W-:-:S03]  /*228f0*/  IMAD.WIDE R10, R49, 0x4, R44 ;  /* 0x00000004310a7825 */ /* 0x002fc600078e022c */
[----:B------:R-:W2:Y:S04]  /*22900*/  LDL.64 R44, [R1+0xe98] ;  /* 0x000e9800012c7983 */ /* 0x000ea80000100a00 */
[----:B------:R-:W4:Y:S01]  /*22910*/  LDL.64 R40, [R1+0xea0] ;  /* 0x000ea00001287983 */ /* 0x000f220000100a00 */
[----:B------:R-:W-:-:S03]  /*22920*/  IMAD.WIDE R14, R49, 0x4, R38 ;  /* 0x00000004310e7825 */ /* 0x000fc600078e0226 */
[----:B------:R-:W3:Y:S04]  /*22930*/  LDL.64 R38, [R1+0x1070] ;  /* 0x0010700001267983 */ /* 0x000ee80000100a00 */
[----:B------:R-:W3:Y:S04]  /*22940*/  LDL.64 R242, [R1+0x10f8] ;  /* 0x0010f80001f27983 */ /* 0x000ee80000100a00 */
[----:B------:R-:W3:Y:S01]  /*22950*/  LDL.64 R226, [R1+0x1138] ;  /* 0x0011380001e27983 */ /* 0x000ee20000100a00 */
[----:B------:R-:W-:-:S04]  /*22960*/  IMAD.WIDE R22, R49, 0x4, R28 ;  /* 0x0000000431167825 */ /* 0x000fc800078e021c */
[----:B------:R-:W-:-:S04]  /*22970*/  IMAD.WIDE R28, R49, 0x4, R46 ;  /* 0x00000004311c7825 */ /* 0x000fc800078e022e */
[----:B------:R-:W-:-:S04]  /*22980*/  IMAD.WIDE R46, R49, 0x4, R52 ;  /* 0x00000004312e7825 */ /* 0x000fc800078e0234 */
[----:B------:R-:W-:Y:S01]  /*22990*/  IMAD.WIDE R26, R49, 0x4, R50 ;  /* 0x00000004311a7825 */ /* 0x000fe200078e0232 */
[----:B------:R1:W-:Y:S04]  /*229a0*/  STL.64 [R1+0x1760], R46 ;  /* 0x0017602e01007387 */ /* 0x0003e80000100a00 */
[----:B------:R-:W-:Y:S04]  /*229b0*/  STL.64 [R1+0x1770], R28 ;  /* 0x0017701c01007387 */ /* 0x000fe80000100a00 */
[----:B------:R1:W-:Y:S01]  /*229c0*/  STL.64 [R1+0x1768], R26 ;  /* 0x0017681a01007387 */ /* 0x0003e20000100a00 */
[----:B------:R-:W-:-:S02]  /*229d0*/  UISETP.GT.AND UP0, UPT, UR6, 0xff, UPT ;  /* 0x000000ff0600788c */ /* 0x000fc4000bf04270 */
[----:B------:R-:W-:Y:S01]  /*229e0*/  UISETP.GE.U32.AND UP1, UPT, UR5, 0x7ffffe81, UPT ;  /* 0x7ffffe810500788c */ /* 0x000fe2000bf26070 */
[----:B------:R-:W-:Y:S01]  /*229f0*/  ISETP.GE.U32.AND P6, PT, R4, 0x7ffffe82, PT ;  /* 0x7ffffe820400780c */ /* 0x000fe20003fc6070 */
[----:B------:R-:W3:Y:S04]  /*22a00*/  LDL.64 R52, [R1+0x1278] ;  /* 0x0012780001347983 */ /* 0x000ee80000100a00 */
[----:B--2---:R-:W-:Y:S04]  /*22a10*/  LDGSTS.E [R5+0x3000c], desc[UR8][R44.64], !P1 ;  /* 0x3000c0002c057fae */ /* 0x004fe8000c921848 */
[----:B----4-:R-:W-:Y:S04]  /*22a20*/  LDGSTS.E [R5+0x3400c], desc[UR8][R40.64], !P1 ;  /* 0x3400c00028057fae */ /* 0x010fe8000c921848 */
[----:B------:R-:W-:Y:S01]  /*22a30*/  LDGSTS.E [R5+0x38000], desc[UR8][R192.64], !P0 ;  /* 0x38000000c0057fae */ /* 0x000fe2000c121848 */
[----:B------:R-:W-:-:S02]  /*22a40*/  PLOP3.LUT P4, PT, PT, PT, UP0, 0x80, 0x0 ;  /* 0x000000000000781c */ /* 0x000fc40003f8f008 */
[----:B------:R-:W-:Y:S01]  /*22a50*/  PLOP3.LUT P5, PT, PT, PT, UP1, 0x80, 0x0 ;  /* 0x000000000000781c */ /* 0x000fe20003faf018 */
[----:B---3--:R-:W-:Y:S01]  /*22a60*/  LDGSTS.E [R5+0x3c000], desc[UR8][R38.64], !P0 ;  /* 0x3c00000026057fae */ /* 0x008fe2000c121848 */
[----:B------:R-:W-:-:S03]  /*22a70*/  PLOP3.LUT P3, PT, PT, PT, UP1, 0x80, 0x0 ;  /* 0x000000000000781c */ /* 0x000fc60003f6f018 */
[----:B------:R-:W2:Y:S04]  /*22a80*/  LDL.64 R50, [R1+0x12b8] ;  /* 0x0012b80001327983 */ /* 0x000ea80000100a00 */
[----:B------:R-:W3:Y:S01]  /*22a90*/  LDL.64 R192, [R1+0x1178] ;  /* 0x0011780001c07983 */ /* 0x000ee20000100a00 */
[----:B------:R-:W-:-:S03]  /*22aa0*/  SEL R2, R2, RZ, P4 ;  /* 0x000000ff02027207 */ /* 0x000fc60002000000 */
[----:B------:R-:W-:Y:S01]  /*22ab0*/  LDGSTS.E [R5+0x38004], desc[UR8][R64.64], !P2 ;  /* 0x3800400040057fae */ /* 0x000fe2000d121848 */
[----:B------:R-:W-:-:S03]  /*22ac0*/  ISETP.NE.U32.AND P4, PT, R2, RZ, PT ;  /* 0x000000ff0200720c */ /* 0x000fc60003f85070 */
[----:B------:R-:W-:Y:S01]  /*22ad0*/  LDGSTS.E [R5+0x3c004], desc[UR8][R36.64], !P2 ;  /* 0x3c00400024057fae */ /* 0x000fe2000d121848 */
[----:B------:R-:W-:-:S03]  /*22ae0*/  VIADD R2, R55, 0x100000 ;  /* 0x0010000037027836 */ /* 0x000fc60000000000 */
[----:B------:R-:W-:Y:S04]  /*22af0*/  LDGSTS.E [R5+0x38008], desc[UR8][R34.64], !P6 ;  /* 0x3800800022057fae */ /* 0x000fe8000f121848 */
[----:B------:R-:W-:Y:S04]  /*22b00*/  LDGSTS.E [R5+0x3c008], desc[UR8][R42.64], !P6 ;  /* 0x3c0080002a057fae */ /* 0x000fe8000f121848 */
[----:B------:R-:W-:Y:S04]  /*22b10*/  LDGSTS.E [R5+0x3800c], desc[UR8][R6.64], !P5 ;  /* 0x3800c00006057fae */ /* 0x000fe8000e921848 */
[----:B------:R4:W-:Y:S04]  /*22b20*/  LDGSTS.E [R5+0x3c00c], desc[UR8][R24.64], !P3 ;  /* 0x3c00c00018057fae */ /* 0x0009e8000d921848 */
[----:B------:R-:W0:Y:S04]  /*22b30*/  LDGDEPBAR ;  /* 0x00000000000079af */ /* 0x000e280000000000 */
[----:B------:R-:W-:Y:S01]  /*22b40*/  LDGSTS.E [R2+-0x80000], desc[UR8][R30.64], P4 ;  /* 0x800000001e027fae */ /* 0x000fe2000a121848 */
[C---:B----4-:R-:W-:Y:S01]  /*22b50*/  VIADD R25, R55.reuse, 0x100000 ;  /* 0x0010000037197836 */ /* 0x050fe20000000000 */
[----:B------:R-:W-:-:S02]  /*22b60*/  IADD3 R24, R55, 0x100000, RZ ;  /* 0x0010000037187810 */ /* 0x000fc40007ffe0ff */
[----:B------:R-:W4:Y:S04]  /*22b70*/  LDL.64 R64, [R1+0x11b8] ;  /* 0x0011b80001407983 */ /* 0x000f280000100a00 */
[----:B------:R-:W-:Y:S04]  /*22b80*/  LDGSTS.E [R25+-0x7fc00], desc[UR8][R242.64], P4 ;  /* 0x80400000f2197fae */ /* 0x000fe8000a121848 */
[----:B------:R-:W-:Y:S04]  /*22b90*/  LDGSTS.E [R24+-0x7f800], desc[UR8][R226.64], P4 ;  /* 0x80800000e2187fae */ /* 0x000fe8000a121848 */
[----:B------:R-:W2:Y:S04]  /*22ba0*/  LDL.64 R6, [R1+0x1238] ;  /* 0x0012380001067983 */ /* 0x000ea80000100a00 */
[----:B-1----:R-:W2:Y:S04]  /*22bb0*/  LDL.64 R46, [R1+0x12f8] ;  /* 0x0012f800012e7983 */ /* 0x002ea80000100a00 */
[----:B------:R-:W2:Y:S01]  /*22bc0*/  LDL.64 R24, [R1+0x11f8] ;  /* 0x0011f80001187983 */ /* 0x000ea20000100a00 */
[----:B------:R-:W-:-:S03]  /*22bd0*/  VIADD R4, R55, 0x100000 ;  /* 0x0010000037047836 */ /* 0x000fc60000000000 */
[----:B------:R-:W2:Y:S04]  /*22be0*/  LDL.64 R44, [R1+0x1338] ;  /* 0x00133800012c7983 */ /* 0x000ea80000100a00 */
        /* <DEDUP_REMOVED lines=8> */
[----:B---3--:R-:W-:Y:S04]  /*22c70*/  LDGSTS.E [R4+-0x7f400], desc[UR8][R192.64], P4 ;  /* 0x80c00000c0047fae */ /* 0x008fe8000a121848 */
[----:B------:R-:W3:Y:S01]  /*22c80*/  LDL.64 R192, [R1+0x1588] ;  /* 0x0015880001c07983 */ /* 0x000ee20000100a00 */
[----:B------:R-:W-:-:S02]  /*22c90*/  VIADD R5, R55, 0x100000 ;  /* 0x0010000037057836 */ /* 0x000fc40000000000 */
[----:B------:R-:W-:-:S04]  /*22ca0*/  IMAD.WIDE R158, R49, 0x4, R158 ;  /* 0x00000004319e7825 */ /* 0x000fc800078e029e */
[----:B------:R-:W-:Y:S01]  /*22cb0*/  IMAD.WIDE R174, R49, 0x4, R174 ;  /* 0x0000000431ae7825 */ /* 0x000fe200078e02ae */
[----:B----4-:R-:W-:Y:S04]  /*22cc0*/  LDGSTS.E [R2+-0x7f000], desc[UR8][R64.64], P4 ;  /* 0x8100000040027fae */ /* 0x010fe8000a121848 */
[----:B------:R-:W4:Y:S04]  /*22cd0*/  LDL.LU.64 R64, [R1+0x1880] ;  /* 0x0018800001407983 */ /* 0x000f280000300a00 */
[----:B--2---:R1:W-:Y:S04]  /*22ce0*/  LDGSTS.E [R5+-0x7ec00], desc[UR8][R24.64], P4 ;  /* 0x8140000018057fae */ /* 0x0043e8000a121848 */
[----:B------:R-:W-:Y:S04]  /*22cf0*/  LDGSTS.E [R4+-0x7e800], desc[UR8][R6.64], P4 ;  /* 0x8180000006047fae */ /* 0x000fe8000a121848 */
[----:B------:R-:W-:Y:S01]  /*22d00*/  LDGSTS.E [R2+-0x7e400], desc[UR8][R52.64], P4 ;  /* 0x81c0000034027fae */ /* 0x000fe2000a121848 */
[----:B-1----:R-:W-:-:S03]  /*22d10*/  VIADD R24, R55, 0x100000 ;  /* 0x0010000037187836 */ /* 0x002fc60000000000 */
[----:B------:R-:W2:Y:S04]  /*22d20*/  LDL.LU.64 R6, [R1+0x1878] ;  /* 0x0018780001067983 */ /* 0x000ea80000300a00 */
[----:B------:R-:W-:Y:S04]  /*22d30*/  LDGSTS.E [R24+-0x7e000], desc[UR8][R50.64], P4 ;  /* 0x8200000032187fae */ /* 0x000fe8000a121848 */
        /* <DEDUP_REMOVED lines=10> */
[----:B---3--:R-:W-:Y:S04]  /*22de0*/  LDGSTS.E [R5+-0x7b400], desc[UR8][R192.64], P4 ;  /* 0x84c00000c0057fae */ /* 0x008fe8000a121848 */
[----:B------:R-:W-:Y:S04]  /*22df0*/  LDGSTS.E [R2+-0x7b000], desc[UR8][R248.64], P4 ;  /* 0x85000000f8027fae */ /* 0x000fe8000a121848 */
[----:B------:R-:W-:Y:S04]  /*22e00*/  LDGSTS.E [R24+-0x7ac00], desc[UR8][R60.64], P4 ;  /* 0x854000003c187fae */ /* 0x000fe8000a121848 */
[----:B------:R-:W-:Y:S04]  /*22e10*/  LDGSTS.E [R5+-0x7a800], desc[UR8][R58.64], P4 ;  /* 0x858000003a057fae */ /* 0x000fe8000a121848 */
[----:B------:R-:W3:Y:S04]  /*22e20*/  LDL.LU.64 R248, [R1+0x1870] ;  /* 0x0018700001f87983 */ /* 0x000ee80000300a00 */
[----:B------:R-:W-:Y:S04]  /*22e30*/  LDGSTS.E [R4+-0x7a400], desc[UR8][R142.64], P4 ;  /* 0x85c000008e047fae */ /* 0x000fe8000a121848 */
[----:B------:R-:W4:Y:S04]  /*22e40*/  LDL.LU.64 R60, [R1+0x1868] ;  /* 0x00186800013c7983 */ /* 0x000f280000300a00 */
[----:B------:R-:W-:Y:S04]  /*22e50*/  LDGSTS.E [R2+-0x7a000], desc[UR8][R158.64], P4 ;  /* 0x860000009e027fae */ /* 0x000fe8000a121848 */
[----:B------:R-:W4:Y:S04]  /*22e60*/  LDL.LU.64 R58, [R1+0x1860] ;  /* 0x00186000013a7983 */ /* 0x000f280000300a00 */
[----:B------:R-:W-:Y:S04]  /*22e70*/  LDGSTS.E [R5+-0x79c00], desc[UR8][R174.64], P4 ;  /* 0x86400000ae057fae */ /* 0x000fe8000a121848 */
[----:B------:R-:W2:Y:S04]  /*22e80*/  LDL.64 R192, [R1+0x10c0] ;  /* 0x0010c00001c07983 */ /* 0x000ea80000100a00 */
[----:B------:R-:W3:Y:S04]  /*22e90*/  LDL.64 R142, [R1+0x1100] ;  /* 0x00110000018e7983 */ /* 0x000ee80000100a00 */
[----:B------:R-:W4:Y:S04]  /*22ea0*/  LDL.64 R50, [R1+0x1140] ;  /* 0x0011400001327983 */ /* 0x000f280000100a00 */
[----:B------:R-:W-:Y:S04]  /*22eb0*/  LDGSTS.E [R4+-0x79800], desc[UR8][R8.64], P4 ;  /* 0x8680000008047fae */ /* 0x000fe8000a121848 */
[----:B------:R-:W-:Y:S01]  /*22ec0*/  LDGSTS.E [R2+-0x79400], desc[UR8][R250.64], P4 ;  /* 0x86c00000fa027fae */ /* 0x000fe2000a121848 */
[----:B------:R-:W-:-:S03]  /*22ed0*/  IADD3 R55, R55, 0x100000, RZ ;  /* 0x0010000037377810 */ /* 0x000fc60007ffe0ff */
[----:B------:R-:W-:Y:S04]  /*22ee0*/  LDGSTS.E [R24+-0x79000], desc[UR8][R224.64], P4 ;  /* 0x87000000e0187fae */ /* 0x000fe8000a121848 */
[----:B------:R-:W2:Y:S04]  /*22ef0*/  LDL.LU.64 R8, [R1+0x1858] ;  /* 0x0018580001087983 */ /* 0x000ea80000300a00 */
[----:B------:R-:W4:Y:S04]  /*22f00*/  LDL.64 R46, [R1+0x1180] ;  /* 0x00118000012e7983 */ /* 0x000f280000100a00 */
[----:B------:R-:W4:Y:S04]  /*22f10*/  LDL.LU.64 R250, [R1+0x1850] ;  /* 0x0018500001fa7983 */ /* 0x000f280000300a00 */
[----:B------:R-:W4:Y:S04]  /*22f20*/  LDL.64 R44, [R1+0x11c0] ;  /* 0x0011c000012c7983 */ /* 0x000f280000100a00 */
[----:B------:R-:W4:Y:S04]  /*22f30*/  LDL.64 R40, [R1+0x1200] ;  /* 0x0012000001287983 */ /* 0x000f280000100a00 */
[----:B------:R-:W4:Y:S04]  /*22f40*/  LDL.64 R38, [R1+0x1240] ;  /* 0x0012400001267983 */ /* 0x000f280000100a00 */
[----:B------:R-:W4:Y:S04]  /*22f50*/  LDL.64 R36, [R1+0x1280] ;  /* 0x0012800001247983 */ /* 0x000f280000100a00 */
[----:B------:R-:W4:Y:S04]  /*22f60*/  LDL.64 R34, [R1+0x12c0] ;  /* 0x0012c00001227983 */ /* 0x000f280000100a00 */
[----:B------:R2:W-:Y:S04]  /*22f70*/  LDGSTS.E [R5+-0x78c00], desc[UR8][R240.64], P4 ;  /* 0x87400000f0057fae */ /* 0x0005e8000a121848 */
[----:B------:R-:W4:Y:S04]  /*22f80*/  LDL.64 R42, [R1+0x1300] ;  /* 0x00130000012a7983 */ /* 0x000f280000100a00 */
[----:B------:R-:W4:Y:S04]  /*22f90*/  LDL.64 R30, [R1+0x1340] ;  /* 0x00134000011e7983 */ /* 0x000f280000100a00 */
[----:B------:R-:W4:Y:S04]  /*22fa0*/  LDL.64 R242, [R1+0x1380] ;  /* 0x0013800001f27983 */ /* 0x000f280000100a00 */
[----:B------:R-:W4:Y:S04]  /*22fb0*/  LDL.64 R240, [R1+0x13c0] ;  /* 0x0013c00001f07983 */ /* 0x000f280000100a00 */
[----:B------:R1:W-:Y:S04]  /*22fc0*/  LDGSTS.E [R2+-0x78800], desc[UR8][R208.64], P4 ;  /* 0x87800000d0027fae */ /* 0x0003e8000a121848 */
[----:B------:R-:W4:Y:S04]  /*22fd0*/  LDL.64 R226, [R1+0x1400] ;  /* 0x0014000001e27983 */ /* 0x000f280000100a00 */
[----:B------:R-:W-:Y:S04]  /*22fe0*/  LDGSTS.E [R55+-0x78400], desc[UR8][R18.64], P4 ;  /* 0x87c0000012377fae */ /* 0x000fe8000a121848 */
[----:B------:R-:W4:Y:S04]  /*22ff0*/  LDL.64 R224, [R1+0x1450] ;  /* 0x0014500001e07983 */ /* 0x000f280000100a00 */
[----:B------:R-:W4:Y:S01]  /*23000*/  LDL.64 R208, [R1+0x1490] ;  /* 0x0014900001d07983 */ /* 0x000f220000100a00 */
[----:B--2---:R-:W-:-:S02]  /*23010*/  VIADD R5, R8, 0x100000 ;  /* 0x0010000008057836 */ /* 0x004fc40000000000 */
[----:B------:R-:W-:-:S03]  /*23020*/  VIADD R4, R8, 0x100000 ;  /* 0x0010000008047836 */ /* 0x000fc60000000000 */
[----:B------:R-:W-:Y:S04]  /*23030*/  LDGSTS.E [R5+-0x7ff80], desc[UR8][R192.64], P4 ;  /* 0x80080000c0057fae */ /* 0x000fe8000a121848 */
[----:B---3--:R-:W-:Y:S04]  /*23040*/  LDGSTS.E [R4+-0x7fb80], desc[UR8][R142.64], P4 ;  /* 0x804800008e047fae */ /* 0x008fe8000a121848 */
[----:B------:R-:W2:Y:S04]  /*23050*/  LDL.64 R192, [R1+0x14d0] ;  /* 0x0014d00001c07983 */ /* 0x000ea80000100a00 */
[----:B------:R-:W3:Y:S01]  /*23060*/  LDL.64 R142, [R1+0x1510] ;  /* 0x00151000018e7983 */ /* 0x000ee20000100a00 */
[C---:B-1----:R-:W-:Y:S01]  /*23070*/  VIADD R2, R8.reuse, 0x100000 ;  /* 0x0010000008027836 */ /* 0x042fe20000000000 */
[----:B------:R-:W-:-:S04]  /*23080*/  IADD3 R24, R8, 0x100000, RZ ;  /* 0x0010000008187810 */ /* 0x000fc80007ffe0ff */
[----:B----4-:R-:W-:Y:S04]  /*23090*/  LDGSTS.E [R2+-0x7f780], desc[UR8][R50.64], P4 ;  /* 0x8088000032027fae */ /* 0x010fe8000a121848 */
        /* <DEDUP_REMOVED lines=13> */
[----:B--2---:R-:W-:Y:S04]  /*23170*/  LDGSTS.E [R24+-0x7bf80], desc[UR8][R192.64], P4 ;  /* 0x84080000c0187fae */ /* 0x004fe8000a121848 */
[----:B---3--:R-:W-:Y:S04]  /*23180*/  LDGSTS.E [R5+-0x7bb80], desc[UR8][R142.64], P4 ;  /* 0x844800008e057fae */ /* 0x008fe8000a121848 */
[----:B------:R-:W-:Y:S04]  /*23190*/  LDGSTS.E [R2+-0x7b780], desc[UR8][R248.64], P4 ;  /* 0x84880000f8027fae */ /* 0x000fe8000a121848 */
[----:B------:R-:W-:Y:S04]  /*231a0*/  LDGSTS.E [R24+-0x7b380], desc[UR8][R188.64], P4 ;  /* 0x84c80000bc187fae */ /* 0x000fe8000a121848 */
[----:B------:R-:W-:Y:S04]  /*231b0*/  LDGSTS.E [R5+-0x7af80], desc[UR8][R96.64], P4 ;  /* 0x8508000060057fae */ /* 0x000fe8000a121848 */
[----:B------:R-:W2:Y:S04]  /*231c0*/  LDL.LU.64 R248, [R1+0x1848] ;  /* 0x0018480001f87983 */ /* 0x000ea80000300a00 */
[----:B------:R-:W3:Y:S04]  /*231d0*/  LDL.LU.64 R188, [R1+0x1840] ;  /* 0x0018400001bc7983 */ /* 0x000ee80000300a00 */
[----:B------:R-:W-:Y:S04]  /*231e0*/  LDGSTS.E [R4+-0x7ab80], desc[UR8][R94.64], P4 ;  /* 0x854800005e047fae */ /* 0x000fe8000a121848 */
[----:B------:R-:W4:Y:S01]  /*231f0*/  LDL.64 R96, [R1+0x10c8] ;  /* 0x0010c80001607983 */ /* 0x000f220000100a00 */
[----:B------:R-:W-:-:S03]  /*23200*/  IMAD.WIDE R160, R49, 0x4, R160 ;  /* 0x0000000431a07825 */ /* 0x000fc600078e02a0 */
[----:B------:R-:W-:Y:S04]  /*23210*/  LDGSTS.E [R2+-0x7a780], desc[UR8][R128.64], P4 ;  /* 0x8588000080027fae */ /* 0x000fe8000a121848 */
[----:B------:R-:W2:Y:S01]  /*23220*/  LDL.64 R94, [R1+0x1108] ;  /* 0x00110800015e7983 */ /* 0x000ea20000100a00 */
[----:B------:R-:W-:-:S03]  /*23230*/  IMAD.WIDE R176, R49, 0x4, R176 ;  /* 0x0000000431b07825 */ /* 0x000fc600078e02b0 */
[----:B------:R-:W-:Y:S01]  /*23240*/  LDGSTS.E [R5+-0x7a380], desc[UR8][R144.64], P4 ;  /* 0x85c8000090057fae */ /* 0x000fe2000a121848 */
[----:B------:R-:W-:-:S03]  /*23250*/  VIADD R25, R8, 0x100000 ;  /* 0x0010000008197836 */ /* 0x000fc60000000000 */
[----:B------:R-:W-:Y:S04]  /*23260*/  LDGSTS.E [R4+-0x79f80], desc[UR8][R160.64], P4 ;  /* 0x86080000a0047fae */ /* 0x000fe8000a121848 */
[----:B------:R-:W3:Y:S04]  /*23270*/  LDL.64 R242, [R1+0x1148] ;  /* 0x0011480001f27983 */ /* 0x000ee80000100a00 */
[----:B------:R-:W-:Y:S04]  /*23280*/  LDGSTS.E [R2+-0x79b80], desc[UR8][R176.64], P4 ;  /* 0x86480000b0027fae */ /* 0x000fe8000a121848 */
[----:B------:R-:W3:Y:S04]  /*23290*/  LDL.64 R240, [R1+0x1188] ;  /* 0x0011880001f07983 */ /* 0x000ee80000100a00 */
[----:B------:R-:W-:Y:S04]  /*232a0*/  LDGSTS.E [R25+-0x79780], desc[UR8][R194.64], P4 ;  /* 0x86880000c2197fae */ /* 0x000fe8000a121848 */
[----:B------:R-:W3:Y:S04]  /*232b0*/  LDL.64 R226, [R1+0x11c8] ;  /* 0x0011c80001e27983 */ /* 0x000ee80000100a00 */
[----:B------:R-:W-:Y:S04]  /*232c0*/  LDGSTS.E [R24+-0x79380], desc[UR8][R210.64], P4 ;  /* 0x86c80000d2187fae */ /* 0x000fe8000a121848 */
[----:B------:R-:W3:Y:S01]  /*232d0*/  LDL.64 R224, [R1+0x1208] ;  /* 0x0012080001e07983 */ /* 0x000ee20000100a00 */
[----:B------:R-:W-:-:S03]  /*232e0*/  VIADD R8, R8, 0x100000 ;  /* 0x0010000008087836 */ /* 0x000fc60000000000 */
[----:B------:R-:W3:Y:S04]  /*232f0*/  LDL.64 R208, [R1+0x1288] ;  /* 0x0012880001d07983 */ /* 0x000ee80000100a00 */
[----:B------:R-:W3:Y:S04]  /*23300*/  LDL.64 R210, [R1+0x1248] ;  /* 0x0012480001d27983 */ /* 0x000ee80000100a00 */
[----:B------:R-:W3:Y:S04]  /*23310*/  LDL.64 R194, [R1+0x12c8] ;  /* 0x0012c80001c27983 */ /* 0x000ee80000100a00 */
[----:B------:R1:W-:Y:S04]  /*23320*/  LDGSTS.E [R5+-0x78f80], desc[UR8][R126.64], P4 ;  /* 0x870800007e057fae */ /* 0x0003e8000a121848 */
[----:B------:R-:W3:Y:S04]  /*23330*/  LDL.64 R192, [R1+0x1308] ;  /* 0x0013080001c07983 */ /* 0x000ee80000100a00 */
[----:B------:R1:W-:Y:S02]  /*23340*/  LDGSTS.E [R2+-0x78b80], desc[UR8][R112.64], P4 ;  /* 0x8748000070027fae */ /* 0x0003e4000a121848 */
[----:B-1----:R-:W-:-:S02]  /*23350*/  VIADD R5, R9, 0x100000 ;  /* 0x0010000009057836 */ /* 0x002fc40000000000 */
[----:B------:R-:W3:Y:S04]  /*23360*/  LDL.64 R144, [R1+0x1348] ;  /* 0x0013480001907983 */ /* 0x000ee80000100a00 */
[----:B------:R-:W3:Y:S01]  /*23370*/  LDL.64 R142, [R1+0x1388] ;  /* 0x00138800018e7983 */ /* 0x000ee20000100a00 */
[----:B------:R-:W-:-:S03]  /*23380*/  IADD3 R2, R9, 0x100000, RZ ;  /* 0x0010000009027810 */ /* 0x000fc60007ffe0ff */
[----:B------:R-:W3:Y:S04]  /*23390*/  LDL.64 R128, [R1+0x13c8] ;  /* 0x0013c80001807983 */ /* 0x000ee80000100a00 */
[----:B------:R-:W-:Y:S04]  /*233a0*/  LDGSTS.E [R4+-0x78780], desc[UR8][R110.64], P4 ;  /* 0x878800006e047fae */ /* 0x000fe8000a121848 */
[----:B------:R-:W3:Y:S04]  /*233b0*/  LDL.64 R126, [R1+0x1408] ;  /* 0x00140800017e7983 */ /* 0x000ee80000100a00 */
[----:B------:R1:W-:Y:S04]  /*233c0*/  LDGSTS.E [R8+-0x78380], desc[UR8][R16.64], P4 ;  /* 0x87c8000010087fae */ /* 0x0003e8000a121848 */
[----:B------:R-:W3:Y:S04]  /*233d0*/  LDL.64 R112, [R1+0x1458] ;  /* 0x0014580001707983 */ /* 0x000ee80000100a00 */
[----:B------:R-:W3:Y:S04]  /*233e0*/  LDL.64 R110, [R1+0x1498] ;  /* 0x00149800016e7983 */ /* 0x000ee80000100a00 */
[----:B----4-:R-:W-:Y:S04]  /*233f0*/  LDGSTS.E [R5+-0x7ff00], desc[UR8][R96.64], P4 ;  /* 0x8010000060057fae */ /* 0x010fe8000a121848 */
[----:B--2---:R-:W-:Y:S04]  /*23400*/  LDGSTS.E [R2+-0x7fb00], desc[UR8][R94.64], P4 ;  /* 0x805000005e027fae */ /* 0x004fe8000a121848 */
[----:B------:R-:W2:Y:S04]  /*23410*/  LDL.64 R96, [R1+0x14d8] ;  /* 0x0014d80001607983 */ /* 0x000ea80000100a00 */
[----:B------:R-:W4:Y:S01]  /*23420*/  LDL.64 R94, [R1+0x1518] ;  /* 0x00151800015e7983 */ /* 0x000f220000100a00 */
[----:B-1----:R-:W-:-:S02]  /*23430*/  VIADD R8, R9, 0x100000 ;  /* 0x0010000009087836 */ /* 0x002fc40000000000 */
[----:B------:R-:W-:-:S03]  /*23440*/  VIADD R4, R9, 0x100000 ;  /* 0x0010000009047836 */ /* 0x000fc60000000000 */
[----:B---3--:R-:W-:Y:S04]  /*23450*/  LDGSTS.E [R8+-0x7f700], desc[UR8][R242.64], P4 ;  /* 0x80900000f2087fae */ /* 0x008fe8000a121848 */
        /* <DEDUP_REMOVED lines=14> */
[----:B----4-:R-:W-:Y:S04]  /*23540*/  LDGSTS.E [R4+-0x7bb00], desc[UR8][R94.64], P4 ;  /* 0x845000005e047fae */ /* 0x010fe8000a121848 */
[----:B------:R-:W-:Y:S04]  /*23550*/  LDGSTS.E [R2+-0x7b700], desc[UR8][R6.64], P4 ;  /* 0x8490000006027fae */ /* 0x000fe8000a121848 */
[----:B------:R-:W-:Y:S01]  /*23560*/  LDGSTS.E [R8+-0x7b300], desc[UR8][R80.64], P4 ;  /* 0x84d0000050087fae */ /* 0x000fe2000a121848 */
[----:B------:R-:W-:-:S03]  /*23570*/  IMAD.WIDE R162, R49, 0x4, R162 ;  /* 0x0000000431a27825 */ /* 0x000fc600078e02a2 */
[----:B------:R-:W-:Y:S04]  /*23580*/  LDGSTS.E [R5+-0x7af00], desc[UR8][R98.64], P4 ;  /* 0x8510000062057fae */ /* 0x000fe8000a121848 */
[----:B------:R-:W2:Y:S04]  /*23590*/  LDL.LU.64 R6, [R1+0x1838] ;  /* 0x0018380001067983 */ /* 0x000ea80000300a00 */
[----:B------:R-:W3:Y:S01]  /*235a0*/  LDL.64 R80, [R1+0x10d0] ;  /* 0x0010d00001507983 */ /* 0x000ee20000100a00 */
[----:B------:R-:W-:-:S03]  /*235b0*/  IMAD.WIDE R178, R49, 0x4, R178 ;  /* 0x0000000431b27825 */ /* 0x000fc600078e02b2 */
[----:B------:R-:W-:Y:S01]  /*235c0*/  LDGSTS.E [R2+-0x7ab00], desc[UR8][R114.64], P4 ;  /* 0x8550000072027fae */ /* 0x000fe2000a121848 */
[----:B------:R-:W-:-:S03]  /*235d0*/  VIADD R24, R9, 0x100000 ;  /* 0x0010000009187836 */ /* 0x000fc60000000000 */
[----:B------:R-:W-:Y:S04]  /*235e0*/  LDGSTS.E [R8+-0x7a700], desc[UR8][R130.64], P4 ;  /* 0x8590000082087fae */ /* 0x000fe8000a121848 */
[----:B------:R-:W4:Y:S04]  /*235f0*/  LDL.64 R194, [R1+0x1110] ;  /* 0x0011100001c27983 */ /* 0x000f280000100a00 */
[----:B------:R-:W-:Y:S04]  /*23600*/  LDGSTS.E [R5+-0x7a300], desc[UR8][R146.64], P4 ;  /* 0x85d0000092057fae */ /* 0x000fe8000a121848 */
[----:B------:R-:W2:Y:S04]  /*23610*/  LDL.64 R192, [R1+0x1150] ;  /* 0x0011500001c07983 */ /* 0x000ea80000100a00 */
[----:B------:R-:W2:Y:S04]  /*23620*/  LDL.64 R144, [R1+0x11d0] ;  /* 0x0011d00001907983 */ /* 0x000ea80000100a00 */
[----:B------:R-:W2:Y:S04]  /*23630*/  LDL.64 R146, [R1+0x1190] ;  /* 0x0011900001927983 */ /* 0x000ea80000100a00 */
[----:B------:R-:W2:Y:S01]  /*23640*/  LDL.64 R142, [R1+0x1210] ;  /* 0x00121000018e7983 */ /* 0x000ea20000100a00 */
[----:B------:R-:W-:-:S03]  /*23650*/  IADD3 R9, R9, 0x100000, RZ ;  /* 0x0010000009097810 */ /* 0x000fc60007ffe0ff */
[----:B------:R-:W-:Y:S04]  /*23660*/  LDGSTS.E [R4+-0x79f00], desc[UR8][R162.64], P4 ;  /* 0x86100000a2047fae */ /* 0x000fe8000a121848 */
[----:B------:R-:W2:Y:S04]  /*23670*/  LDL.64 R130, [R1+0x1250] ;  /* 0x0012500001827983 */ /* 0x000ea80000100a00 */
[----:B------:R-:W-:Y:S04]  /*23680*/  LDGSTS.E [R2+-0x79b00], desc[UR8][R178.64], P4 ;  /* 0x86500000b2027fae */ /* 0x000fe8000a121848 */
[----:B------:R-:W2:Y:S04]  /*23690*/  LDL.64 R128, [R1+0x1290] ;  /* 0x0012900001807983 */ /* 0x000ea80000100a00 */
[----:B------:R-:W-:Y:S04]  /*236a0*/  LDGSTS.E [R24+-0x79700], desc[UR8][R196.64], P4 ;  /* 0x86900000c4187fae */ /* 0x000fe8000a121848 */
[----:B------:R-:W2:Y:S04]  /*236b0*/  LDL.64 R126, [R1+0x12d0] ;  /* 0x0012d000017e7983 */ /* 0x000ea80000100a00 */
[----:B------:R1:W-:Y:S04]  /*236c0*/  LDGSTS.E [R8+-0x79300], desc[UR8][R212.64], P4 ;  /* 0x86d00000d4087fae */ /* 0x0003e8000a121848 */
[----:B------:R-:W2:Y:S04]  /*236d0*/  LDL.64 R114, [R1+0x1310] ;  /* 0x0013100001727983 */ /* 0x000ea80000100a00 */
[----:B------:R-:W2:Y:S01]  /*236e0*/  LDL.64 R112, [R1+0x1350] ;  /* 0x0013500001707983 */ /* 0x000ea20000100a00 */
[----:B-1----:R-:W-:-:S03]  /*236f0*/  VIADD R8, R48, 0x100000 ;  /* 0x0010000030087836 */ /* 0x002fc60000000000 */
[----:B------:R1:W-:Y:S04]  /*23700*/  LDGSTS.E [R5+-0x78f00], desc[UR8][R228.64], P4 ;  /* 0x87100000e4057fae */ /* 0x0003e8000a121848 */
[----:B------:R-:W2:Y:S04]  /*23710*/  LDL.64 R110, [R1+0x1390] ;  /* 0x00139000016e7983 */ /* 0x000ea80000100a00 */
[----:B------:R-:W-:Y:S04]  /*23720*/  LDGSTS.E [R4+-0x78b00], desc[UR8][R244.64], P4 ;  /* 0x87500000f4047fae */ /* 0x000fe8000a121848 */
[----:B------:R-:W2:Y:S04]  /*23730*/  LDL.64 R98, [R1+0x13d0] ;  /* 0x0013d00001627983 */ /* 0x000ea80000100a00 */
[----:B------:R1:W-:Y:S04]  /*23740*/  LDGSTS.E [R2+-0x78700], desc[UR8][R82.64], P4 ;  /* 0x8790000052027fae */ /* 0x0003e8000a121848 */
[----:B------:R-:W2:Y:S04]  /*23750*/  LDL.64 R96, [R1+0x1410] ;  /* 0x0014100001607983 */ /* 0x000ea80000100a00 */
[----:B------:R-:W2:Y:S04]  /*23760*/  LDL.64 R94, [R1+0x1460] ;  /* 0x00146000015e7983 */ /* 0x000ea80000100a00 */
[----:B------:R-:W-:Y:S04]  /*23770*/  LDGSTS.E [R9+-0x78300], desc[UR8][R14.64], P4 ;  /* 0x87d000000e097fae */ /* 0x000fe8000a121848 */
[----:B------:R-:W2:Y:S04]  /*23780*/  LDL.64 R82, [R1+0x14a0] ;  /* 0x0014a00001527983 */ /* 0x000ea80000100a00 */
[----:B---3--:R-:W-:Y:S04]  /*23790*/  LDGSTS.E [R8+-0x7fe80], desc[UR8][R80.64], P4 ;  /* 0x8018000050087fae */ /* 0x008fe8000a121848 */
[----:B------:R-:W3:Y:S01]  /*237a0*/  LDL.64 R80, [R1+0x14e0] ;  /* 0x0014e00001507983 */ /* 0x000ee20000100a00 */
[C---:B-1----:R-:W-:Y:S01]  /*237b0*/  VIADD R5, R48.reuse, 0x100000 ;  /* 0x0010000030057836 */ /* 0x042fe20000000000 */
[C---:B------:R-:W-:Y:S01]  /*237c0*/  IADD3 R2, R48.reuse, 0x100000, RZ ;  /* 0x0010000030027810 */ /* 0x040fe20007ffe0ff */
[----:B------:R-:W-:-:S03]  /*237d0*/  VIADD R4, R48, 0x100000 ;  /* 0x0010000030047836 */ /* 0x000fc60000000000 */
[----:B----4-:R-:W-:Y:S04]  /*237e0*/  LDGSTS.E [R5+-0x7fa80], desc[UR8][R194.64], P4 ;  /* 0x80580000c2057fae */ /* 0x010fe8000a121848 */
[----:B--2---:R-:W-:Y:S04]  /*237f0*/  LDGSTS.E [R4+-0x7f680], desc[UR8][R192.64], P4 ;  /* 0x80980000c0047fae */ /* 0x004fe8000a121848 */
        /* <DEDUP_REMOVED lines=15> */
[----:B------:R-:W-:Y:S01]  /*238f0*/  LDGSTS.E [R5+-0x7b680], desc[UR8][R64.64], P4 ;  /* 0x8498000040057fae */ /* 0x000fe2000a121848 */
[----:B------:R-:W-:-:S03]  /*23900*/  IMAD.WIDE R164, R49, 0x4, R164 ;  /* 0x0000000431a47825 */ /* 0x000fc600078e02a4 */
[----:B------:R-:W-:Y:S04]  /*23910*/  LDGSTS.E [R2+-0x7b280], desc[UR8][R84.64], P4 ;  /* 0x84d8000054027fae */ /* 0x000fe8000a121848 */
[----:B------:R-:W2:Y:S04]  /*23920*/  LDL.LU.64 R188, [R1+0x1830] ;  /* 0x0018300001bc7983 */ /* 0x000ea80000300a00 */
[----:B------:R-:W3:Y:S01]  /*23930*/  LDL.64 R64, [R1+0x10d8] ;  /* 0x0010d80001407983 */ /* 0x000ee20000100a00 */
[----:B------:R-:W-:-:S03]  /*23940*/  IMAD.WIDE R180, R49, 0x4, R180 ;  /* 0x0000000431b47825 */ /* 0x000fc600078e02b4 */
[----:B------:R-:W-:Y:S04]  /*23950*/  LDGSTS.E [R8+-0x7ae80], desc[UR8][R100.64], P4 ;  /* 0x8518000064087fae */ /* 0x000fe8000a121848 */
[----:B------:R-:W4:Y:S04]  /*23960*/  LDL.64 R128, [R1+0x1118] ;  /* 0x0011180001807983 */ /* 0x000f280000100a00 */
[----:B------:R-:W-:Y:S04]  /*23970*/  LDGSTS.E [R5+-0x7aa80], desc[UR8][R116.64], P4 ;  /* 0x8558000074057fae */ /* 0x000fe8000a121848 */
[----:B------:R-:W2:Y:S04]  /*23980*/  LDL.64 R126, [R1+0x1158] ;  /* 0x00115800017e7983 */ /* 0x000ea80000100a00 */
[----:B------:R-:W-:Y:S04]  /*23990*/  LDGSTS.E [R4+-0x7a680], desc[UR8][R132.64], P4 ;  /* 0x8598000084047fae */ /* 0x000fe8000a121848 */
[----:B------:R-:W2:Y:S04]  /*239a0*/  LDL.64 R116, [R1+0x1198] ;  /* 0x0011980001747983 */ /* 0x000ea80000100a00 */
[----:B------:R-:W2:Y:S04]  /*239b0*/  LDL.64 R114, [R1+0x11d8] ;  /* 0x0011d80001727983 */ /* 0x000ea80000100a00 */
[----:B------:R-:W-:Y:S04]  /*239c0*/  LDGSTS.E [R2+-0x7a280], desc[UR8][R148.64], P4 ;  /* 0x85d8000094027fae */ /* 0x000fe8000a121848 */
[----:B------:R-:W2:Y:S01]  /*239d0*/  LDL.64 R112, [R1+0x1218] ;  /* 0x0012180001707983 */ /* 0x000ea20000100a00 */
[----:B------:R-:W-:-:S03]  /*239e0*/  VIADD R48, R48, 0x100000 ;  /* 0x0010000030307836 */ /* 0x000fc60000000000 */
        /* <DEDUP_REMOVED lines=12> */
[----:B------:R1:W-:Y:S04]  /*23ab0*/  LDGSTS.E [R2+-0x78a80], desc[UR8][R78.64], P4 ;  /* 0x875800004e027fae */ /* 0x0003e8000a121848 */
        /* <DEDUP_REMOVED lines=27> */
[----:B------:R-:W-:Y:S01]  /*23c70*/  LDGSTS.E [R5+-0x7ba00], desc[UR8][R248.64], P4 ;  /* 0x84600000f8057fae */ /* 0x000fe2000a121848 */
[----:B------:R-:W-:-:S03]  /*23c80*/  IMAD.WIDE R166, R49, 0x4, R166 ;  /* 0x0000000431a67825 */ /* 0x000fc600078e02a6 */
[----:B------:R-:W-:Y:S01]  /*23c90*/  LDGSTS.E [R4+-0x7b600], desc[UR8][R70.64], P4 ;  /* 0x84a0000046047fae */ /* 0x000fe2000a121848 */
[----:B------:R-:W-:-:S03]  /*23ca0*/  IMAD.WIDE R182, R49, 0x4, R182 ;  /* 0x0000000431b67825 */ /* 0x000fc600078e02b6 */
[----:B------:R-:W-:Y:S04]  /*23cb0*/  LDGSTS.E [R2+-0x7b200], desc[UR8][R86.64], P4 ;  /* 0x84e0000056027fae */ /* 0x000fe8000a121848 */
[----:B------:R-:W2:Y:S04]  /*23cc0*/  LDL.LU R249, [R1+0x1828] ;  /* 0x0018280001f97983 */ /* 0x000ea80000300800 */
[----:B------:R-:W3:Y:S04]  /*23cd0*/  LDL.64 R64, [R1+0x10e0] ;  /* 0x0010e00001407983 */ /* 0x000ee80000100a00 */
[----:B------:R-:W4:Y:S04]  /*23ce0*/  LDL.64 R112, [R1+0x1120] ;  /* 0x0011200001707983 */ /* 0x000f280000100a00 */
[----:B------:R-:W-:Y:S04]  /*23cf0*/  LDGSTS.E [R8+-0x7ae00], desc[UR8][R102.64], P4 ;  /* 0x8520000066087fae */ /* 0x000fe8000a121848 */
[----:B------:R-:W4:Y:S04]  /*23d00*/  LDL.64 R110, [R1+0x1160] ;  /* 0x00116000016e7983 */ /* 0x000f280000100a00 */
[----:B------:R-:W-:Y:S04]  /*23d10*/  LDGSTS.E [R5+-0x7aa00], desc[UR8][R118.64], P4 ;  /* 0x8560000076057fae */ /* 0x000fe8000a121848 */
[----:B------:R-:W4:Y:S04]  /*23d20*/  LDL.64 R102, [R1+0x11a0] ;  /* 0x0011a00001667983 */ /* 0x000f280000100a00 */
[----:B------:R-:W4:Y:S04]  /*23d30*/  LDL.64 R100, [R1+0x11e0] ;  /* 0x0011e00001647983 */ /* 0x000f280000100a00 */
[----:B------:R-:W-:Y:S04]  /*23d40*/  LDGSTS.E [R2+-0x7a600], desc[UR8][R134.64], P4 ;  /* 0x85a0000086027fae */ /* 0x000fe8000a121848 */
[----:B------:R-:W4:Y:S01]  /*23d50*/  LDL.64 R98, [R1+0x1220] ;  /* 0x0012200001627983 */ /* 0x000f220000100a00 */
[----:B------:R-:W-:-:S03]  /*23d60*/  VIADD R54, R54, 0x100000 ;  /* 0x0010000036367836 */ /* 0x000fc60000000000 */
[----:B------:R2:W-:Y:S04]  /*23d70*/  LDGSTS.E [R8+-0x7a200], desc[UR8][R150.64], P4 ;  /* 0x85e0000096087fae */ /* 0x0005e8000a121848 */
[----:B------:R-:W4:Y:S04]  /*23d80*/  LDL.64 R96, [R1+0x1260] ;  /* 0x0012600001607983 */ /* 0x000f280000100a00 */
[----:B------:R-:W-:Y:S04]  /*23d90*/  LDGSTS.E [R5+-0x79e00], desc[UR8][R166.64], P4 ;  /* 0x86200000a6057fae */ /* 0x000fe8000a121848 */
        /* <DEDUP_REMOVED lines=9> */
[----:B------:R1:W-:Y:S04]  /*23e30*/  LDGSTS.E [R4+-0x78a00], desc[UR8][R66.64], P4 ;  /* 0x8760000042047fae */ /* 0x0003e8000a121848 */
[----:B------:R-:W4:Y:S04]  /*23e40*/  LDL.64 R78, [R1+0x13e0] ;  /* 0x0013e000014e7983 */ /* 0x000f280000100a00 */
[----:B------:R-:W4:Y:S04]  /*23e50*/  LDL.64 R70, [R1+0x1420] ;  /* 0x0014200001467983 */ /* 0x000f280000100a00 */
[----:B------:R1:W-:Y:S04]  /*23e60*/  LDGSTS.E [R5+-0x78600], desc[UR8][R22.64], P4 ;  /* 0x87a0000016057fae */ /* 0x0003e8000a121848 */
[----:B------:R-:W4:Y:S04]  /*23e70*/  LDL.64 R68, [R1+0x1470] ;  /* 0x0014700001447983 */ /* 0x000f280000100a00 */
[----:B------:R-:W-:Y:S04]  /*23e80*/  LDGSTS.E [R54+-0x78200], desc[UR8][R10.64], P4 ;  /* 0x87e000000a367fae */ /* 0x000fe8000a121848 */
[----:B------:R-:W4:Y:S01]  /*23e90*/  LDL.64 R66, [R1+0x14b0] ;  /* 0x0014b00001427983 */ /* 0x000f220000100a00 */
[----:B--2---:R-:W-:-:S05]  /*23ea0*/  VIADD R8, R249, 0x100000 ;  /* 0x00100000f9087836 */ /* 0x004fca0000000000 */
[----:B---3--:R-:W-:Y:S04]  /*23eb0*/  LDGSTS.E [R8+-0x7fd80], desc[UR8][R64.64], P4 ;  /* 0x8028000040087fae */ /* 0x008fe8000a121848 */
[----:B------:R-:W2:Y:S01]  /*23ec0*/  LDL.64 R64, [R1+0x14f0] ;  /* 0x0014f00001407983 */ /* 0x000ea20000100a00 */
[C---:B-1----:R-:W-:Y:S01]  /*23ed0*/  IADD3 R4, R249.reuse, 0x100000, RZ ;  /* 0x00100000f9047810 */ /* 0x042fe20007ffe0ff */
[C---:B------:R-:W-:Y:S02]  /*23ee0*/  VIADD R2, R249.reuse, 0x100000 ;  /* 0x00100000f9027836 */ /* 0x040fe40000000000 */
[----:B------:R-:W-:Y:S02]  /*23ef0*/  VIADD R5, R249, 0x100000 ;  /* 0x00100000f9057836 */ /* 0x000fe40000000000 */
        /* <DEDUP_REMOVED lines=14> */
[----:B------:R-:W-:Y:S01]  /*23fe0*/  LDGSTS.E [R2+-0x7c180], desc[UR8][R66.64], P4 ;  /* 0x83e8000042027fae */ /* 0x000fe2000a121848 */
[----:B------:R-:W-:-:S04]  /*23ff0*/  IMAD.WIDE R152, R49, 0x4, R152 ;  /* 0x0000000431987825 */ /* 0x000fc800078e0298 */
[----:B------:R-:W-:-:S04]  /*24000*/  IMAD.WIDE R168, R49, 0x4, R168 ;  /* 0x0000000431a87825 */ /* 0x000fc800078e02a8 */
[----:B------:R-:W-:-:S04]  /*24010*/  IMAD.WIDE R184, R49, 0x4, R184 ;  /* 0x0000000431b87825 */ /* 0x000fc800078e02b8 */
[C---:B------:R-:W-:Y:S01]  /*24020*/  VIADD R9, R249.reuse, 0x100000 ;  /* 0x00100000f9097836 */ /* 0x040fe20000000000 */
[----:B--2---:R-:W-:Y:S04]  /*24030*/  LDGSTS.E [R8+-0x7bd80], desc[UR8][R64.64], P4 ;  /* 0x8428000040087fae */ /* 0x004fe8000a121848 */
[----:B------:R-:W-:Y:S04]  /*24040*/  LDGSTS.E [R5+-0x7b980], desc[UR8][R250.64], P4 ;  /* 0x84680000fa057fae */ /* 0x000fe8000a121848 */
[----:B------:R-:W-:Y:S04]  /*24050*/  LDGSTS.E [R4+-0x7b580], desc[UR8][R72.64], P4 ;  /* 0x84a8000048047fae */ /* 0x000fe8000a121848 */
[----:B------:R-:W-:Y:S04]  /*24060*/  LDGSTS.E [R2+-0x7b180], desc[UR8][R88.64], P4 ;  /* 0x84e8000058027fae */ /* 0x000fe8000a121848 */
[----:B------:R-:W2:Y:S04]  /*24070*/  LDL.LU.64 R250, [R1+0x1820] ;  /* 0x0018200001fa7983 */ /* 0x000ea80000300a00 */
[----:B------:R-:W3:Y:S04]  /*24080*/  LDL.64 R100, [R1+0x10e8] ;  /* 0x0010e80001647983 */ /* 0x000ee80000100a00 */
[----:B------:R-:W4:Y:S04]  /*24090*/  LDL.64 R98, [R1+0x1128] ;  /* 0x0011280001627983 */ /* 0x000f280000100a00 */
[----:B------:R-:W4:Y:S04]  /*240a0*/  LDL.64 R96, [R1+0x1168] ;  /* 0x0011680001607983 */ /* 0x000f280000100a00 */
[----:B------:R-:W4:Y:S04]  /*240b0*/  LDL.64 R94, [R1+0x11a8] ;  /* 0x0011a800015e7983 */ /* 0x000f280000100a00 */
        /* <DEDUP_REMOVED lines=19> */
[----:B------:R1:W-:Y:S04]  /*241f0*/  LDGSTS.E [R4+-0x78980], desc[UR8][R62.64], P4 ;  /* 0x876800003e047fae */ /* 0x0003e8000a121848 */
[----:B------:R-:W4:Y:S01]  /*24200*/  LDL.64 R64, [R1+0x1478] ;  /* 0x0014780001407983 */ /* 0x000f220000100a00 */
[----:B------:R-:W-:-:S03]  /*24210*/  IADD3 R249, R249, 0x100000, RZ ;  /* 0x00100000f9f97810 */ /* 0x000fc60007ffe0ff */
[----:B------:R1:W-:Y:S04]  /*24220*/  LDGSTS.E [R2+-0x78580], desc[UR8][R20.64], P4 ;  /* 0x87a8000014027fae */ /* 0x0003e8000a121848 */
[----:B------:R-:W4:Y:S04]  /*24230*/  LDL.64 R62, [R1+0x14b8] ;  /* 0x0014b800013e7983 */ /* 0x000f280000100a00 */
[----:B------:R-:W-:Y:S01]  /*24240*/  LDGSTS.E [R249+-0x78180], desc[UR8][R28.64], P4 ;  /* 0x87e800001cf97fae */ /* 0x000fe2000a121848 */
[----:B------:R-:W-:-:S04]  /*24250*/  IMAD.WIDE R154, R49, 0x4, R154 ;  /* 0x00000004319a7825 */ /* 0x000fc800078e029a */
[----:B------:R-:W-:-:S04]  /*24260*/  IMAD.WIDE R170, R49, 0x4, R170 ;  /* 0x0000000431aa7825 */ /* 0x000fc800078e02aa */
[----:B------:R-:W-:-:S04]  /*24270*/  IMAD.WIDE R186, R49, 0x4, R186 ;  /* 0x0000000431ba7825 */ /* 0x000fc800078e02ba */
[C---:B--2---:R-:W-:Y:S02]  /*24280*/  VIADD R5, R250.reuse, 0x100000 ;  /* 0x00100000fa057836 */ /* 0x044fe40000000000 */
[C---:B-1----:R-:W-:Y:S02]  /*24290*/  VIADD R4, R250.reuse, 0x100000 ;  /* 0x00100000fa047836 */ /* 0x042fe40000000000 */
[C---:B------:R-:W-:Y:S01]  /*242a0*/  VIADD R2, R250.reuse, 0x100000 ;  /* 0x00100000fa027836 */ /* 0x040fe20000000000 */
[----:B---3--:R-:W-:Y:S01]  /*242b0*/  LDGSTS.E [R5+-0x7fd00], desc[UR8][R100.64], P4 ;  /* 0x8030000064057fae */ /* 0x008fe2000a121848 */
[----:B------:R-:W-:-:S03]  /*242c0*/  IADD3 R8, R250, 0x100000, RZ ;  /* 0x00100000fa087810 */ /* 0x000fc60007ffe0ff */
        /* <DEDUP_REMOVED lines=17> */
[----:B------:R-:W-:-:S03]  /*243e0*/  VIADD R9, R250, 0x100000 ;  /* 0x00100000fa097836 */ /* 0x000fc60000000000 */
[----:B------:R-:W-:Y:S04]  /*243f0*/  LDGSTS.E [R2+-0x7b500], desc[UR8][R74.64], P4 ;  /* 0x84b000004a027fae */ /* 0x000fe8000a121848 */
[----:B------:R-:W2:Y:S04]  /*24400*/  LDL.LU.64 R188, [R1+0x1818] ;  /* 0x0018180001bc7983 */ /* 0x000ea80000300a00 */
[----:B------:R-:W3:Y:S04]  /*24410*/  LDL.64 R88, [R1+0x10f0] ;  /* 0x0010f00001587983 */ /* 0x000ee80000100a00 */
[----:B------:R-:W4:Y:S04]  /*24420*/  LDL.64 R86, [R1+0x1130] ;  /* 0x0011300001567983 */ /* 0x000f280000100a00 */
[----:B------:R-:W2:Y:S04]  /*24430*/  LDL.64 R84, [R1+0x1170] ;  /* 0x0011700001547983 */ /* 0x000ea80000100a00 */
[----:B------:R-:W-:Y:S04]  /*24440*/  LDGSTS.E [R8+-0x7b100], desc[UR8][R90.64], P4 ;  /* 0x84f000005a087fae */ /* 0x000fe8000a121848 */
        /* <DEDUP_REMOVED lines=19> */
[----:B------:R1:W-:Y:S04]  /*24580*/  LDGSTS.E [R2+-0x78900], desc[UR8][R56.64], P4 ;  /* 0x8770000038027fae */ /* 0x0003e8000a121848 */
[----:B------:R-:W2:Y:S01]  /*24590*/  LDL.64 R58, [R1+0x1430] ;  /* 0x00143000013a7983 */ /* 0x000ea20000100a00 */
[----:B------:R-:W-:-:S02]  /*245a0*/  VIADD R250, R250, 0x100000 ;  /* 0x00100000fafa7836 */ /* 0x000fc40000000000 */
[C---:B-1----:R-:W-:Y:S01]  /*245b0*/  VIADD R5, R251.reuse, 0x100000 ;  /* 0x00100000fb057836 */ /* 0x042fe20000000000 */
[----:B------:R1:W-:Y:S04]  /*245c0*/  LDGSTS.E [R4+-0x78500], desc[UR8][R32.64], P4 ;  /* 0x87b0000020047fae */ /* 0x0003e8000a121848 */
[----:B------:R-:W2:Y:S01]  /*245d0*/  LDL.64 R56, [R1+0x1480] ;  /* 0x0014800001387983 */ /* 0x000ea20000100a00 */
[C---:B------:R-:W-:Y:S01]  /*245e0*/  IADD3 R2, R251.reuse, 0x100000, RZ ;  /* 0x00100000fb027810 */ /* 0x040fe20007ffe0ff */
[C---:B------:R-:W-:Y:S02]  /*245f0*/  VIADD R8, R251.reuse, 0x100000 ;  /* 0x00100000fb087836 */ /* 0x040fe40000000000 */
[----:B------:R2:W-:Y:S01]  /*24600*/  LDGSTS.E [R250+-0x78100], desc[UR8][R26.64], P4 ;  /* 0x87f000001afa7fae */ /* 0x0005e2000a121848 */
[----:B-1----:R-:W-:-:S02]  /*24610*/  VIADD R4, R251, 0x100000 ;  /* 0x00100000fb047836 */ /* 0x002fc40000000000 */
[----:B------:R-:W-:-:S04]  /*24620*/  IMAD.WIDE R156, R49, 0x4, R156 ;  /* 0x00000004319c7825 */ /* 0x000fc800078e029c */
[----:B------:R-:W-:-:S04]  /*24630*/  IMAD.WIDE R172, R49, 0x4, R172 ;  /* 0x0000000431ac7825 */ /* 0x000fc800078e02ac */
[----:B------:R-:W-:-:S04]  /*24640*/  IMAD.WIDE R190, R49, 0x4, R190 ;  /* 0x0000000431be7825 */ /* 0x000fc800078e02be */
[C---:B------:R-:W-:Y:S01]  /*24650*/  VIADD R9, R251.reuse, 0x100000 ;  /* 0x00100000fb097836 */ /* 0x040fe20000000000 */
[----:B---3--:R-:W-:Y:S04]  /*24660*/  LDGSTS.E [R5+-0x7fc80], desc[UR8][R88.64], P4 ;  /* 0x8038000058057fae */ /* 0x008fe8000a121848 */
        /* <DEDUP_REMOVED lines=13> */
[----:B------:R1:W-:Y:S04]  /*24740*/  LDGSTS.E [R4+-0x7c480], desc[UR8][R56.64], P4 ;  /* 0x83b8000038047fae */ /* 0x0003e8000a121848 */
[----:B------:R-:W-:Y:S04]  /*24750*/  LDGSTS.E [R2+-0x7c080], desc[UR8][R188.64], P4 ;  /* 0x83f80000bc027fae */ /* 0x000fe8000a121848 */
[----:B------:R-:W-:Y:S04]  /*24760*/  LDGSTS.E [R5+-0x7bc80], desc[UR8][R6.64], P4 ;  /* 0x8438000006057fae */ /* 0x000fe8000a121848 */
[----:B------:R2:W-:Y:S04]  /*24770*/  LDGSTS.E [R4+-0x7b880], desc[UR8][R60.64], P4 ;  /* 0x847800003c047fae */ /* 0x0005e8000a121848 */
        /* <DEDUP_REMOVED lines=8> */
[----:B------:R1:W5:Y:S04]  /*24800*/  LDL.LU R188, [R1+0x1810] ;  /* 0x0018100001bc7983 */ /* 0x0003680000300800 */
[----:B------:R1:W-:Y:S04]  /*24810*/  LDGSTS.E [R9+-0x79480], desc[UR8][R206.64], P4 ;  /* 0x86b80000ce097fae */ /* 0x0003e8000a121848 */
[----:B------:R1:W5:Y:S04]  /*24820*/  LDL.LU.64 R6, [R1+0x1808] ;  /* 0x0018080001067983 */ /* 0x0003680000300a00 */
[----:B------:R1:W-:Y:S04]  /*24830*/  LDGSTS.E [R8+-0x79080], desc[UR8][R222.64], P4 ;  /* 0x86f80000de087fae */ /* 0x0003e8000a121848 */
[----:B------:R1:W-:Y:S04]  /*24840*/  LDGSTS.E [R5+-0x78c80], desc[UR8][R238.64], P4 ;  /* 0x87380000ee057fae */ /* 0x0003e8000a121848 */
[----:B------:R1:W-:Y:S04]  /*24850*/  LDGSTS.E [R2+-0x78880], desc[UR8][R246.64], P4 ;  /* 0x87780000f6027fae */ /* 0x0003e8000a121848 */
[----:B------:R-:W2:Y:S04]  /*24860*/  LDL.64 R8, [R1+0x1778] ;  /* 0x0017780001087983 */ /* 0x000ea80000100a00 */
[----:B--2---:R2:W-:Y:S04]  /*24870*/  LDGSTS.E [R4+-0x78480], desc[UR8][R8.64], P4 ;  /* 0x87b8000008047fae */ /* 0x0045e8000a121848 */
[----:B------:R-:W3:Y:S04]  /*24880*/  LDL.64 R4, [R1+0x1760] ;  /* 0x0017600001047983 */ /* 0x000ee80000100a00 */
[----:B------:R2:W-:Y:S04]  /*24890*/  STL [R1+0x400], RZ ;  /* 0x000400ff01007387 */ /* 0x0005e80000100800 */
        /* <DEDUP_REMOVED lines=255> */
[----:B------:R2:W-:Y:S04]  /*25890*/  STL [R1], RZ ;  /* 0x000000ff01007387 */ /* 0x0005e80000100800 */
        /* <DEDUP_REMOVED lines=116> */
[----:B------:R2:W-:Y:S01]  /*25fe0*/  STL [R1+0x1d4], RZ ;  /* 0x0001d4ff01007387 */ /* 0x0005e20000100800 */
[----:B------:R-:W-:-:S03]  /*25ff0*/  IADD3 R251, R251, 0x100000, RZ ;  /* 0x00100000fbfb7810 */ /* 0x000fc60007ffe0ff */
        /* <DEDUP_REMOVED lines=8> */
[----:B---3--:R2:W-:Y:S04]  /*26080*/  LDGSTS.E [R251+-0x78080], desc[UR8][R4.64], P4 ;  /* 0x87f8000004fb7fae */ /* 0x0085e8000a121848 */
[----:B------:R2:W-:Y:S04]  /*26090*/  STL [R1+0x1f8], RZ ;  /* 0x0001f8ff01007387 */ /* 0x0005e80000100800 */
[----:B------:R2:W-:Y:S04]  /*260a0*/  STL [R1+0x1fc], RZ ;  /* 0x0001fcff01007387 */ /* 0x0005e80000100800 */
[----:B------:R-:W0:Y:S01]  /*260b0*/  LDGDEPBAR ;  /* 0x00000000000079af */ /* 0x000e220000000000 */
[----:B------:R-:W-:-:S02]  /*260c0*/  CS2R R24, SRZ ;  /* 0x0000000000187805 */ /* 0x000fc4000001ff00 */
[----:B------:R-:W-:Y:S02]  /*260d0*/  CS2R R26, SRZ ;  /* 0x00000000001a7805 */ /* 0x000fe4000001ff00 */
[----:B------:R-:W-:Y:S02]  /*260e0*/  CS2R R28, SRZ ;  /* 0x00000000001c7805 */ /* 0x000fe4000001ff00 */
[----:B------:R-:W-:Y:S02]  /*260f0*/  CS2R R30, SRZ ;  /* 0x00000000001e7805 */ /* 0x000fe4000001ff00 */
[----:B------:R-:W-:Y:S02]  /*26100*/  CS2R R32, SRZ ;  /* 0x0000000000207805 */ /* 0x000fe4000001ff00 */
[----:B------:R-:W-:Y:S02]  /*26110*/  CS2R R34, SRZ ;  /* 0x0000000000227805 */ /* 0x000fe4000001ff00 */
        /* <DEDUP_REMOVED lines=10> */
[----:B-1----:R-:W-:Y:S02]  /*261c0*/  CS2R R56, SRZ ;  /* 0x0000000000387805 */ /* 0x002fe4000001ff00 */
[----:B------:R-:W-:Y:S01]  /*261d0*/  CS2R R58, SRZ ;  /* 0x00000000003a7805 */ /* 0x000fe2000001ff00 */
[----:B------:R-:W-:Y:S01]  /*261e0*/  IMAD.MOV.U32 R60, RZ, RZ, RZ ;  /* 0x000000ffff3c7224 */ /* 0x000fe200078e00ff */
[----:B------:R-:W-:-:S06]  /*261f0*/  UISETP.GE.AND UP0, UPT, UR6, 0x80, UPT ;  /* 0x000000800600788c */ /* 0x000fcc000bf06270 */
[----:B------:R-:W-:Y:S01]  /*26200*/  PLOP3.LUT P0, PT, PT, PT, UP0, 0x40, 0x0 ;  /* 0x000000000000781c */ /* 0x000fe20003f0e808 */
[----:B------:R-:W-:Y:S01]  /*26210*/  IMAD.MOV.U32 R61, RZ, RZ, RZ ;  /* 0x000000ffff3d7224 */ /* 0x000fe200078e00ff */
        /* <DEDUP_REMOVED lines=15> */
[----:B----4-:R-:W-:Y:S02]  /*26310*/  CS2R R92, SRZ ;  /* 0x00000000005c7805 */ /* 0x010fe4000001ff00 */
        /* <DEDUP_REMOVED lines=28> */
[----:B------:R-:W-:Y:S01]  /*264e0*/  CS2R R150, SRZ ;  /* 0x0000000000967805 */ /* 0x000fe2000001ff00 */
[----:B--2---:R-:W-:Y:S06]  /*264f0*/  @P0 BRA `(.L_x_0) ;  /* 0x0000020800f00947 */ /* 0x004fec0003800000 */
[----:B------:R-:W2:Y:S04]  /*26500*/  LDL.LU.64 R194, [R1+0x10a8] ;  /* 0x0010a80001c27983 */ /* 0x000ea80000300a00 */
        /* <DEDUP_REMOVED lines=13> */
[----:B------:R-:W4:Y:S01]  /*265e0*/  LDL.LU.64 R222, [R1+0xbe8] ;  /* 0x000be80001de7983 */ /* 0x000f220000300a00 */
[----:B--2---:R-:W-:Y:S01]  /*265f0*/  IMAD.MOV.U32 R193, RZ, RZ, R194 ;  /* 0x000000ffffc17224 */ /* 0x004fe200078e00c2 */
[----:B------:R-:W-:Y:S01]  /*26600*/  MOV R192, R195 ;  /* 0x000000c300c07202 */ /* 0x000fe20000000f00 */
[----:B---3--:R-:W-:-:S02]  /*26610*/  IMAD.MOV.U32 R195, RZ, RZ, R196 ;  /* 0x000000ffffc37224 */ /* 0x008fc400078e00c4 */
[----:B------:R-:W-:Y:S02]  /*26620*/  IMAD.MOV.U32 R194, RZ, RZ, R197 ;  /* 0x000000ffffc27224 */ /* 0x000fe400078e00c5 */
[----:B----4-:R-:W-:Y:S01]  /*26630*/  IMAD.MOV.U32 R197, RZ, RZ, R198 ;  /* 0x000000ffffc57224 */ /* 0x010fe200078e00c6 */
[----:B------:R-:W-:Y:S01]  /*26640*/  MOV R196, R199 ;  /* 0x000000c700c47202 */ /* 0x000fe20000000f00 */
[----:B------:R-:W-:Y:S02]  /*26650*/  IMAD.MOV.U32 R199, RZ, RZ, R200 ;  /* 0x000000ffffc77224 */ /* 0x000fe400078e00c8 */
[----:B------:R-:W-:Y:S02]  /*26660*/  IMAD.MOV.U32 R198, RZ, RZ, R201 ;  /* 0x000000ffffc67224 */ /* 0x000fe400078e00c9 */
[----:B------:R-:W-:Y:S01]  /*26670*/  IMAD.MOV.U32 R201, RZ, RZ, R246 ;  /* 0x000000ffffc97224 */ /* 0x000fe200078e00f6 */
[----:B------:R-:W-:Y:S02]  /*26680*/  MOV R200, R247 ;  /* 0x000000f700c87202 */ /* 0x000fe40000000f00 */
[----:B------:R-:W2:Y:S01]  /*26690*/  LDL.LU.64 R246, [R1+0xbe0] ;  /* 0x000be00001f67983 */ /* 0x000ea20000300a00 */
[----:B------:R-:W-:-:S02]  /*266a0*/  IMAD.MOV.U32 R203, RZ, RZ, R204 ;  /* 0x000000ffffcb7224 */ /* 0x000fc400078e00cc */
[----:B------:R-:W-:Y:S01]  /*266b0*/  IMAD.MOV.U32 R202, RZ, RZ, R205 ;  /* 0x000000ffffca7224 */ /* 0x000fe200078e00cd */
[----:B------:R-:W3:Y:S01]  /*266c0*/  LDL.LU.64 R226, [R1+0xbd8] ;  /* 0x000bd80001e27983 */ /* 0x000ee20000300a00 */
[----:B------:R-:W-:Y:S01]  /*266d0*/  IMAD.MOV.U32 R205, RZ, RZ, R206 ;  /* 0x000000ffffcd7224 */ /* 0x000fe200078e00ce */
[----:B------:R-:W-:Y:S02]  /*266e0*/  MOV R204, R207 ;  /* 0x000000cf00cc7202 */ /* 0x000fe40000000f00 */
[----:B------:R-:W4:Y:S01]  /*266f0*/  LDL.LU.64 R228, [R1+0xbd0] ;  /* 0x000bd00001e47983 */ /* 0x000f220000300a00 */
[----:B------:R-:W-:Y:S02]  /*26700*/  IMAD.MOV.U32 R207, RZ, RZ, R208 ;  /* 0x000000ffffcf7224 */ /* 0x000fe400078e00d0 */
[----:B------:R-:W-:Y:S01]  /*26710*/  IMAD.MOV.U32 R206, RZ, RZ, R209 ;  /* 0x000000ffffce7224 */ /* 0x000fe200078e00d1 */
[----:B------:R-:W4:Y:S01]  /*26720*/  LDL.LU.64 R230, [R1+0xbc8] ;  /* 0x000bc80001e67983 */ /* 0x000f220000300a00 */
[----:B------:R-:W-:Y:S01]  /*26730*/  IMAD.MOV.U32 R209, RZ, RZ, R210 ;  /* 0x000000ffffd17224 */ /* 0x000fe200078e00d2 */
[----:B------:R-:W-:-:S02]  /*26740*/  MOV R208, R211 ;  /* 0x000000d300d07202 */ /* 0x000fc40000000f00 */
[----:B------:R-:W4:Y:S01]  /*26750*/  LDL.LU.64 R232, [R1+0xbc0] ;  /* 0x000bc00001e87983 */ /* 0x000f220000300a00 */
[----:B------:R-:W-:Y:S02]  /*26760*/  IMAD.MOV.U32 R211, RZ, RZ, R212 ;  /* 0x000000ffffd37224 */ /* 0x000fe400078e00d4 */
[----:B------:R-:W-:Y:S01]  /*26770*/  IMAD.MOV.U32 R210, RZ, RZ, R213 ;  /* 0x000000ffffd27224 */ /* 0x000fe200078e00d5 */
[----:B------:R-:W4:Y:S01]  /*26780*/  LDL.LU.64 R234, [R1+0xbb8] ;  /* 0x000bb80001ea7983 */ /* 0x000f220000300a00 */
        /* <DEDUP_REMOVED lines=15> */
[----:B--2---:R-:W-:Y:S02]  /*26880*/  IMAD.MOV.U32 R223, RZ, RZ, R246 ;  /* 0x000000ffffdf7224 */ /* 0x004fe400078e00f6 */
[----:B------:R-:W-:-:S02]  /*26890*/  IMAD.MOV.U32 R222, RZ, RZ, R247 ;  /* 0x000000ffffde7224 */ /* 0x000fc400078e00f7 */
        /* <DEDUP_REMOVED lines=13> */
[----:B---3--:R-:W-:Y:S01]  /*26970*/  IMAD.MOV.U32 R225, RZ, RZ, R226 ;  /* 0x000000ffffe17224 */ /* 0x008fe200078e00e2 */
[----:B------:R-:W-:Y:S01]  /*26980*/  MOV R224, R227 ;  /* 0x000000e300e07202 */ /* 0x000fe20000000f00 */
[----:B----4-:R-:W-:Y:S01]  /*26990*/  IMAD.MOV.U32 R227, RZ, RZ, R228 ;  /* 0x000000ffffe37224 */ /* 0x010fe200078e00e4 */
[----:B------:R-:W-:Y:S01]  /*269a0*/  MOV R228, R231 ;  /* 0x000000e700e47202 */ /* 0x000fe20000000f00 */
[----:B------:R-:W-:Y:S01]  /*269b0*/  IMAD.MOV.U32 R226, RZ, RZ, R229 ;  /* 0x000000ffffe27224 */ /* 0x000fe200078e00e5 */
[----:B------:R-:W3:Y:S01]  /*269c0*/  LDL.LU.64 R142, [R1+0xb20] ;  /* 0x000b2000018e7983 */ /* 0x000ee20000300a00 */
[----:B------:R-:W-:-:S02]  /*269d0*/  IMAD.MOV.U32 R229, RZ, RZ, R230 ;  /* 0x000000ffffe57224 */ /* 0x000fc400078e00e6 */
[----:B------:R-:W-:Y:S01]  /*269e0*/  IMAD.MOV.U32 R231, RZ, RZ, R232 ;  /* 0x000000ffffe77224 */ /* 0x000fe200078e00e8 */
[----:B------:R-:W-:Y:S01]  /*269f0*/  MOV R232, R235 ;  /* 0x000000eb00e87202 */ /* 0x000fe20000000f00 */
[----:B------:R-:W-:Y:S02]  /*26a00*/  IMAD.MOV.U32 R230, RZ, RZ, R233 ;  /* 0x000000ffffe67224 */ /* 0x000fe400078e00e9 */
[----:B------:R-:W-:Y:S02]  /*26a10*/  IMAD.MOV.U32 R233, RZ, RZ, R234 ;  /* 0x000000ffffe97224 */ /* 0x000fe400078e00ea */
[----:B------:R-:W-:Y:S01]  /*26a20*/  IMAD.MOV.U32 R235, RZ, RZ, R236 ;  /* 0x000000ffffeb7224 */ /* 0x000fe200078e00ec */
[----:B------:R-:W-:Y:S01]  /*26a30*/  MOV R236, R239 ;  /* 0x000000ef00ec7202 */ /* 0x000fe20000000f00 */
[----:B------:R-:W-:Y:S02]  /*26a40*/  IMAD.MOV.U32 R234, RZ, RZ, R237 ;  /* 0x000000ffffea7224 */ /* 0x000fe400078e00ed */
[----:B------:R-:W-:-:S02]  /*26a50*/  IMAD.MOV.U32 R237, RZ, RZ, R238 ;  /* 0x000000ffffed7224 */ /* 0x000fc400078e00ee */
[----:B------:R-:W-:Y:S01]  /*26a60*/  IMAD.MOV.U32 R239, RZ, RZ, R240 ;  /* 0x000000ffffef7224 */ /* 0x000fe200078e00f0 */
[----:B------:R-:W-:Y:S01]  /*26a70*/  MOV R240, R243 ;  /* 0x000000f300f07202 */ /* 0x000fe20000000f00 */
[----:B------:R-:W-:Y:S02]  /*26a80*/  IMAD.MOV.U32 R238, RZ, RZ, R241 ;  /* 0x000000ffffee7224 */ /* 0x000fe400078e00f1 */
[----:B------:R-:W-:Y:S02]  /*26a90*/  IMAD.MOV.U32 R241, RZ, RZ, R242 ;  /* 0x000000fffff17224 */ /* 0x000fe400078e00f2 */
[----:B------:R-:W-:Y:S02]  /*26aa0*/  IMAD.MOV.U32 R243, RZ, RZ, R244 ;  /* 0x000000fffff37224 */ /* 0x000fe400078e00f4 */
[----:B------:R-:W-:Y:S02]  /*26ab0*/  IMAD.MOV.U32 R242, RZ, RZ, R245 ;  /* 0x000000fffff27224 */ /* 0x000fe400078e00f5 */
[----:B--2---:R-:W-:Y:S01]  /*26ac0*/  IMAD.MOV.U32 R245, RZ, RZ, R246 ;  /* 0x000000fffff57224 */ /* 0x004fe200078e00f6 */
[----:B------:R-:W-:Y:S01]  /*26ad0*/  MOV R244, R247 ;  /* 0x000000f700f47202 */ /* 0x000fe20000000f00 */
[----:B------:R-:W-:-:S02]  /*26ae0*/  IMAD.MOV.U32 R247, RZ, RZ, R248 ;  /* 0x000000fffff77224 */ /* 0x000fc400078e00f8 */
[----:B------:R-:W-:Y:S02]  /*26af0*/  IMAD.MOV.U32 R246, RZ, RZ, R249 ;  /* 0x000000fffff67224 */ /* 0x000fe400078e00f9 */
[----:B------:R-:W-:Y:S01]  /*26b00*/  IMAD.MOV.U32 R249, RZ, RZ, R250 ;  /* 0x000000fffff97224 */ /* 0x000fe200078e00fa */
[----:B------:R-:W-:Y:S01]  /*26b10*/  MOV R248, R251 ;  /* 0x000000fb00f87202 */ /* 0x000fe20000000f00 */
[----:B------:R-:W-:Y:S02]  /*26b20*/  IMAD.MOV.U32 R251, RZ, RZ, R144 ;  /* 0x000000fffffb7224 */ /* 0x000fe400078e0090 */
[----:B------:R-:W-:Y:S02]  /*26b30*/  IMAD.MOV.U32 R250, RZ, RZ, R145 ;  /* 0x000000fffffa7224 */ /* 0x000fe400078e0091 */
[----:B------:R-:W2:Y:S01]  /*26b40*/  LDL.LU.64 R144, [R1+0xb18] ;  /* 0x000b180001907983 */ /* 0x000ea20000300a00 */
[----:B------:R-:W-:-:S03]  /*26b50*/  IMAD.MOV.U32 R252, RZ, RZ, R147 ;  /* 0x000000fffffc7224 */ /* 0x000fc600078e0093 */
[----:B------:R1:W-:Y:S01]  /*26b60*/  STL [R1+0x600], R146 ;  /* 0x0006009201007387 */ /* 0x0003e20000100800 */
[----:B------:R-:W-:-:S03]  /*26b70*/  MOV R2, R149 ;  /* 0x0000009500027202 */ /* 0x000fc60000000f00 */
[----:B-1----:R-:W4:Y:S04]  /*26b80*/  LDL.LU.64 R146, [R1+0xb10] ;  /* 0x000b100001927983 */ /* 0x002f280000300a00 */
[----:B------:R1:W-:Y:S04]  /*26b90*/  STL [R1+0x608], R148 ;  /* 0x0006089401007387 */ /* 0x0003e80000100800 */
[----:B-1----:R-:W4:Y:S04]  /*26ba0*/  LDL.LU.64 R148, [R1+0xb08] ;  /* 0x000b080001947983 */ /* 0x002f280000300a00 */
[----:B------:R1:W-:Y:S04]  /*26bb0*/  STL [R1+0x604], R2 ;  /* 0x0006040201007387 */ /* 0x0003e80000100800 */
[----:B------:R3:W-:Y:S01]  /*26bc0*/  STL [R1+0x610], R136 ;  /* 0x0006108801007387 */ /* 0x0007e20000100800 */
[----:B-1----:R-:W-:-:S03]  /*26bd0*/  IMAD.MOV.U32 R2, RZ, RZ, R137 ;  /* 0x000000ffff027224 */ /* 0x002fc600078e0089 */
[----:B---3--:R-:W3:Y:S04]  /*26be0*/  LDL.LU.64 R136, [R1+0xb00] ;  /* 0x000b000001887983 */ /* 0x008ee80000300a00 */
[----:B------:R1:W-:Y:S04]  /*26bf0*/  STL [R1+0x60c], R2 ;  /* 0x00060c0201007387 */ /* 0x0003e80000100800 */
[----:B------:R1:W-:Y:S02]  /*26c00*/  STL [R1+0x618], R150 ;  /* 0x0006189601007387 */ /* 0x0003e40000100800 */
[----:B-1----:R-:W-:-:S02]  /*26c10*/  IMAD.MOV.U32 R2, RZ, RZ, R151 ;  /* 0x000000ffff027224 */ /* 0x002fc400078e0097 */
[----:B------:R-:W3:Y:S04]  /*26c20*/  LDL.LU.64 R150, [R1+0xaf8] ;  /* 0x000af80001967983 */ /* 0x000ee80000300a00 */
[----:B------:R1:W-:Y:S04]  /*26c30*/  STL [R1+0x614], R2 ;  /* 0x0006140201007387 */ /* 0x0003e80000100800 */
[----:B------:R1:W-:Y:S02]  /*26c40*/  STL [R1+0x620], R130 ;  /* 0x0006208201007387 */ /* 0x0003e40000100800 */
[----:B-1----:R-:W-:-:S02]  /*26c50*/  IMAD.MOV.U32 R2, RZ, RZ, R131 ;  /* 0x000000ffff027224 */ /* 0x002fc400078e0083 */
[----:B------:R-:W3:Y:S04]  /*26c60*/  LDL.LU.64 R130, [R1+0xaf0] ;  /* 0x000af00001827983 */ /* 0x000ee80000300a00 */
[----:B------:R1:W-:Y:S04]  /*26c70*/  STL [R1+0x61c], R2 ;  /* 0x00061c0201007387 */ /* 0x0003e80000100800 */
[----:B------:R1:W-:Y:S02]  /*26c80*/  STL [R1+0x628], R138 ;  /* 0x0006288a01007387 */ /* 0x0003e40000100800 */
[----:B-1----:R-:W-:-:S02]  /*26c90*/  MOV R2, R139 ;  /* 0x0000008b00027202 */ /* 0x002fc40000000f00 */
[----:B------:R-:W3:Y:S04]  /*26ca0*/  LDL.LU.64 R138, [R1+0xae8] ;  /* 0x000ae800018a7983 */ /* 0x000ee80000300a00 */
        /* <DEDUP_REMOVED lines=17> */
[----:B--2---:R2:W-:Y:S01]  /*26dc0*/  STL [R1+0x650], R144 ;  /* 0x0006509001007387 */ /* 0x0045e20000100800 */
[----:B-1----:R-:W-:-:S03]  /*26dd0*/  IMAD.MOV.U32 R2, RZ, RZ, R145 ;  /* 0x000000ffff027224 */ /* 0x002fc600078e0091 */
[----:B--2---:R-:W2:Y:S04]  /*26de0*/  LDL.LU.64 R144, [R1+0xac0] ;  /* 0x000ac00001907983 */ /* 0x004ea80000300a00 */
[----:B------:R1:W-:Y:S04]  /*26df0*/  STL [R1+0x64c], R2 ;  /* 0x00064c0201007387 */ /* 0x0003e80000100800 */
[----:B----4-:R4:W-:Y:S01]  /*26e00*/  STL [R1+0x658], R146 ;  /* 0x0006589201007387 */ /* 0x0109e20000100800 */
[----:B-1----:R-:W-:-:S03]  /*26e10*/  IMAD.MOV.U32 R2, RZ, RZ, R147 ;  /* 0x000000ffff027224 */ /* 0x002fc600078e0093 */
[----:B----4-:R-:W4:Y:S04]  /*26e20*/  LDL.LU.64 R146, [R1+0xab8] ;  /* 0x000ab80001927983 */ /* 0x010f280000300a00 */
[----:B------:R1:W-:Y:S04]  /*26e30*/  STL [R1+0x654], R2 ;  /* 0x0006540201007387 */ /* 0x0003e80000100800 */
[----:B------:R1:W-:Y:S02]  /*26e40*/  STL [R1+0x660], R148 ;  /* 0x0006609401007387 */ /* 0x0003e40000100800 */
[----:B-1----:R-:W-:-:S02]  /*26e50*/  IMAD.MOV.U32 R2, RZ, RZ, R149 ;  /* 0x000000ffff027224 */ /* 0x002fc400078e0095 */
[----:B------:R-:W4:Y:S04]  /*26e60*/  LDL.LU.64 R148, [R1+0xab0] ;  /* 0x000ab00001947983 */ /* 0x000f280000300a00 */
[----:B------:R1:W-:Y:S04]  /*26e70*/  STL [R1+0x65c], R2 ;  /* 0x00065c0201007387 */ /* 0x0003e80000100800 */
[----:B---3--:R3:W-:Y:S01]  /*26e80*/  STL [R1+0x668], R136 ;  /* 0x0006688801007387 */ /* 0x0087e20000100800 */
[----:B-1----:R-:W-:-:S03]  /*26e90*/  MOV R2, R137 ;  /* 0x0000008900027202 */ /* 0x002fc60000000f00 */
        /* <DEDUP_REMOVED lines=30> */
[----:B--2---:R2:W-:Y:S01]  /*27080*/  STL [R1+0x6a8], R144 ;  /* 0x0006a89001007387 */ /* 0x0045e20000100800 */
[----:B-1----:R-:W-:-:S03]  /*27090*/  MOV R2, R145 ;  /* 0x0000009100027202 */ /* 0x002fc60000000f00 */
        /* <DEDUP_REMOVED lines=11> */
[----:B-1----:R-:W-:-:S03]  /*27150*/  IMAD.MOV.U32 R2, RZ, RZ, R137 ;  /* 0x000000ffff027224 */ /* 0x002fc600078e0089 */
[----:B---3--:R-:W3:Y:S04]  /*27160*/  LDL.LU.64 R136, [R1+0xa50] ;  /* 0x000a500001887983 */ /* 0x008ee80000300a00 */
        /* <DEDUP_REMOVED lines=30> */
[----:B-1----:R-:W-:-:S03]  /*27350*/  IMAD.MOV.U32 R2, RZ, RZ, R145 ;  /* 0x000000ffff027224 */ /* 0x002fc600078e0091 */
[----:B--2---:R-:W2:Y:S04]  /*27360*/  LDL.LU.64 R144, [R1+0xa10] ;  /* 0x000a100001907983 */ /* 0x004ea80000300a00 */
[----:B------:R1:W-:Y:S04]  /*27370*/  STL [R1+0x6fc], R2 ;  /* 0x0006fc0201007387 */ /* 0x0003e80000100800 */
[----:B----4-:R4:W-:Y:S01]  /*27380*/  STL [R1+0x708], R146 ;  /* 0x0007089201007387 */ /* 0x0109e20000100800 */
[----:B-1----:R-:W-:-:S03]  /*27390*/  MOV R2, R147 ;  /* 0x0000009300027202 */ /* 0x002fc60000000f00 */
        /* <DEDUP_REMOVED lines=47> */
[----:B-1----:R-:W-:-:S02]  /*27690*/  MOV R2, R149 ;  /* 0x0000009500027202 */ /* 0x002fc40000000f00 */
        /* <DEDUP_REMOVED lines=1214> */
[----:B------:R-:W-:Y:S04]  /*2c280*/  STL [R1+0x10e8], R134 ;  /* 0x0010e88601007387 */ /* 0x000fe80000100800 */
[----:B------:R-:W3:Y:S01]  /*2c290*/  LDL.LU.64 R128, [R1+0x14f8] ;  /* 0x0014f80001807983 */ /* 0x000ee20000300a00 */
[----:B-1----:R-:W-:-:S05]  /*2c2a0*/  MOV R2, R135 ;  /* 0x0000008700027202 */ /* 0x002fca0000000f00 */
[----:B------:R1:W-:Y:S04]  /*2c2b0*/  STL [R1+0x10e4], R2 ;  /* 0x0010e40201007387 */ /* 0x0003e80000100800 */
[----:B------:R1:W-:Y:S02]  /*2c2c0*/  STL [R1+0x10f0], R142 ;  /* 0x0010f08e01007387 */ /* 0x0003e40000100800 */
[----:B-1----:R-:W-:Y:S02]  /*2c2d0*/  IMAD.MOV.U32 R2, RZ, RZ, R143 ;  /* 0x000000ffff027224 */ /* 0x002fe400078e008f */
        /* <DEDUP_REMOVED lines=14> */
[----:B---3--:R-:W-:Y:S04]  /*2c3c0*/  STL [R1+0x1110], R136 ;  /* 0x0011108801007387 */ /* 0x008fe80000100800 */
[----:B------:R-:W3:Y:S01]  /*2c3d0*/  LDL.LU.64 R134, [R1+0x1520] ;  /* 0x0015200001867983 */ /* 0x000ee20000300a00 */
[----:B-1----:R-:W-:-:S05]  /*2c3e0*/  IMAD.MOV.U32 R2, RZ, RZ, R137 ;  /* 0x000000ffff027224 */ /* 0x002fca00078e0089 */
[----:B------:R1:W-:Y:S02]  /*2c3f0*/  STL [R1+0x110c], R2 ;  /* 0x00110c0201007387 */ /* 0x0003e40000100800 */
[----:B-1----:R-:W-:Y:S02]  /*2c400*/  IMAD.MOV.U32 R2, RZ, RZ, R151 ;  /* 0x000000ffff027224 */ /* 0x002fe400078e0097 */
[----:B------:R1:W-:Y:S04]  /*2c410*/  STL [R1+0x1118], R150 ;  /* 0x0011189601007387 */ /* 0x0003e80000100800 */
[----:B-1----:R-:W3:Y:S04]  /*2c420*/  LDL.LU.64 R150, [R1+0x1528] ;  /* 0x0015280001967983 */ /* 0x002ee80000300a00 */
[----:B------:R1:W-:Y:S04]  /*2c430*/  STL [R1+0x1114], R2 ;  /* 0x0011140201007387 */ /* 0x0003e80000100800 */
[----:B------:R1:W-:Y:S04]  /*2c440*/  STL [R1+0x1120], R130 ;  /* 0x0011208201007387 */ /* 0x0003e80000100800 */
[----:B------:R-:W3:Y:S01]  /*2c450*/  LDL.LU.64 R136, [R1+0x1530] ;  /* 0x0015300001887983 */ /* 0x000ee20000300a00 */
[----:B-1----:R-:W-:-:S03]  /*2c460*/  IMAD.MOV.U32 R2, RZ, RZ, R131 ;  /* 0x000000ffff027224 */ /* 0x002fc600078e0083 */
[----:B------:R-:W-:Y:S04]  /*2c470*/  STL [R1+0x1128], R138 ;  /* 0x0011288a01007387 */ /* 0x000fe80000100800 */
[----:B------:R1:W-:Y:S04]  /*2c480*/  STL [R1+0x111c], R2 ;  /* 0x00111c0201007387 */ /* 0x0003e80000100800 */
[----:B------:R-:W3:Y:S01]  /*2c490*/  LDL.LU.64 R130, [R1+0x1538] ;  /* 0x0015380001827983 */ /* 0x000ee20000300a00 */
[----:B-1----:R-:W-:-:S03]  /*2c4a0*/  MOV R2, R139 ;  /* 0x0000008b00027202 */ /* 0x002fc60000000f00 */
[----:B------:R-:W-:Y:S04]  /*2c4b0*/  STL [R1+0x1130], R140 ;  /* 0x0011308c01007387 */ /* 0x000fe80000100800 */
[----:B------:R1:W-:Y:S04]  /*2c4c0*/  STL [R1+0x1124], R2 ;  /* 0x0011240201007387 */ /* 0x0003e80000100800 */
[----:B------:R-:W3:Y:S01]  /*2c4d0*/  LDL.LU.64 R138, [R1+0x1540] ;  /* 0x00154000018a7983 */ /* 0x000ee20000300a00 */
[----:B-1----:R-:W-:-:S03]  /*2c4e0*/  IMAD.MOV.U32 R2, RZ, RZ, R141 ;  /* 0x000000ffff027224 */ /* 0x002fc600078e008d */
        /* <DEDUP_REMOVED lines=9> */
[----:B------:R1:W-:Y:S02]  /*2c580*/  STL [R1+0x113c], R2 ;  /* 0x00113c0201007387 */ /* 0x0003e40000100800 */
[----:B-1----:R-:W-:Y:S02]  /*2c590*/  MOV R2, R143 ;  /* 0x0000008f00027202 */ /* 0x002fe40000000f00 */
        /* <DEDUP_REMOVED lines=38> */
[----:B------:R-:W3:Y:S04]  /*2c800*/  LDL.LU.64 R140, [R1+0x15a0] ;  /* 0x0015a000018c7983 */ /* 0x000ee80000300a00 */
[----:B------:R-:W3:Y:S01]  /*2c810*/  LDL.LU.64 R128, [R1+0x15a8] ;  /* 0x0015a80001807983 */ /* 0x000ee20000300a00 */
[----:B-1----:R-:W-:-:S05]  /*2c820*/  IMAD.MOV.U32 R2, RZ, RZ, R133 ;  /* 0x000000ffff027224 */ /* 0x002fca00078e0085 */
[----:B------:R1:W-:Y:S04]  /*2c830*/  STL [R1+0x1194], R2 ;  /* 0x0011940201007387 */ /* 0x0003e80000100800 */
[----:B------:R1:W-:Y:S02]  /*2c840*/  STL [R1+0x11a0], R142 ;  /* 0x0011a08e01007387 */ /* 0x0003e40000100800 */
[----:B-1----:R-:W-:Y:S02]  /*2c850*/  IMAD.MOV.U32 R2, RZ, RZ, R143 ;  /* 0x000000ffff027224 */ /* 0x002fe400078e008f */
[----:B------:R-:W3:Y:S04]  /*2c860*/  LDL.LU.64 R142, [R1+0x15b0] ;  /* 0x0015b000018e7983 */ /* 0x000ee80000300a00 */
[----:B------:R2:W-:Y:S02]  /*2c870*/  STL [R1+0x119c], R2 ;  /* 0x00119c0201007387 */ /* 0x0005e40000100800 */
[----:B--2---:R-:W-:-:S02]  /*2c880*/  MOV R2, R145 ;  /* 0x0000009100027202 */ /* 0x004fc40000000f00 */
[----:B------:R1:W-:Y:S04]  /*2c890*/  STL [R1+0x11a8], R144 ;  /* 0x0011a89001007387 */ /* 0x0003e80000100800 */
[----:B-1----:R-:W2:Y:S04]  /*2c8a0*/  LDL.LU.64 R144, [R1+0x15b8] ;  /* 0x0015b80001907983 */ /* 0x002ea80000300a00 */
[----:B------:R1:W-:Y:S04]  /*2c8b0*/  STL [R1+0x11a4], R2 ;  /* 0x0011a40201007387 */ /* 0x0003e80000100800 */
[----:B----4-:R4:W-:Y:S04]  /*2c8c0*/  STL [R1+0x11b0], R146 ;  /* 0x0011b09201007387 */ /* 0x0109e80000100800 */
[----:B------:R-:W2:Y:S01]  /*2c8d0*/  LDL.LU.64 R130, [R1+0x15c0] ;  /* 0x0015c00001827983 */ /* 0x000ea20000300a00 */
[----:B-1----:R-:W-:-:S03]  /*2c8e0*/  IMAD.MOV.U32 R2, RZ, RZ, R147 ;  /* 0x000000ffff027224 */ /* 0x002fc600078e0093 */
[----:B------:R-:W-:Y:S04]  /*2c8f0*/  STL [R1+0x11b8], R148 ;  /* 0x0011b89401007387 */ /* 0x000fe80000100800 */
[----:B------:R1:W-:Y:S04]  /*2c900*/  STL [R1+0x11ac], R2 ;  /* 0x0011ac0201007387 */ /* 0x0003e80000100800 */
[----:B----4-:R-:W4:Y:S01]  /*2c910*/  LDL.LU.64 R146, [R1+0x15c8] ;  /* 0x0015c80001927983 */ /* 0x010f220000300a00 */
[----:B-1----:R-:W-:-:S03]  /*2c920*/  IMAD.MOV.U32 R2, RZ, RZ, R149 ;  /* 0x000000ffff027224 */ /* 0x002fc600078e0095 */
[----:B---3--:R-:W-:Y:S04]  /*2c930*/  STL [R1+0x11c0], R134 ;  /* 0x0011c08601007387 */ /* 0x008fe80000100800 */
[----:B------:R1:W-:Y:S04]  /*2c940*/  STL [R1+0x11b4], R2 ;  /* 0x0011b40201007387 */ /* 0x0003e80000100800 */
[----:B------:R-:W3:Y:S04]  /*2c950*/  LDL.LU.64 R148, [R1+0x15d0] ;  /* 0x0015d00001947983 */ /* 0x000ee80000300a00 */
[----:B------:R-:W3:Y:S01]  /*2c960*/  LDL.LU.64 R132, [R1+0x15d8] ;  /* 0x0015d80001847983 */ /* 0x000ee20000300a00 */
[----:B-1----:R-:W-:-:S05]  /*2c970*/  IMAD.MOV.U32 R2, RZ, RZ, R135 ;  /* 0x000000ffff027224 */ /* 0x002fca00078e0087 */
[----:B------:R1:W-:Y:S04]  /*2c980*/  STL [R1+0x11bc], R2 ;  /* 0x0011bc0201007387 */ /* 0x0003e80000100800 */
[----:B------:R1:W-:Y:S02]  /*2c990*/  STL [R1+0x11c8], R150 ;  /* 0x0011c89601007387 */ /* 0x0003e40000100800 */
[----:B-1----:R-:W-:Y:S02]  /*2c9a0*/  MOV R2, R151 ;  /* 0x0000009700027202 */ /* 0x002fe40000000f00 */
        /* <DEDUP_REMOVED lines=8> */
[----:B-1----:R-:W-:-:S03]  /*2ca30*/  IMAD.MOV.U32 R2, RZ, RZ, R127 ;  /* 0x000000ffff027224 */ /* 0x002fc600078e007f */
[----:B------:R-:W-:Y:S04]  /*2ca40*/  STL [R1+0x11e0], R138 ;  /* 0x0011e08a01007387 */ /* 0x000fe80000100800 */
[----:B------:R1:W-:Y:S02]  /*2ca50*/  STL [R1+0x11d4], R2 ;  /* 0x0011d40201007387 */ /* 0x0003e40000100800 */
[----:B-1----:R-:W-:Y:S02]  /*2ca60*/  IMAD.MOV.U32 R2, RZ, RZ, R139 ;  /* 0x000000ffff027224 */ /* 0x002fe400078e008b */
[----:B------:R-:W3:Y:S04]  /*2ca70*/  LDL.LU.64 R138, [R1+0x15f8] ;  /* 0x0015f800018a7983 */ /* 0x000ee80000300a00 */
[----:B------:R1:W-:Y:S04]  /*2ca80*/  STL [R1+0x11dc], R2 ;  /* 0x0011dc0201007387 */ /* 0x0003e80000100800 */
[----:B------:R1:W-:Y:S02]  /*2ca90*/  STL [R1+0x11e8], R140 ;  /* 0x0011e88c01007387 */ /* 0x0003e40000100800 */
[----:B-1----:R-:W-:-:S02]  /*2caa0*/  MOV R2, R141 ;  /* 0x0000008d00027202 */ /* 0x002fc40000000f00 */
[----:B------:R-:W-:Y:S04]  /*2cab0*/  STL [R1+0x11f0], R128 ;  /* 0x0011f08001007387 */ /* 0x000fe80000100800 */
[----:B------:R1:W-:Y:S04]  /*2cac0*/  STL [R1+0x11e4], R2 ;  /* 0x0011e40201007387 */ /* 0x0003e80000100800 */
[----:B------:R-:W3:Y:S01]  /*2cad0*/  LDL.LU.64 R140, [R1+0x1600] ;  /* 0x00160000018c7983 */ /* 0x000ee20000300a00 */
[----:B-1----:R-:W-:-:S03]  /*2cae0*/  IMAD.MOV.U32 R2, RZ, RZ, R129 ;  /* 0x000000ffff027224 */ /* 0x002fc600078e0081 */
[----:B------:R-:W-:Y:S04]  /*2caf0*/  STL [R1+0x11f8], R142 ;  /* 0x0011f88e01007387 */ /* 0x000fe80000100800 */
[----:B------:R1:W-:Y:S02]  /*2cb00*/  STL [R1+0x11ec], R2 ;  /* 0x0011ec0201007387 */ /* 0x0003e40000100800 */
[----:B-1----:R-:W-:Y:S02]  /*2cb10*/  IMAD.MOV.U32 R2, RZ, RZ, R143 ;  /* 0x000000ffff027224 */ /* 0x002fe400078e008f */
[----:B------:R-:W3:Y:S04]  /*2cb20*/  LDL.LU.64 R142, [R1+0x1608] ;  /* 0x00160800018e7983 */ /* 0x000ee80000300a00 */
[----:B------:R2:W-:Y:S02]  /*2cb30*/  STL [R1+0x11f4], R2 ;  /* 0x0011f40201007387 */ /* 0x0005e40000100800 */
[----:B--2---:R-:W-:-:S02]  /*2cb40*/  IMAD.MOV.U32 R2, RZ, RZ, R145 ;  /* 0x000000ffff027224 */ /* 0x004fc400078e0091 */
[----:B------:R1:W-:Y:S04]  /*2cb50*/  STL [R1+0x1200], R144 ;  /* 0x0012009001007387 */ /* 0x0003e80000100800 */
[----:B------:R-:W-:Y:S04]  /*2cb60*/  STL [R1+0x1208], R130 ;  /* 0x0012088201007387 */ /* 0x000fe80000100800 */
[----:B------:R2:W-:Y:S04]  /*2cb70*/  STL [R1+0x11fc], R2 ;  /* 0x0011fc0201007387 */ /* 0x0005e80000100800 */
[----:B-1----:R-:W3:Y:S01]  /*2cb80*/  LDL.LU.64 R144, [R1+0x1610] ;  /* 0x0016100001907983 */ /* 0x002ee20000300a00 */
[----:B--2---:R-:W-:-:S03]  /*2cb90*/  MOV R2, R131 ;  /* 0x0000008300027202 */ /* 0x004fc60000000f00 */
[----:B----4-:R-:W-:Y:S04]  /*2cba0*/  STL [R1+0x1210], R146 ;  /* 0x0012109201007387 */ /* 0x010fe80000100800 */
[----:B------:R1:W-:Y:S02]  /*2cbb0*/  STL [R1+0x1204], R2 ;  /* 0x0012040201007387 */ /* 0x0003e40000100800 */
[----:B-1----:R-:W-:Y:S02]  /*2cbc0*/  IMAD.MOV.U32 R2, RZ, RZ, R147 ;  /* 0x000000ffff027224 */ /* 0x002fe400078e0093 */
[----:B------:R-:W2:Y:S04]  /*2cbd0*/  LDL.LU.64 R146, [R1+0x1618] ;  /* 0x0016180001927983 */ /* 0x000ea80000300a00 */
[----:B------:R1:W-:Y:S04]  /*2cbe0*/  STL [R1+0x120c], R2 ;  /* 0x00120c0201007387 */ /* 0x0003e80000100800 */
[----:B---3--:R3:W-:Y:S01]  /*2cbf0*/  STL [R1+0x1218], R148 ;  /* 0x0012189401007387 */ /* 0x0087e20000100800 */
[----:B-1----:R-:W-:-:S03]  /*2cc00*/  IMAD.MOV.U32 R2, RZ, RZ, R149 ;  /* 0x000000ffff027224 */ /* 0x002fc600078e0095 */
[----:B------:R-:W-:Y:S04]  /*2cc10*/  STL [R1+0x1220], R132 ;  /* 0x0012208401007387 */ /* 0x000fe80000100800 */
[----:B------:R1:W-:Y:S04]  /*2cc20*/  STL [R1+0x1214], R2 ;  /* 0x0012140201007387 */ /* 0x0003e80000100800 */
[----:B---3--:R-:W3:Y:S01]  /*2cc30*/  LDL.LU.64 R148, [R1+0x1620] ;  /* 0x0016200001947983 */ /* 0x008ee20000300a00 */
[----:B-1----:R-:W-:-:S03]  /*2cc40*/  IMAD.MOV.U32 R2, RZ, RZ, R133 ;  /* 0x000000ffff027224 */ /* 0x002fc600078e0085 */
[----:B------:R-:W-:Y:S04]  /*2cc50*/  STL [R1+0x1228], R150 ;  /* 0x0012289601007387 */ /* 0x000fe80000100800 */
[----:B------:R1:W-:Y:S02]  /*2cc60*/  STL [R1+0x121c], R2 ;  /* 0x00121c0201007387 */ /* 0x0003e40000100800 */
[----:B-1----:R-:W-:Y:S02]  /*2cc70*/  MOV R2, R151 ;  /* 0x0000009700027202 */ /* 0x002fe40000000f00 */
[----:B------:R-:W4:Y:S04]  /*2cc80*/  LDL.LU.64 R150, [R1+0x1628] ;  /* 0x0016280001967983 */ /* 0x000f280000300a00 */
[----:B------:R1:W-:Y:S04]  /*2cc90*/  STL [R1+0x1224], R2 ;  /* 0x0012240201007387 */ /* 0x0003e80000100800 */
[----:B------:R-:W-:Y:S01]  /*2cca0*/  STL [R1+0x1230], R134 ;  /* 0x0012308601007387 */ /* 0x000fe20000100800 */
[----:B-1----:R-:W-:-:S03]  /*2ccb0*/  IMAD.MOV.U32 R2, RZ, RZ, R135 ;  /* 0x000000ffff027224 */ /* 0x002fc600078e0087 */
[----:B------:R-:W-:Y:S04]  /*2ccc0*/  STL [R1+0x1238], R136 ;  /* 0x0012388801007387 */ /* 0x000fe80000100800 */
[----:B------:R1:W-:Y:S04]  /*2ccd0*/  STL [R1+0x122c], R2 ;  /* 0x00122c0201007387 */ /* 0x0003e80000100800 */
[----:B------:R-:W4:Y:S04]  /*2cce0*/  LDL.LU.64 R120, [R1+0x1630] ;  /* 0x0016300001787983 */ /* 0x000f280000300a00 */
[----:B------:R-:W4:Y:S01]  /*2ccf0*/  LDL.LU.64 R122, [R1+0x1638] ;  /* 0x00163800017a7983 */ /* 0x000f220000300a00 */
[----:B-1----:R-:W-:-:S05]  /*2cd00*/  IMAD.MOV.U32 R2, RZ, RZ, R137 ;  /* 0x000000ffff027224 */ /* 0x002fca00078e0089 */
[----:B------:R1:W-:Y:S04]  /*2cd10*/  STL [R1+0x1234], R2 ;  /* 0x0012340201007387 */ /* 0x0003e80000100800 */
[----:B------:R-:W-:Y:S04]  /*2cd20*/  STL [R1+0x1240], R138 ;  /* 0x0012408a01007387 */ /* 0x000fe80000100800 */
[----:B------:R-:W4:Y:S01]  /*2cd30*/  LDL.LU.64 R124, [R1+0x1640] ;  /* 0x00164000017c7983 */ /* 0x000f220000300a00 */
[----:B-1----:R-:W-:-:S03]  /*2cd40*/  IMAD.MOV.U32 R2, RZ, RZ, R139 ;  /* 0x000000ffff027224 */ /* 0x002fc600078e008b */
[----:B------:R-:W4:Y:S04]  /*2cd50*/  LDL.LU.64 R126, [R1+0x1648] ;  /* 0x00164800017e7983 */ /* 0x000f280000300a00 */
[----:B------:R1:W-:Y:S04]  /*2cd60*/  STL [R1+0x123c], R2 ;  /* 0x00123c0201007387 */ /* 0x0003e80000100800 */
[----:B------:R-:W-:Y:S04]  /*2cd70*/  STL [R1+0x1248], R140 ;  /* 0x0012488c01007387 */ /* 0x000fe80000100800 */
[----:B------:R-:W4:Y:S01]  /*2cd80*/  LDL.LU.64 R128, [R1+0x1650] ;  /* 0x0016500001807983 */ /* 0x000f220000300a00 */
[----:B-1----:R-:W-:-:S03]  /*2cd90*/  MOV R2, R141 ;  /* 0x0000008d00027202 */ /* 0x002fc60000000f00 */
[----:B------:R-:W4:Y:S04]  /*2cda0*/  LDL.LU.64 R130, [R1+0x1658] ;  /* 0x0016580001827983 */ /* 0x000f280000300a00 */
        /* <DEDUP_REMOVED lines=8> */
[----:B-1----:R-:W-:-:S03]  /*2ce30*/  IMAD.MOV.U32 R2, RZ, RZ, R145 ;  /* 0x000000ffff027224 */ /* 0x002fc600078e0091 */
[----:B------:R-:W4:Y:S04]  /*2ce40*/  LDL.LU.64 R138, [R1+0x1678] ;  /* 0x00167800018a7983 */ /* 0x000f280000300a00 */
[----:B------:R1:W-:Y:S04]  /*2ce50*/  STL [R1+0x1254], R2 ;  /* 0x0012540201007387 */ /* 0x0003e80000100800 */
[----:B--2---:R-:W-:Y:S04]  /*2ce60*/  STL [R1+0x1260], R146 ;  /* 0x0012609201007387 */ /* 0x004fe80000100800 */
[----:B------:R-:W2:Y:S01]  /*2ce70*/  LDL.LU.64 R140, [R1+0x1680] ;  /* 0x00168000018c7983 */ /* 0x000ea20000300a00 */
[----:B-1----:R-:W-:-:S03]  /*2ce80*/  IMAD.MOV.U32 R2, RZ, RZ, R147 ;  /* 0x000000ffff027224 */ /* 0x002fc600078e0093 */
[----:B------:R-:W2:Y:S04]  /*2ce90*/  LDL.LU.64 R142, [R1+0x1688] ;  /* 0x00168800018e7983 */ /* 0x000ea80000300a00 */
[----:B------:R1:W-:Y:S04]  /*2cea0*/  STL [R1+0x125c], R2 ;  /* 0x00125c0201007387 */ /* 0x0003e80000100800 */
[----:B---3--:R3:W-:Y:S04]  /*2ceb0*/  STL [R1+0x1268], R148 ;  /* 0x0012689401007387 */ /* 0x0087e80000100800 */
[----:B------:R-:W2:Y:S01]  /*2cec0*/  LDL.LU.64 R144, [R1+0x1690] ;  /* 0x0016900001907983 */ /* 0x000ea20000300a00 */
[----:B-1----:R-:W-:-:S03]  /*2ced0*/  MOV R2, R149 ;  /* 0x0000009500027202 */ /* 0x002fc60000000f00 */
[----:B------:R-:W2:Y:S04]  /*2cee0*/  LDL.LU.64 R146, [R1+0x1698] ;  /* 0x0016980001927983 */ /* 0x000ea80000300a00 */
[----:B------:R1:W-:Y:S04]  /*2cef0*/  STL [R1+0x1264], R2 ;  /* 0x0012640201007387 */ /* 0x0003e80000100800 */
[----:B----4-:R4:W-:Y:S04]  /*2cf00*/  STL [R1+0x1270], R150 ;  /* 0x0012709601007387 */ /* 0x0109e80000100800 */
[----:B---3--:R-:W3:Y:S01]  /*2cf10*/  LDL.LU.64 R148, [R1+0x16a0] ;  /* 0x0016a00001947983 */ /* 0x008ee20000300a00 */
[----:B-1----:R-:W-:-:S03]  /*2cf20*/  IMAD.MOV.U32 R2, RZ, RZ, R151 ;  /* 0x000000ffff027224 */ /* 0x002fc600078e0097 */
[----:B----4-:R-:W4:Y:S04]  /*2cf30*/  LDL.LU.64 R150, [R1+0x16a8] ;  /* 0x0016a80001967983 */ /* 0x010f280000300a00 */
[----:B------:R1:W-:Y:S02]  /*2cf40*/  STL [R1+0x126c], R2 ;  /* 0x00126c0201007387 */ /* 0x0003e40000100800 */
[----:B-1----:R-:W-:Y:S02]  /*2cf50*/  IMAD.MOV.U32 R2, RZ, RZ, R121 ;  /* 0x000000ffff027224 */ /* 0x002fe400078e0079 */
[----:B------:R-:W-:Y:S04]  /*2cf60*/  STL [R1+0x1278], R120 ;  /* 0x0012787801007387 */ /* 0x000fe80000100800 */
[----:B------:R-:W-:Y:S04]  /*2cf70*/  STL [R1+0x1280], R122 ;  /* 0x0012807a01007387 */ /* 0x000fe80000100800 */
[----:B------:R1:W-:Y:S02]  /*2cf80*/  STL [R1+0x1274], R2 ;  /* 0x0012740201007387 */ /* 0x0003e40000100800 */
[----:B-1----:R-:W-:-:S02]  /*2cf90*/  IMAD.MOV.U32 R2, RZ, RZ, R123 ;  /* 0x000000ffff027224 */ /* 0x002fc400078e007b */
[----:B------:R-:W-:Y:S04]  /*2cfa0*/  STL [R1+0x1288], R124 ;  /* 0x0012887c01007387 */ /* 0x000fe80000100800 */
[----:B------:R1:W-:Y:S04]  /*2cfb0*/  STL [R1+0x127c], R2 ;  /* 0x00127c0201007387 */ /* 0x0003e80000100800 */
[----:B------:R-:W-:Y:S01]  /*2cfc0*/  STL [R1+0x1290], R126 ;  /* 0x0012907e01007387 */ /* 0x000fe20000100800 */
[----:B-1----:R-:W-:-:S05]  /*2cfd0*/  MOV R2, R125 ;  /* 0x0000007d00027202 */ /* 0x002fca0000000f00 */
[----:B------:R1:W-:Y:S04]  /*2cfe0*/  STL [R1+0x1284], R2 ;  /* 0x0012840201007387 */ /* 0x0003e80000100800 */
[----:B------:R-:W-:Y:S01]  /*2cff0*/  STL [R1+0x1298], R128 ;  /* 0x0012988001007387 */ /* 0x000fe20000100800 */
[----:B-1----:R-:W-:-:S05]  /*2d000*/  IMAD.MOV.U32 R2, RZ, RZ, R127 ;  /* 0x000000ffff027224 */ /* 0x002fca00078e007f */
        /* <DEDUP_REMOVED lines=8> */
[----:B-1----:R-:W-:-:S05]  /*2d090*/  MOV R2, R133 ;  /* 0x0000008500027202 */ /* 0x002fca0000000f00 */
[----:B------:R1:W-:Y:S02]  /*2d0a0*/  STL [R1+0x12a4], R2 ;  /* 0x0012a40201007387 */ /* 0x0003e40000100800 */
[----:B-1----:R-:W-:Y:S02]  /*2d0b0*/  IMAD.MOV.U32 R2, RZ, RZ, R135 ;  /* 0x000000ffff027224 */ /* 0x002fe400078e0087 */
[----:B------:R-:W-:Y:S04]  /*2d0c0*/  STL [R1+0x12b8], R136 ;  /* 0x0012b88801007387 */ /* 0x000fe80000100800 */
[----:B------:R1:W-:Y:S04]  /*2d0d0*/  STL [R1+0x12ac], R2 ;  /* 0x0012ac0201007387 */ /* 0x0003e80000100800 */
[----:B------:R-:W-:Y:S01]  /*2d0e0*/  STL [R1+0x12c0], R138 ;  /* 0x0012c08a01007387 */ /* 0x000fe20000100800 */
[----:B-1----:R-:W-:-:S05]  /*2d0f0*/  IMAD.MOV.U32 R2, RZ, RZ, R137 ;  /* 0x000000ffff027224 */ /* 0x002fca00078e0089 */
[----:B------:R1:W-:Y:S02]  /*2d100*/  STL [R1+0x12b4], R2 ;  /* 0x0012b40201007387 */ /* 0x0003e40000100800 */
[----:B-1----:R-:W-:Y:S02]  /*2d110*/  IMAD.MOV.U32 R2, RZ, RZ, R139 ;  /* 0x000000ffff027224 */ /* 0x002fe400078e008b */
[----:B--2---:R-:W-:Y:S04]  /*2d120*/  STL [R1+0x12c8], R140 ;  /* 0x0012c88c01007387 */ /* 0x004fe80000100800 */
        /* <DEDUP_REMOVED lines=10> */
[----:B---3--:R-:W-:Y:S01]  /*2d1d0*/  STL [R1+0x12e8], R148 ;  /* 0x0012e89401007387 */ /* 0x008fe20000100800 */
[----:B-1----:R-:W-:-:S05]  /*2d1e0*/  IMAD.MOV.U32 R2, RZ, RZ, R147 ;  /* 0x000000ffff027224 */ /* 0x002fca00078e0093 */
[----:B------:R1:W-:Y:S04]  /*2d1f0*/  STL [R1+0x12dc], R2 ;  /* 0x0012dc0201007387 */ /* 0x0003e80000100800 */
[----:B----4-:R-:W-:Y:S01]  /*2d200*/  STL [R1+0x12f0], R150 ;  /* 0x0012f09601007387 */ /* 0x010fe20000100800 */
[----:B-1----:R-:W-:-:S05]  /*2d210*/  MOV R2, R149 ;  /* 0x0000009500027202 */ /* 0x002fca0000000f00 */
[----:B------:R1:W-:Y:S04]  /*2d220*/  STL [R1+0x12e4], R2 ;  /* 0x0012e40201007387 */ /* 0x0003e80000100800 */
[----:B------:R-:W-:Y:S01]  /*2d230*/  STL [R1+0x12f8], R152 ;  /* 0x0012f89801007387 */ /* 0x000fe20000100800 */
[----:B-1----:R-:W-:-:S05]  /*2d240*/  IMAD.MOV.U32 R2, RZ, RZ, R151 ;  /* 0x000000ffff027224 */ /* 0x002fca00078e0097 */
[----:B------:R1:W-:Y:S04]  /*2d250*/  STL [R1+0x12ec], R2 ;  /* 0x0012ec0201007387 */ /* 0x0003e80000100800 */
[----:B------:R-:W-:Y:S04]  /*2d260*/  STL [R1+0x12f4], R153 ;  /* 0x0012f49901007387 */ /* 0x000fe80000100800 */
        /* <DEDUP_REMOVED lines=15> */
[----:B------:R-:W2:Y:S04]  /*2d360*/  LDL.LU.64 R140, [R1+0x16b0] ;  /* 0x0016b000018c7983 */ /* 0x000ea80000300a00 */
[----:B------:R-:W-:Y:S04]  /*2d370*/  STL [R1+0x1334], R169 ;  /* 0x001334a901007387 */ /* 0x000fe80000100800 */
[----:B------:R-:W-:Y:S04]  /*2d380*/  STL [R1+0x1340], R170 ;  /* 0x001340aa01007387 */ /* 0x000fe80000100800 */
[----:B------:R-:W-:Y:S04]  /*2d390*/  STL [R1+0x133c], R171 ;  /* 0x00133cab01007387 */ /* 0x000fe80000100800 */
[----:B------:R-:W3:Y:S04]  /*2d3a0*/  LDL.LU.64 R142, [R1+0x16b8] ;  /* 0x0016b800018e7983 */ /* 0x000ee80000300a00 */
[----:B------:R-:W-:Y:S04]  /*2d3b0*/  STL [R1+0x1348], R172 ;  /* 0x001348ac01007387 */ /* 0x000fe80000100800 */
[----:B------:R-:W-:Y:S04]  /*2d3c0*/  STL [R1+0x1344], R173 ;  /* 0x001344ad01007387 */ /* 0x000fe80000100800 */
[----:B------:R-:W-:Y:S04]  /*2d3d0*/  STL [R1+0x1350], R174 ;  /* 0x001350ae01007387 */ /* 0x000fe80000100800 */
[----:B------:R-:W4:Y:S04]  /*2d3e0*/  LDL.LU.64 R144, [R1+0x16c0] ;  /* 0x0016c00001907983 */ /* 0x000f280000300a00 */
        /* <DEDUP_REMOVED lines=17> */
[----:B------:R-:W4:Y:S04]  /*2d500*/  LDL.LU.64 R122, [R1+0x16e8] ;  /* 0x0016e800017a7983 */ /* 0x000f280000300a00 */
[----:B------:R-:W-:Y:S04]  /*2d510*/  STL [R1+0x1388], R190 ;  /* 0x001388be01007387 */ /* 0x000fe80000100800 */
[----:B------:R-:W4:Y:S04]  /*2d520*/  LDL.LU.64 R124, [R1+0x16f0] ;  /* 0x0016f000017c7983 */ /* 0x000f280000300a00 */
[----:B------:R-:W-:Y:S04]  /*2d530*/  STL [R1+0x1384], R191 ;  /* 0x001384bf01007387 */ /* 0x000fe80000100800 */
[----:B------:R-:W4:Y:S04]  /*2d540*/  LDL.LU.64 R126, [R1+0x16f8] ;  /* 0x0016f800017e7983 */ /* 0x000f280000300a00 */
[----:B--2---:R-:W-:Y:S04]  /*2d550*/  STL [R1+0x1390], R140 ;  /* 0x0013908c01007387 */ /* 0x004fe80000100800 */
[----:B------:R-:W2:Y:S01]  /*2d560*/  LDL.LU.64 R128, [R1+0x1700] ;  /* 0x0017000001807983 */ /* 0x000ea20000300a00 */
[----:B-1----:R-:W-:-:S03]  /*2d570*/  IMAD.MOV.U32 R2, RZ, RZ, R141 ;  /* 0x000000ffff027224 */ /* 0x002fc600078e008d */
[----:B------:R-:W2:Y:S04]  /*2d580*/  LDL.LU.64 R130, [R1+0x1708] ;  /* 0x0017080001827983 */ /* 0x000ea80000300a00 */
[----:B------:R1:W-:Y:S04]  /*2d590*/  STL [R1+0x138c], R2 ;  /* 0x00138c0201007387 */ /* 0x0003e80000100800 */
[----:B---3--:R-:W-:Y:S04]  /*2d5a0*/  STL [R1+0x1398], R142 ;  /* 0x0013988e01007387 */ /* 0x008fe80000100800 */
[----:B------:R-:W3:Y:S01]  /*2d5b0*/  LDL.LU.64 R132, [R1+0x1710] ;  /* 0x0017100001847983 */ /* 0x000ee20000300a00 */
[----:B-1----:R-:W-:-:S03]  /*2d5c0*/  IMAD.MOV.U32 R2, RZ, RZ, R143 ;  /* 0x000000ffff027224 */ /* 0x002fc600078e008f */
[----:B------:R-:W3:Y:S04]  /*2d5d0*/  LDL.LU.64 R134, [R1+0x1718] ;  /* 0x0017180001867983 */ /* 0x000ee80000300a00 */
[----:B------:R1:W-:Y:S04]  /*2d5e0*/  STL [R1+0x1394], R2 ;  /* 0x0013940201007387 */ /* 0x0003e80000100800 */
[----:B----4-:R-:W-:Y:S04]  /*2d5f0*/  STL [R1+0x13a0], R144 ;  /* 0x0013a09001007387 */ /* 0x010fe80000100800 */
        /* <DEDUP_REMOVED lines=9> */
[----:B------:R1:W-:Y:S04]  /*2d690*/  STL [R1+0x13b0], R148 ;  /* 0x0013b09401007387 */ /* 0x0003e80000100800 */
        /* <DEDUP_REMOVED lines=9> */
[----:B------:R-:W-:Y:S01]  /*2d730*/  STL [R1+0x13c0], R120 ;  /* 0x0013c07801007387 */ /* 0x000fe20000100800 */
[----:B-1----:R-:W-:-:S03]  /*2d740*/  MOV R2, R121 ;  /* 0x0000007900027202 */ /* 0x002fc60000000f00 */
[----:B------:R-:W-:Y:S04]  /*2d750*/  STL [R1+0x13c8], R122 ;  /* 0x0013c87a01007387 */ /* 0x000fe80000100800 */
[----:B------:R1:W-:Y:S04]  /*2d760*/  STL [R1+0x13bc], R2 ;  /* 0x0013bc0201007387 */ /* 0x0003e80000100800 */
[----:B------:R-:W-:Y:S01]  /*2d770*/  STL [R1+0x13d0], R124 ;  /* 0x0013d07c01007387 */ /* 0x000fe20000100800 */
[----:B-1----:R-:W-:-:S05]  /*2d780*/  IMAD.MOV.U32 R2, RZ, RZ, R123 ;  /* 0x000000ffff027224 */ /* 0x002fca00078e007b */
[----:B------:R1:W-:Y:S04]  /*2d790*/  STL [R1+0x13c4], R2 ;  /* 0x0013c40201007387 */ /* 0x0003e80000100800 */
[----:B------:R-:W-:Y:S01]  /*2d7a0*/  STL [R1+0x13d8], R126 ;  /* 0x0013d87e01007387 */ /* 0x000fe20000100800 */
[----:B-1----:R-:W-:-:S05]  /*2d7b0*/  IMAD.MOV.U32 R2, RZ, RZ, R125 ;  /* 0x000000ffff027224 */ /* 0x002fca00078e007d */
[----:B------:R1:W-:Y:S02]  /*2d7c0*/  STL [R1+0x13cc], R2 ;  /* 0x0013cc0201007387 */ /* 0x0003e40000100800 */
[----:B-1----:R-:W-:Y:S01]  /*2d7d0*/  IMAD.MOV.U32 R2, RZ, RZ, R127 ;  /* 0x000000ffff027224 */ /* 0x002fe200078e007f */
[----:B------:R-:W-:Y:S01]  /*2d7e0*/  MOV R176, R8 ;  /* 0x0000000800b07202 */ /* 0x000fe20000000f00 */
[----:B------:R-:W-:Y:S01]  /*2d7f0*/  IMAD.MOV.U32 R177, RZ, RZ, R9 ;  /* 0x000000ffffb17224 */ /* 0x000fe200078e0009 */
[----:B--2---:R-:W-:Y:S04]  /*2d800*/  STL [R1+0x13e0], R128 ;  /* 0x0013e08001007387 */ /* 0x004fe80000100800 */
[----:B------:R1:W-:Y:S04]  /*2d810*/  STL [R1+0x13d4], R2 ;  /* 0x0013d40201007387 */ /* 0x0003e80000100800 */
[----:B------:R-:W-:Y:S01]  /*2d820*/  STL [R1+0x13e8], R130 ;  /* 0x0013e88201007387 */ /* 0x000fe20000100800 */
[----:B-1----:R-:W-:-:S05]  /*2d830*/  MOV R2, R129 ;  /* 0x0000008100027202 */ /* 0x002fca0000000f00 */
[----:B------:R1:W-:Y:S04]  /*2d840*/  STL [R1+0x13dc], R2 ;  /* 0x0013dc0201007387 */ /* 0x0003e80000100800 */
[----:B---3--:R-:W-:Y:S01]  /*2d850*/  STL [R1+0x13f0], R132 ;  /* 0x0013f08401007387 */ /* 0x008fe20000100800 */
[----:B-1----:R-:W-:-:S05]  /*2d860*/  IMAD.MOV.U32 R2, RZ, RZ, R131 ;  /* 0x000000ffff027224 */ /* 0x002fca00078e0083 */
[----:B------:R1:W-:Y:S04]  /*2d870*/  STL [R1+0x13e4], R2 ;  /* 0x0013e40201007387 */ /* 0x0003e80000100800 */
[----:B------:R-:W-:Y:S01]  /*2d880*/  STL [R1+0x13f8], R134 ;  /* 0x0013f88601007387 */ /* 0x000fe20000100800 */
[----:B-1----:R-:W-:-:S05]  /*2d890*/  IMAD.MOV.U32 R2, RZ, RZ, R133 ;  /* 0x000000ffff027224 */ /* 0x002fca00078e0085 */
[----:B------:R1:W-:Y:S04]  /*2d8a0*/  STL [R1+0x13ec], R2 ;  /* 0x0013ec0201007387 */ /* 0x0003e80000100800 */
[----:B----4-:R-:W-:Y:S01]  /*2d8b0*/  STL [R1+0x1400], R136 ;  /* 0x0014008801007387 */ /* 0x010fe20000100800 */
[----:B-1----:R-:W-:-:S05]  /*2d8c0*/  IMAD.MOV.U32 R2, RZ, RZ, R135 ;  /* 0x000000ffff027224 */ /* 0x002fca00078e0087 */
        /* <DEDUP_REMOVED lines=22> */
[----:B------:R2:W5:Y:S01]  /*2da30*/  LDL.LU.64 R186, [R1+0x17f0] ;  /* 0x0017f00001ba7983 */ /* 0x0005620000300a00 */
[----:B-1----:R-:W-:-:S05]  /*2da40*/  IMAD.MOV.U32 R2, RZ, RZ, R151 ;  /* 0x000000ffff027224 */ /* 0x002fca00078e0097 */
[----:B------:R1:W-:Y:S04]  /*2da50*/  STL [R1+0x1434], R2 ;  /* 0x0014340201007387 */ /* 0x0003e80000100800 */
[----:B------:R2:W5:Y:S04]  /*2da60*/  LDL.LU.64 R184, [R1+0x17e8] ;  /* 0x0017e80001b87983 */ /* 0x0005680000300a00 */
        /* <DEDUP_REMOVED lines=15> */
[----:B------:R-:W-:Y:S04]  /*2db60*/  STL [R1+0x400], RZ ;  /* 0x000400ff01007387 */ /* 0x000fe80000100800 */
        /* <DEDUP_REMOVED lines=255> */
[----:B------:R-:W-:Y:S04]  /*2eb60*/  STL [R1], RZ ;  /* 0x000000ff01007387 */ /* 0x000fe80000100800 */
        /* <DEDUP_REMOVED lines=104> */
[----:B------:R-:W-:Y:S01]  /*2f1f0*/  STL [R1+0x1a4], RZ ;  /* 0x0001a4ff01007387 */ /* 0x000fe20000100800 */
[----:B------:R-:W-:-:S03]  /*2f200*/  USHF.R.S32.HI UR12, URZ, 0x1f, UR6 ;  /* 0x0000001f3f0c7899 */ /* 0x000fc60008011406 */
[----:B------:R-:W-:Y:S04]  /*2f210*/  STL [R1+0x1a8], RZ ;  /* 0x0001a8ff01007387 */ /* 0x000fe80000100800 */
[----:B------:R-:W-:Y:S04]  /*2f220*/  STL [R1+0x1ac], RZ ;  /* 0x0001acff01007387 */ /* 0x000fe80000100800 */
[----:B------:R-:W-:Y:S04]  /*2f230*/  STL [R1+0x1b0], RZ ;  /* 0x0001b0ff01007387 */ /* 0x000fe80000100800 */
[----:B------:R-:W-:Y:S01]  /*2f240*/  STL [R1+0x1b4], RZ ;  /* 0x0001b4ff01007387 */ /* 0x000fe20000100800 */
[----:B------:R-:W-:-:S03]  /*2f250*/  ULEA.HI UR12, UR12, UR6, URZ, 0x7 ;  /* 0x000000060c0c7291 */ /* 0x000fc6000f8f383f */
[----:B------:R-:W-:Y:S04]  /*2f260*/  STL [R1+0x1b8], RZ ;  /* 0x0001b8ff01007387 */ /* 0x000fe80000100800 */
[----:B------:R-:W-:Y:S04]  /*2f270*/  STL [R1+0x1bc], RZ ;  /* 0x0001bcff01007387 */ /* 0x000fe80000100800 */
[----:B------:R-:W-:Y:S04]  /*2f280*/  STL [R1+0x1c0], RZ ;  /* 0x0001c0ff01007387 */ /* 0x000fe80000100800 */
[----:B------:R-:W-:Y:S01]  /*2f290*/  STL [R1+0x1c4], RZ ;  /* 0x0001c4ff01007387 */ /* 0x000fe20000100800 */
[----:B------:R-:W-:-:S03]  /*2f2a0*/  USHF.R.S32.HI UR13, URZ, 0x1f, UR7 ;  /* 0x0000001f3f0d7899 */ /* 0x000fc60008011407 */
[----:B------:R-:W-:Y:S01]  /*2f2b0*/  STL [R1+0x1c8], RZ ;  /* 0x0001c8ff01007387 */ /* 0x000fe20000100800 */
[----:B------:R-:W-:-:S03]  /*2f2c0*/  USHF.R.S32.HI UR15, URZ, 0x7, UR12 ;  /* 0x000000073f0f7899 */ /* 0x000fc6000801140c */
[----:B------:R-:W-:Y:S01]  /*2f2d0*/  STL [R1+0x1cc], RZ ;  /* 0x0001ccff01007387 */ /* 0x000fe20000100800 */
[----:B------:R-:W-:-:S03]  /*2f2e0*/  USHF.R.S32.HI UR14, URZ, 0x1f, UR11 ;  /* 0x0000001f3f0e7899 */ /* 0x000fc6000801140b */
[----:B------:R-:W-:Y:S04]  /*2f2f0*/  STL [R1+0x1d0], RZ ;  /* 0x0001d0ff01007387 */ /* 0x000fe80000100800 */
[----:B------:R-:W-:Y:S01]  /*2f300*/  STL [R1+0x1d4], RZ ;  /* 0x0001d4ff01007387 */ /* 0x000fe20000100800 */
[----:B------:R-:W-:-:S03]  /*2f310*/  USHF.L.U32 UR4, UR7, 0x2, URZ ;  /* 0x0000000207047899 */ /* 0x000fc6000800063f */
[----:B------:R-:W-:Y:S01]  /*2f320*/  STL [R1+0x1d8], RZ ;  /* 0x0001d8ff01007387 */ /* 0x000fe20000100800 */
[----:B------:R-:W-:-:S03]  /*2f330*/  USHF.L.U64.HI UR6, UR7, 0x2, UR13 ;  /* 0x0000000207067899 */ /* 0x000fc6000801020d */
[----:B------:R-:W-:Y:S01]  /*2f340*/  STL [R1+0x1dc], RZ ;  /* 0x0001dcff01007387 */ /* 0x000fe20000100800 */
[----:B------:R-:W-:-:S03]  /*2f350*/  USHF.L.U32 UR5, UR11, 0x2, URZ ;  /* 0x000000020b057899 */ /* 0x000fc6000800063f */
[----:B------:R-:W-:Y:S01]  /*2f360*/  STL [R1+0x1e0], RZ ;  /* 0x0001e0ff01007387 */ /* 0x000fe20000100800 */
[----:B------:R-:W-:Y:S01]  /*2f370*/  USHF.L.U64.HI UR7, UR11, 0x2, UR14 ;  /* 0x000000020b077899 */ /* 0x000fe2000801020e */
[----:B-1----:R-:W-:Y:S02]  /*2f380*/  MOV R2, UR15 ;  /* 0x0000000f00027c02 */ /* 0x002fe40008000f00 */
[----:B------:R-:W-:Y:S01]  /*2f390*/  STL [R1+0x1e4], RZ ;  /* 0x0001e4ff01007387 */ /* 0x000fe20000100800 */
[----:B------:R-:W-:-:S03]  /*2f3a0*/  UIADD3 UR11, UR15, -0x2, URZ ;  /* 0xfffffffe0f0b7890 */ /* 0x000fc6000fffe03f */
[----:B------:R-:W-:Y:S04]  /*2f3b0*/  STL [R1+0x1e8], RZ ;  /* 0x0001e8ff01007387 */ /* 0x000fe80000100800 */
[----:B------:R-:W-:Y:S04]  /*2f3c0*/  STL [R1+0x1ec], RZ ;  /* 0x0001ecff01007387 */ /* 0x000fe80000100800 */
[----:B------:R-:W-:Y:S04]  /*2f3d0*/  STL [R1+0x1f0], RZ ;  /* 0x0001f0ff01007387 */ /* 0x000fe80000100800 */
[----:B------:R-:W-:Y:S04]  /*2f3e0*/  STL [R1+0x1f4], RZ ;  /* 0x0001f4ff01007387 */ /* 0x000fe80000100800 */
[----:B------:R-:W-:Y:S04]  /*2f3f0*/  STL [R1+0x1f8], RZ ;  /* 0x0001f8ff01007387 */ /* 0x000fe80000100800 */
[----:B------:R-:W-:Y:S04]  /*2f400*/  STL [R1+0x1fc], RZ ;  /* 0x0001fcff01007387 */ /* 0x000fe80000100800 */
[----:B------:R1:W-:Y:S02]  /*2f410*/  STL [R1+0x1440], R2 ;  /* 0x0014400201007387 */ /* 0x0003e40000100800 */
[----:B-1----:R-:W-:-:S05]  /*2f420*/  IMAD.U32 R2, RZ, RZ, UR11 ;  /* 0x0000000bff027e24 */ /* 0x002fca000f8e00ff */
[----:B------:R2:W-:Y:S01]  /*2f430*/  STL [R1+0x143c], R2 ;  /* 0x00143c0201007387 */ /* 0x0005e20000100800 */
[----:B------:R-:W-:Y:S01]  /*2f440*/  IMAD.MOV.U32 R172, RZ, RZ, R4 ;  /* 0x000000ffffac7224 */ /* 0x000fe200078e0004 */
[----:B------:R-:W-:Y:S01]  /*2f450*/  CS2R R24, SRZ ;  /* 0x0000000000187805 */ /* 0x000fe2000001ff00 */
[----:B------:R-:W-:Y:S01]  /*2f460*/  IMAD.MOV.U32 R173, RZ, RZ, R5 ;  /* 0x000000ffffad7224 */ /* 0x000fe200078e0005 */
        /* <DEDUP_REMOVED lines=62> */
[----:B------:R-:W-:Y:S01]  /*2f850*/  CS2R R150, SRZ ;  /* 0x0000000000967805 */ /* 0x000fe2000001ff00 */
[----:B------:R-:W-:Y:S01]  /*2f860*/  UMOV UR10, 0x1 ;  /* 0x00000001000a7882 */ /* 0x000fe20000000000 */
[----:B------:R-:W-:Y:S01]  /*2f870*/  UMOV UR60, 0xffffffff ;  /* 0xffffffff003c7882 */ /* 0x000fe20000000000 */
[----:B--2---:R-:W-:-:S05]  /*2f880*/  UMOV UR11, URZ ;  /* 0x0000003f000b7c82 */ /* 0x004fca0008000000 */
.L_x_1:
[----:B-----5:R-:W-:Y:S01]  /*2f890*/  STL.64 [R1+0x1a20], R170 ;  /* 0x001a20aa01007387 */ /* 0x020fe20000100a00 */
[----:B------:R-:W-:Y:S01]  /*2f8a0*/  UIADD3 UR60, UR60, 0x1, URZ ;  /* 0x000000013c3c7890 */ /* 0x000fe2000fffe03f */
[----:B------:R-:W-:-:S04]  /*2f8b0*/  DEPBAR.LE SB0, 0x2 ;  /* 0x000080800000791a */ /* 0x000fc80000000000 */
[----:B------:R-:W-:Y:S04]  /*2f8c0*/  STL.64 [R1+0x1a18], R168 ;  /* 0x001a18a801007387 */ /* 0x000fe80000100a00 */
        /* <DEDUP_REMOVED lines=61> */
[----:B------:R1:W-:Y:S04]  /*2fca0*/  STL.64 [R1+0x1828], R44 ;  /* 0x0018282c01007387 */ /* 0x0003e80000100a00 */
        /* <DEDUP_REMOVED lines=64> */
[----:B------:R-:W-:Y:S01]  /*300b0*/  UISETP.GT.AND UP0, UPT, UR60, 0x2, UPT ;  /* 0x000000023c00788c */ /* 0x000fe2000bf04270 */
[----:B------:R-:W-:Y:S01]  /*300c0*/  UMOV UR37, 0x40000040 ;  /* 0x4000004000257882 */ /* 0x000fe20000000000 */
[----:B------:R-:W-:Y:S02]  /*300d0*/  BAR.SYNC.DEFER_BLOCKING 0x0 ;  /* 0x0000000000007b1d */ /* 0x000fe40000010000 */
[----:B------:R-:W-:-:S04]  /*300e0*/  USEL UR60, UR60, URZ, !UP0 ;  /* 0x0000003f3c3c7287 */ /* 0x000fc8000c000000 */
[----:B------:R-:W-:Y:S01]  /*300f0*/  ULEA UR12, UR60, UR61, 0x11 ;  /* 0x0000003d3c0c7291 */ /* 0x000fe2000f8e883f */
[----:B------:R-:W-:Y:S01]  /*30100*/  UMOV UR39, 0x40000040 ;  /* 0x4000004000277882 */ /* 0x000fe20000000000 */
[----:B------:R-:W-:Y:S02]  /*30110*/  STL [R1+0x1820], R176 ;  /* 0x001820b001007387 */ /* 0x000fe40000100800 */
[----:B------:R-:W-:Y:S02]  /*30120*/  UIADD3 UR13, UR12, 0x60000, URZ ;  /* 0x000600000c0d7890 */ /* 0x000fe4000fffe03f */
[----:B------:R-:W-:Y:S01]  /*30130*/  USHF.R.U32.HI UR36, URZ, 0x4, UR12 ;  /* 0x000000043f247899 */ /* 0x000fe2000801160c */
[----:B------:R-:W-:Y:S01]  /*30140*/  STL [R1+0x181c], R177 ;  /* 0x00181cb101007387 */ /* 0x000fe20000100800 */
[----:B------:R-:W-:Y:S02]  /*30150*/  USHF.R.U32.HI UR13, URZ, 0x4, UR13 ;  /* 0x000000043f0d7899 */ /* 0x000fe4000801160d */
[----:B------:R-:W-:Y:S01]  /*30160*/  USGXT.U32 UR36, UR36, 0xe ;  /* 0x0000000e2424789a */ /* 0x000fe20008000000 */
[----:B------:R-:W-:Y:S01]  /*30170*/  STL [R1+0x1818], R172 ;  /* 0x001818ac01007387 */ /* 0x000fe20000100800 */
[----:B------:R-:W-:-:S02]  /*30180*/  USGXT.U32 UR38, UR13, 0xe ;  /* 0x0000000e0d26789a */ /* 0x000fc40008000000 */
[----:B------:R-:W-:Y:S01]  /*30190*/  UIADD3 UR40, UP0, UR36, 0x2, URZ ;  /* 0x0000000224287890 */ /* 0x000fe2000ff1e03f */
[----:B------:R-:W-:Y:S01]  /*301a0*/  STL [R1+0x1814], R173 ;  /* 0x001814ad01007387 */ /* 0x000fe20000100800 */
[----:B------:R-:W-:Y:S01]  /*301b0*/  UIADD3 UR42, UP1, UR38, 0x2, URZ ;  /* 0x00000002262a7890 */ /* 0x000fe2000ff3e03f */
[----:B------:R-:W-:Y:S01]  /*301c0*/  UMOV UR12, URZ ;  /* 0x0000003f000c7c82 */ /* 0x000fe20008000000 */
[----:B------:R-:W-:Y:S01]  /*301d0*/  UMOV UR13, URZ ;  /* 0x0000003f000d7c82 */ /* 0x000fe20008000000 */
[----:B------:R-:W-:Y:S01]  /*301e0*/  UIADD3.X UR41, UR12, 0x40000040, URZ, UP0, !UPT ;  /* 0x400000400c297890 */ /* 0x000fe200087fe43f */
[----:B------:R-:W-:Y:S01]  /*301f0*/  STL [R1+0x1810], R7 ;  /* 0x0018100701007387 */ /* 0x000fe20000100800 */
[----:B------:R-:W-:Y:S02]  /*30200*/  UIADD3.X UR43, UR13, 0x40000040, URZ, UP1, !UPT ;  /* 0x400000400d2b7890 */ /* 0x000fe40008ffe43f */
[----:B------:R-:W-:Y:S01]  /*30210*/  UIADD3.64 UR52, UR40, 0x2, URZ ;  /* 0x0000000228347897 */ /* 0x000fe2000fffe03f */
[----:B------:R-:W-:Y:S01]  /*30220*/  STL [R1+0x180c], R6 ;  /* 0x00180c0601007387 */ /* 0x000fe20000100800 */
[----:B------:R-:W-:-:S02]  /*30230*/  UIADD3.64 UR54, UR42, 0x2, URZ ;  /* 0x000000022a367897 */ /* 0x000fc4000fffe03f */
[----:B------:R-:W-:Y:S01]  /*30240*/  UIADD3.64 UR56, UR40, 0x4, URZ ;  /* 0x0000000428387897 */ /* 0x000fe2000fffe03f */
[----:B------:R-:W-:Y:S01]  /*30250*/  STL [R1+0x1808], R0 ;  /* 0x0018080001007387 */ /* 0x000fe20000100800 */
[----:B------:R-:W-:Y:S02]  /*30260*/  UIADD3.64 UR58, UR42, 0x4, URZ ;  /* 0x000000042a3a7897 */ /* 0x000fe4000fffe03f */
[----:B------:R-:W-:Y:S02]  /*30270*/  UIADD3.64 UR16, UR40, 0x7fe, URZ ;  /* 0x000007fe28107897 */ /* 0x000fe4000fffe03f */
[----:B------:R-:W-:Y:S02]  /*30280*/  UIADD3.64 UR18, UR42, 0x7fe, URZ ;  /* 0x000007fe2a127897 */ /* 0x000fe4000fffe03f */
[----:B------:R-:W-:Y:S02]  /*30290*/  UIADD3.64 UR12, UR40, 0x800, URZ ;  /* 0x00000800280c7897 */ /* 0x000fe4000fffe03f */
[----:B------:R-:W-:-:S02]  /*302a0*/  UIADD3.64 UR14, UR42, 0x800, URZ ;  /* 0x000008002a0e7897 */ /* 0x000fc4000fffe03f */
[----:B------:R-:W-:Y:S02]  /*302b0*/  UIADD3.64 UR48, UR40, 0x1000, URZ ;  /* 0x0000100028307897 */ /* 0x000fe4000fffe03f */
        /* <DEDUP_REMOVED lines=8> */
[----:B------:R-:W-:Y:S01]  /*30340*/  UIADD3.64 UR22, UR42, 0x1800, URZ ;  /* 0x000018002a167897 */ /* 0x000fe2000fffe03f */
[----:B--2---:R-:W-:-:S06]  /*30350*/  WARPGROUP.ARRIVE ;  /* 0x00000000000079c5 */ /* 0x004fcc0000000000 */
[----:B------:R-:W-:Y:S03]  /*30360*/  HGMMA.64x256x8.F32.TF32 R44, gdesc[UR36], R44, gsb0 ;  /* 0x07e00000242c79f0 */ /* 0x000fe6000800282c */
[----:B------:R-:W-:Y:S02]  /*30370*/  WARPGROUP.DEPBAR.LE gsb0, 0x0 ;  /* 0x00008000000079c5 */ /* 0x000fe40000010000 */
[----:B------:R-:W-:-:S15]  /*30380*/  WARPGROUP.ARRIVE ;  /* 0x00000000000079c5 */ /* 0x000fde0000000000 */
[----:B------:R-:W-:-:S08]  /*30390*/  NOP ;  /* 0x0000000000007918 */ /* 0x000fd00000000000 */
[----:B------:R-:W-:Y:S03]  /*303a0*/  HGMMA.64x256x8.F32.TF32 R44, gdesc[UR40], R44, gsb0 ;  /* 0x07e00000282c79f0 */ /* 0x000fe6000800282c */
[----:B------:R-:W-:Y:S02]  /*303b0*/  WARPGROUP.DEPBAR.LE gsb0, 0x0 ;  /* 0x00008000000079c5 */ /* 0x000fe40000010000 */
[----:B------:R-:W-:-:S15]  /*303c0*/  WARPGROUP.ARRIVE ;  /* 0x00000000000079c5 */ /* 0x000fde0000000000 */
[----:B------:R-:W-:-:S08]  /*303d0*/  NOP ;  /* 0x0000000000007918 */ /* 0x000fd00000000000 */
[----:B------:R-:W-:Y:S01]  /*303e0*/  HGMMA.64x256x8.F32.TF32 R44, gdesc[UR52], R44, gsb0 ;  /* 0x07e00000342c79f0 */ /* 0x000fe2000800282c */
[----:B------:R-:W-:Y:S01]  /*303f0*/  UMOV UR52, UR18 ;  /* 0x0000001200347c82 */ /* 0x000fe20008000000 */
[----:B------:R-:W-:Y:S01]  /*30400*/  UMOV UR53, UR19 ;  /* 0x0000001300357c82 */ /* 0x000fe20008000000 */
        /* <DEDUP_REMOVED lines=10> */
[----:B------:R-:W-:Y:S02]  /*304b0*/  UIADD3.64 UR16, UR40, 0x1802, URZ ;  /* 0x0000180228107897 */ /* 0x000fe4000fffe03f */
[----:B------:R-:W-:Y:S01]  /*304c0*/  UIADD3.64 UR18, UR42, 0x1802, URZ ;  /* 0x000018022a127897 */ /* 0x000fe2000fffe03f */
[----:B------:R-:W-:Y:S02]  /*304d0*/  WARPGROUP.DEPBAR.LE gsb0, 0x0 ;  /* 0x00008000000079c5 */ /* 0x000fe40000010000 */
[----:B------:R-:W-:-:S15]  /*304e0*/  WARPGROUP.ARRIVE ;  /* 0x00000000000079c5 */ /* 0x000fde0000000000 */
[----:B------:R-:W-:-:S07]  /*304f0*/  NOP ;  /* 0x0000000000007918 */ /* 0x000fce0000000000 */
        /* <DEDUP_REMOVED lines=50> */
[----:B------:R1:W-:Y:S04]  /*30820*/  STL.64 [R1+0x400], R44 ;  /* 0x0004002c01007387 */ /* 0x0003e80000100a00 */
        /* <DEDUP_REMOVED lines=63> */
[----:B-1----:R-:W4:Y:S04]  /*30c20*/  LDL.LU.64 R44, [R1] ;  /* 0x00000000012c7983 */ /* 0x002f280000300a00 */
[----:B--2---:R-:W2:Y:S04]  /*30c30*/  LDL.LU.64 R46, [R1+0x8] ;  /* 0x00000800012e7983 */ /* 0x004ea80000300a00 */
[----:B---3--:R-:W3:Y:S04]  /*30c40*/  LDL.LU.64 R48, [R1+0x10] ;  /* 0x0000100001307983 */ /* 0x008ee80000300a00 */
[----:B----4-:R-:W4:Y:S04]  /*30c50*/  LDL.LU.64 R50, [R1+0x18] ;  /* 0x0000180001327983 */ /* 0x010f280000300a00 */
[----:B------:R-:W2:Y:S04]  /*30c60*/  LDL.LU.64 R52, [R1+0x20] ;  /* 0x0000200001347983 */ /* 0x000ea80000300a00 */
[----:B------:R-:W3:Y:S04]  /*30c70*/  LDL.LU.64 R54, [R1+0x28] ;  /* 0x0000280001367983 */ /* 0x000ee80000300a00 */
[----:B------:R-:W4:Y:S04]  /*30c80*/  LDL.LU.64 R56, [R1+0x30] ;  /* 0x0000300001387983 */ /* 0x000f280000300a00 */
        /* <DEDUP_REMOVED lines=47> */
[----:B---3--:R-:W-:Y:S04]  /*30f80*/  STL.64 [R1+0x1c20], R150 ;  /* 0x001c209601007387 */ /* 0x008fe80000100a00 */
[----:B--2---:R-:W-:Y:S04]  /*30f90*/  STL.64 [R1+0x1c18], R148 ;  /* 0x001c189401007387 */ /* 0x004fe80000100a00 */
[----:B----4-:R-:W-:Y:S04]  /*30fa0*/  STL.64 [R1+0x1c10], R146 ;  /* 0x001c109201007387 */ /* 0x010fe80000100a00 */
        /* <DEDUP_REMOVED lines=125> */
[----:B------:R-:W-:-:S02]  /*31780*/  UIADD3.64 UR36, UR40, 0x1fe, URZ ;  /* 0x000001fe28247897 */ /* 0x000fc4000fffe03f */
[----:B------:R-:W-:Y:S01]  /*31790*/  UIADD3.64 UR44, UR40, 0x200, URZ ;  /* 0x00000200282c7897 */ /* 0x000fe2000fffe03f */
[----:B------:R-:W3:Y:S01]  /*317a0*/  LDL.LU.64 R152, [R1+0x1b0] ;  /* 0x0001b00001987983 */ /* 0x000ee20000300a00 */
[----:B------:R-:W-:Y:S01]  /*317b0*/  UMOV UR46, UR42 ;  /* 0x0000002a002e7c82 */ /* 0x000fe20008000000 */
[----:B------:R-:W-:Y:S01]  /*317c0*/  UMOV UR47, UR43 ;  /* 0x0000002b002f7c82 */ /* 0x000fe20008000000 */
[----:B------:R-:W-:Y:S01]  /*317d0*/  UIADD3.64 UR48, UR42, 0x802, URZ ;  /* 0x000008022a307897 */ /* 0x000fe2000fffe03f */
[----:B------:R-:W3:Y:S01]  /*317e0*/  LDL.LU.64 R154, [R1+0x1b8] ;  /* 0x0001b800019a7983 */ /* 0x000ee20000300a00 */
[----:B------:R-:W-:Y:S02]  /*317f0*/  UIADD3.64 UR32, UR42, 0x804, URZ ;  /* 0x000008042a207897 */ /* 0x000fe4000fffe03f */
[----:B------:R-:W-:Y:S01]  /*31800*/  UIADD3.64 UR28, UR40, 0x1204, URZ ;  /* 0x00001204281c7897 */ /* 0x000fe2000fffe03f */
[----:B------:R-:W3:Y:S01]  /*31810*/  LDL.LU.64 R156, [R1+0x1c0] ;  /* 0x0001c000019c7983 */ /* 0x000ee20000300a00 */
[----:B------:R-:W-:-:S02]  /*31820*/  UIADD3.64 UR24, UR40, 0x19fe, URZ ;  /* 0x000019fe28187897 */ /* 0x000fc4000fffe03f */
[----:B------:R-:W-:Y:S01]  /*31830*/  UIADD3.64 UR20, UR40, 0x1a00, URZ ;  /* 0x00001a0028147897 */ /* 0x000fe2000fffe03f */
[----:B------:R-:W3:Y:S01]  /*31840*/  LDL.LU.64 R158, [R1+0x1c8] ;  /* 0x0001c800019e7983 */ /* 0x000ee20000300a00 */
[----:B------:R-:W-:Y:S02]  /*31850*/  UIADD3.64 UR16, UR40, 0x1a02, URZ ;  /* 0x00001a0228107897 */ /* 0x000fe4000fffe03f */
[----:B------:R-:W-:Y:S01]  /*31860*/  UIADD3.64 UR12, UR40, 0x1a04, URZ ;  /* 0x00001a04280c7897 */ /* 0x000fe2000fffe03f */
[----:B------:R-:W3:Y:S04]  /*31870*/  LDL.LU.64 R160, [R1+0x1d0] ;  /* 0x0001d00001a07983 */ /* 0x000ee80000300a00 */
[----:B------:R-:W3:Y:S04]  /*31880*/  LDL.LU.64 R162, [R1+0x1d8] ;  /* 0x0001d80001a27983 */ /* 0x000ee80000300a00 */
[----:B------:R-:W3:Y:S04]  /*31890*/  LDL.LU.64 R164, [R1+0x1e0] ;  /* 0x0001e00001a47983 */ /* 0x000ee80000300a00 */
[----:B------:R-:W3:Y:S04]  /*318a0*/  LDL.LU.64 R166, [R1+0x1e8] ;  /* 0x0001e80001a67983 */ /* 0x000ee80000300a00 */
[----:B------:R-:W3:Y:S04]  /*318b0*/  LDL.LU.64 R168, [R1+0x1f0] ;  /* 0x0001f00001a87983 */ /* 0x000ee80000300a00 */
[----:B------:R-:W3:Y:S01]  /*318c0*/  LDL.LU.64 R170, [R1+0x1f8] ;  /* 0x0001f80001aa7983 */ /* 0x000ee20000300a00 */
[----:B--2---:R-:W-:-:S06]  /*318d0*/  WARPGROUP.ARRIVE ;  /* 0x00000000000079c5 */ /* 0x004fcc0000000000 */
[----:B------:R-:W-:Y:S03]  /*318e0*/  HGMMA.64x256x8.F32.TF32 R24, gdesc[UR36], R24, gsb0 ;  /* 0x07e00000241879f0 */ /* 0x000fe60008002818 */
[----:B------:R-:W-:Y:S02]  /*318f0*/  WARPGROUP.DEPBAR.LE gsb0, 0x0 ;  /* 0x00008000000079c5 */ /* 0x000fe40000010000 */
[----:B------:R-:W-:-:S15]  /*31900*/  WARPGROUP.ARRIVE ;  /* 0x00000000000079c5 */ /* 0x000fde0000000000 */
[----:B------:R-:W-:-:S08]  /*31910*/  NOP ;  /* 0x0000000000007918 */ /* 0x000fd00000000000 */
[----:B------:R-:W-:Y:S01]  /*31920*/  HGMMA.64x256x8.F32.TF32 R24, gdesc[UR44], R24, gsb0 ;  /* 0x07e000002c1879f0 */ /* 0x000fe20008002818 */
[----:B------:R-:W-:Y:S01]  /*31930*/  UIADD3.64 UR44, UR40, 0x202, URZ ;  /* 0x00000202282c7897 */ /* 0x000fe2000fffe03f */
[----:B------:R-:W-:Y:S01]  /*31940*/  UMOV UR46, UR54 ;  /* 0x00000036002e7c82 */ /* 0x000fe20008000000 */
[----:B------:R-:W-:Y:S01]  /*31950*/  UMOV UR47, UR55 ;  /* 0x00000037002f7c82 */ /* 0x000fe20008000000 */
[----:B------:R-:W-:Y:S02]  /*31960*/  WARPGROUP.DEPBAR.LE gsb0, 0x0 ;  /* 0x00008000000079c5 */ /* 0x000fe40000010000 */
[----:B------:R-:W-:-:S15]  /*31970*/  WARPGROUP.ARRIVE ;  /* 0x00000000000079c5 */ /* 0x000fde0000000000 */
[----:B------:R-:W-:-:S07]  /*31980*/  NOP ;  /* 0x0000000000007918 */ /* 0x000fce0000000000 */
        /* <DEDUP_REMOVED lines=25> */
[----:B------:R-:W-:Y:S01]  /*31b20*/  UIADD3.64 UR48, UR42, 0xffe, URZ ;  /* 0x00000ffe2a307897 */ /* 0x000fe2000fffe03f */
[----:B------:R-:W-:Y:S02]  /*31b30*/  WARPGROUP.DEPBAR.LE gsb0, 0x0 ;  /* 0x00008000000079c5 */ /* 0x000fe40000010000 */
[----:B------:R-:W-:-:S15]  /*31b40*/  WARPGROUP.ARRIVE ;  /* 0x00000000000079c5 */ /* 0x000fde0000000000 */
[----:B------:R-:W-:-:S06]  /*31b50*/  NOP ;  /* 0x0000000000007918 */ /* 0x000fcc0000000000 */
        /* <DEDUP_REMOVED lines=112> */
[----:B-1----:R-:W3:Y:S04]  /*32260*/  LDL.LU.64 R150, [R1+0x1c20] ;  /* 0x001c200001967983 */ /* 0x002ee80000300a00 */
[----:B------:R-:W3:Y:S04]  /*32270*/  LDL.LU.64 R148, [R1+0x1c18] ;  /* 0x001c180001947983 */ /* 0x000ee80000300a00 */
        /* <DEDUP_REMOVED lines=51> */
[----:B------:R-:W3:Y:S01]  /*325b0*/  LDL.LU.64 R44, [R1+0x1a78] ;  /* 0x001a7800012c7983 */ /* 0x000ee20000300a00 */
[----:B------:R-:W-:-:S02]  /*325c0*/  UIADD3.64 UR36, UR40, 0x3fe, URZ ;  /* 0x000003fe28247897 */ /* 0x000fc4000fffe03f */
[----:B------:R-:W-:Y:S01]  /*325d0*/  UIADD3.64 UR44, UR40, 0x400, URZ ;  /* 0x00000400282c7897 */ /* 0x000fe2000fffe03f */
[----:B------:R-:W2:Y:S01]  /*325e0*/  LDL.LU.64 R42, [R1+0x1a70] ;  /* 0x001a7000012a7983 */ /* 0x000ea20000300a00 */
[----:B------:R-:W-:Y:S01]  /*325f0*/  UMOV UR46, UR42 ;  /* 0x0000002a002e7c82 */ /* 0x000fe20008000000 */
[----:B------:R-:W-:Y:S01]  /*32600*/  UMOV UR47, UR43 ;  /* 0x0000002b002f7c82 */ /* 0x000fe20008000000 */
[----:B------:R-:W-:Y:S01]  /*32610*/  UIADD3.64 UR32, UR42, 0x802, URZ ;  /* 0x000008022a207897 */ /* 0x000fe2000fffe03f */
[----:B------:R-:W2:Y:S01]  /*32620*/  LDL.LU.64 R40, [R1+0x1a68] ;  /* 0x001a680001287983 */ /* 0x000ea20000300a00 */
[----:B------:R-:W-:Y:S02]  /*32630*/  UIADD3.64 UR28, UR42, 0x804, URZ ;  /* 0x000008042a1c7897 */ /* 0x000fe4000fffe03f */
[----:B------:R-:W-:Y:S01]  /*32640*/  UIADD3.64 UR24, UR40, 0x1bfe, URZ ;  /* 0x00001bfe28187897 */ /* 0x000fe2000fffe03f */
[----:B------:R-:W2:Y:S01]  /*32650*/  LDL.LU.64 R38, [R1+0x1a60] ;  /* 0x001a600001267983 */ /* 0x000ea20000300a00 */
[----:B------:R-:W-:-:S02]  /*32660*/  UIADD3.64 UR20, UR40, 0x1c00, URZ ;  /* 0x00001c0028147897 */ /* 0x000fc4000fffe03f */
[----:B------:R-:W-:Y:S01]  /*32670*/  UIADD3.64 UR16, UR40, 0x1c02, URZ ;  /* 0x00001c0228107897 */ /* 0x000fe2000fffe03f */
[----:B------:R-:W2:Y:S01]  /*32680*/  LDL.LU.64 R36, [R1+0x1a58] ;  /* 0x001a580001247983 */ /* 0x000ea20000300a00 */
[----:B------:R-:W-:-:S03]  /*32690*/  UIADD3.64 UR12, UR40, 0x1c04, URZ ;  /* 0x00001c04280c7897 */ /* 0x000fc6000fffe03f */
[----:B------:R-:W2:Y:S04]  /*326a0*/  LDL.LU.64 R34, [R1+0x1a50] ;  /* 0x001a500001227983 */ /* 0x000ea80000300a00 */
[----:B------:R-:W2:Y:S04]  /*326b0*/  LDL.LU.64 R32, [R1+0x1a48] ;  /* 0x001a480001207983 */ /* 0x000ea80000300a00 */
[----:B------:R-:W2:Y:S04]  /*326c0*/  LDL.LU.64 R30, [R1+0x1a40] ;  /* 0x001a4000011e7983 */ /* 0x000ea80000300a00 */
[----:B------:R-:W2:Y:S04]  /*326d0*/  LDL.LU.64 R28, [R1+0x1a38] ;  /* 0x001a3800011c7983 */ /* 0x000ea80000300a00 */
[----:B------:R-:W2:Y:S04]  /*326e0*/  LDL.LU.64 R26, [R1+0x1a30] ;  /* 0x001a3000011a7983 */ /* 0x000ea80000300a00 */
[----:B------:R-:W2:Y:S04]  /*326f0*/  LDL.LU.64 R24, [R1+0x1a28] ;  /* 0x001a280001187983 */ /* 0x000ea80000300a00 */
[----:B------:R-:W4:Y:S01]  /*32700*/  LDL R2, [R1+0x17f8] ;  /* 0x0017f80001027983 */ /* 0x000f220000100800 */
[----:B---3--:R-:W-:-:S06]  /*32710*/  WARPGROUP.ARRIVE ;  /* 0x00000000000079c5 */ /* 0x008fcc0000000000 */
        /* <DEDUP_REMOVED lines=61> */
[----:B------:R-:W-:Y:S01]  /*32af0*/  UMOV UR44, UR32 ;  /* 0x00000020002c7c82 */ /* 0x000fe20008000000 */
[----:B------:R-:W-:Y:S01]  /*32b00*/  UMOV UR45, UR33 ;  /* 0x00000021002d7c82 */ /* 0x000fe20008000000 */
[----:B------:R-:W-:Y:S01]  /*32b10*/  UIADD3.64 UR32, UR40, 0x1402, URZ ;  /* 0x0000140228207897 */ /* 0x000fe2000fffe03f */
[----:B------:R-:W-:Y:S01]  /*32b20*/  UMOV UR46, UR28 ;  /* 0x0000001c002e7c82 */ /* 0x000fe20008000000 */
[----:B------:R-:W-:Y:S01]  /*32b30*/  UMOV UR47, UR29 ;  /* 0x0000001d002f7c82 */ /* 0x000fe20008000000 */
[----:B------:R-:W-:Y:S01]  /*32b40*/  UIADD3.64 UR28, UR40, 0x1404, URZ ;  /* 0x00001404281c7897 */ /* 0x000fe2000fffe03f */
[----:B------:R-:W-:Y:S02]  /*32b50*/  WARPGROUP.DEPBAR.LE gsb0, 0x0 ;  /* 0x00008000000079c5 */ /* 0x000fe40000010000 */
[----:B------:R-:W-:-:S15]  /*32b60*/  WARPGROUP.ARRIVE ;  /* 0x00000000000079c5 */ /* 0x000fde0000000000 */
[----:B------:R-:W-:-:S04]  /*32b70*/  NOP ;  /* 0x0000000000007918 */ /* 0x000fc80000000000 */
        /* <DEDUP_REMOVED lines=27> */
[----:B------:R-:W-:Y:S04]  /*32d30*/  STL.64 [R1], R44 ;  /* 0x0000002c01007387 */ /* 0x000fe80000100a00 */
        /* <DEDUP_REMOVED lines=129> */
[----:B------:R-:W3:Y:S01]  /*33550*/  LDL R0, [R1+0x143c] ;  /* 0x00143c0001007983 */ /* 0x000ee20000100800 */
[----:B------:R-:W-:Y:S01]  /*33560*/  UIADD3.64 UR24, UR40, 0x1dfe, URZ ;  /* 0x00001dfe28187897 */ /* 0x000fe2000fffe03f */
[----:B----4-:R-:W-:Y:S01]  /*33570*/  R2UR UR13, R2 ;  /* 0x00000000020d72ca */ /* 0x010fe200000e0000 */
[----:B--2---:R-:W-:Y:S01]  /*33580*/  WARPGROUP.ARRIVE ;  /* 0x00000000000079c5 */ /* 0x004fe20000000000 */
[----:B---3--:R-:W-:-:S05]  /*33590*/  R2UR UR12, R0 ;  /* 0x00000000000c72ca */ /* 0x008fca00000e0000 */
[----:B------:R-:W-:Y:S01]  /*335a0*/  HGMMA.64x256x8.F32.TF32 R24, gdesc[UR36], R24, gsb0 ;  /* 0x07e00000241879f0 */ /* 0x000fe20008002818 */
[----:B------:R-:W-:Y:S01]  /*335b0*/  UIADD3.64 UR36, UR40, 0x600, URZ ;  /* 0x0000060028247897 */ /* 0x000fe2000fffe03f */
[----:B------:R-:W2:Y:S01]  /*335c0*/  LDL R0, [R1+0x1440] ;  /* 0x0014400001007983 */ /* 0x000ea20000100800 */
[----:B------:R-:W-:Y:S01]  /*335d0*/  UMOV UR38, UR42 ;  /* 0x0000002a00267c82 */ /* 0x000fe20008000000 */
[----:B------:R-:W-:Y:S01]  /*335e0*/  UMOV UR39, UR43 ;  /* 0x0000002b00277c82 */ /* 0x000fe20008000000 */
[----:B------:R-:W-:Y:S01]  /*335f0*/  UIADD3.64 UR20, UR40, 0x1e00, URZ ;  /* 0x00001e0028147897 */ /* 0x000fe2000fffe03f */
[----:B------:R-:W3:Y:S01]  /*33600*/  LDL.LU R6, [R1+0x70c] ;  /* 0x00070c0001067983 */ /* 0x000ee20000300800 */
        /* <DEDUP_REMOVED lines=48> */
[----:B------:R-:W-:Y:S02]  /*33910*/  UIADD3.64 UR32, UR40, 0x1602, URZ ;  /* 0x0000160228207897 */ /* 0x000fe4000fffe03f */
[----:B------:R-:W-:Y:S02]  /*33920*/  WARPGROUP.DEPBAR.LE gsb0, 0x0 ;  /* 0x00008000000079c5 */ /* 0x000fe40000010000 */
[----:B------:R-:W-:-:S15]  /*33930*/  WARPGROUP.ARRIVE ;  /* 0x00000000000079c5 */ /* 0x000fde0000000000 */
[----:B------:R-:W-:-:S08]  /*33940*/  NOP ;  /* 0x0000000000007918 */ /* 0x000fd00000000000 */
[----:B------:R-:W-:Y:S01]  /*33950*/  HGMMA.64x256x8.F32.TF32 R24, gdesc[UR48], R24, gsb0 ;  /* 0x07e00000301879f0 */ /* 0x000fe20008002818 */
[----:B------:R-:W-:Y:S02]  /*33960*/  UIADD3.64 UR28, UR40, 0x1604, URZ ;  /* 0x00001604281c7897 */ /* 0x000fe4000fffe03f */
        /* <DEDUP_REMOVED lines=21> */
[----:B--2---:R-:W-:Y:S02]  /*33ac0*/  R2UR UR18, R0 ;  /* 0x00000000001272ca */ /* 0x004fe400000e0000 */
[----:B------:R-:W2:Y:S04]  /*33ad0*/  LDL.LU R0, [R1+0x710] ;  /* 0x0007100001007983 */ /* 0x000ea80000300800 */
[----:B------:R-:W4:Y:S04]  /*33ae0*/  LDL.LU R176, [R1+0x714] ;  /* 0x0007140001b07983 */ /* 0x000f280000300800 */
[----:B------:R-:W4:Y:S01]  /*33af0*/  LDL.LU R7, [R1+0x718] ;  /* 0x0007180001077983 */ /* 0x000f220000300800 */
[----:B------:R-:W-:Y:S01]  /*33b00*/  IADD3 R201, P3, R201, UR4, RZ ;  /* 0x00000004c9c97c10 */ /* 0x000fe2000ff7e0ff */
[----:B------:R-:W-:-:S02]  /*33b10*/  UIMAD UR16, UR11, -0x80, UR13 ;  /* 0xffffff800b1078a4 */ /* 0x000fc4000f8e020d */
[----:B------:R-:W4:Y:S01]  /*33b20*/  LDL.LU R172, [R1+0x720] ;  /* 0x0007200001ac7983 */ /* 0x000f220000300800 */
[----:B------:R-:W-:Y:S01]  /*33b30*/  IADD3.X R200, R200, UR6, RZ, P3, !PT ;  /* 0x00000006c8c87c10 */ /* 0x000fe20009ffe4ff */
[----:B------:R-:W-:Y:S02]  /*33b40*/  UISETP.GT.AND UP1, UPT, UR16, URZ, UPT ;  /* 0x0000003f1000728c */ /* 0x000fe4000bf24270 */
[----:B------:R-:W-:Y:S02]  /*33b50*/  UISETP.GE.AND UP0, UPT, UR11, UR12, UPT ;  /* 0x0000000c0b00728c */ /* 0x000fe4000bf06270 */
[----:B------:R-:W-:-:S04]  /*33b60*/  USEL UR12, URZ, 0x4, !UP1 ;  /* 0x000000043f0c7887 */ /* 0x000fc8000c800000 */
[----:B------:R-:W-:-:S06]  /*33b70*/  USEL UR12, UR12, URZ, !UP0 ;  /* 0x0000003f0c0c7287 */ /* 0x000fcc000c000000 */
[----:B------:R-:W-:Y:S01]  /*33b80*/  ISETP.NE.U32.AND P0, PT, RZ, UR12, PT ;  /* 0x0000000cff007c0c */ /* 0x000fe2000bf05070 */
[----:B------:R-:W-:Y:S02]  /*33b90*/  UIADD3.64 UR12, UR40, 0x1e04, URZ ;  /* 0x00001e04280c7897 */ /* 0x000fe4000fffe03f */
[----:B------:R-:W-:-:S04]  /*33ba0*/  UIADD3 UR10, UR10, 0x1, URZ ;  /* 0x000000010a0a7890 */ /* 0x000fc8000fffe03f */
[----:B------:R-:W-:Y:S01]  /*33bb0*/  UISETP.GT.AND UP1, UPT, UR10, 0x2, UPT ;  /* 0x000000020a00788c */ /* 0x000fe2000bf24270 */
[----:B------:R-:W-:-:S03]  /*33bc0*/  IADD3 R193, P1, R193, UR4, RZ ;  /* 0x00000004c1c17c10 */ /* 0x000fc6000ff3e0ff */
[----:B------:R-:W-:Y:S01]  /*33bd0*/  USEL UR10, UR10, URZ, !UP1 ;  /* 0x0000003f0a0a7287 */ /* 0x000fe2000c800000 */
[----:B------:R-:W-:-:S03]  /*33be0*/  IADD3.X R192, R192, UR6, RZ, P1, !PT ;  /* 0x00000006c0c07c10 */ /* 0x000fc60008ffe4ff */
[----:B------:R-:W-:Y:S01]  /*33bf0*/  ULEA UR17, UR10, UR61, 0x11 ;  /* 0x0000003d0a117291 */ /* 0x000fe2000f8e883f */
[----:B------:R-:W-:Y:S01]  /*33c00*/  IADD3 R195, P1, R195, UR4, RZ ;  /* 0x00000004c3c37c10 */ /* 0x000fe2000ff3e0ff */
[----:B------:R-:W-:Y:S01]  /*33c10*/  UISETP.GT.AND UP1, UPT, UR16, 0x1, UPT ;  /* 0x000000011000788c */ /* 0x000fe2000bf24270 */
[----:B------:R-:W-:Y:S01]  /*33c20*/  IMAD.MOV.U32 R4, RZ, RZ, R193 ;  /* 0x000000ffff047224 */ /* 0x000fe200078e00c1 */
[----:B------:R-:W-:Y:S02]  /*33c30*/  MOV R5, R192 ;  /* 0x000000c000057202 */ /* 0x000fe40000000f00 */
[----:B------:R-:W-:Y:S01]  /*33c40*/  VIADD R2, R3, UR17 ;  /* 0x0000001103027c36 */ /* 0x000fe20008000000 */
[----:B------:R-:W-:Y:S01]  /*33c50*/  IADD3.X R194, R194, UR6, RZ, P1, !PT ;  /* 0x00000006c2c27c10 */ /* 0x000fe20008ffe4ff */
[----:B------:R-:W-:Y:S02]  /*33c60*/  WARPGROUP.DEPBAR.LE gsb0, 0x0 ;  /* 0x00008000000079c5 */ /* 0x000fe40000010000 */
[----:B------:R-:W-:-:S06]  /*33c70*/  WARPGROUP.ARRIVE ;  /* 0x00000000000079c5 */ /* 0x000fcc0000000000 */
[----:B------:R-:W-:Y:S01]  /*33c80*/  HGMMA.64x256x8.F32.TF32 R24, gdesc[UR12], R24, gsb0 ;  /* 0x07e000000c1879f0 */ /* 0x000fe20008002818 */
[----:B--2---:R-:W-:-:S04]  /*33c90*/  IADD3 R0, P3, R0, UR4, RZ ;  /* 0x0000000400007c10 */ /* 0x004fc8000ff7e0ff */
[----:B---3--:R-:W-:Y:S01]  /*33ca0*/  IADD3.X R6, R6, UR6, RZ, P3, !PT ;  /* 0x0000000606067c10 */ /* 0x008fe20009ffe4ff */
[----:B------:R-:W-:Y:S04]  /*33cb0*/  STL [R1+0x710], R0 ;  /* 0x0007100001007387 */ /* 0x000fe80000100800 */
[----:B------:R1:W-:Y:S04]  /*33cc0*/  STL [R1+0x70c], R6 ;  /* 0x00070c0601007387 */ /* 0x0003e80000100800 */
[----:B------:R-:W2:Y:S01]  /*33cd0*/  LDL.LU R173, [R1+0x71c] ;  /* 0x00071c0001ad7983 */ /* 0x000ea20000300800 */
[----:B------:R-:W-:-:S04]  /*33ce0*/  USEL UR12, URZ, 0x4, !UP1 ;  /* 0x000000043f0c7887 */ /* 0x000fc8000c800000 */
[----:B------:R-:W-:Y:S01]  /*33cf0*/  USEL UR12, UR12, URZ, !UP0 ;  /* 0x0000003f0c0c7287 */ /* 0x000fe2000c000000 */
[----:B------:R-:W-:Y:S01]  /*33d00*/  IADD3 R197, P1, R197, UR4, RZ ;  /* 0x00000004c5c57c10 */ /* 0x000fe2000ff3e0ff */
[----:B------:R-:W-:Y:S01]  /*33d10*/  UISETP.GT.AND UP1, UPT, UR16, 0x2, UPT ;  /* 0x000000021000788c */ /* 0x000fe2000bf24270 */
[----:B------:R-:W-:Y:S02]  /*33d20*/  IADD3 R199, P2, R199, UR4, RZ ;  /* 0x00000004c7c77c10 */ /* 0x000fe4000ff5e0ff */
[----:B------:R-:W-:Y:S02]  /*33d30*/  IADD3.X R196, R196, UR6, RZ, P1, !PT ;  /* 0x00000006c4c47c10 */ /* 0x000fe40008ffe4ff */
[----:B------:R-:W-:Y:S02]  /*33d40*/  IADD3.X R198, R198, UR6, RZ, P2, !PT ;  /* 0x00000006c6c67c10 */ /* 0x000fe400097fe4ff */
[----:B------:R-:W-:-:S04]  /*33d50*/  IADD3 R207, P2, R207, UR4, RZ ;  /* 0x00000004cfcf7c10 */ /* 0x000fc8000ff5e0ff */
[----:B------:R-:W-:Y:S01]  /*33d60*/  IADD3.X R206, R206, UR6, RZ, P2, !PT ;  /* 0x00000006cece7c10 */ /* 0x000fe200097fe4ff */
[----:B------:R-:W-:Y:S02]  /*33d70*/  WARPGROUP.DEPBAR.LE gsb0, 0x0 ;  /* 0x00008000000079c5 */ /* 0x000fe40000010000 */
[----:B------:R-:W-:Y:S06]  /*33d80*/  BAR.SYNC.DEFER_BLOCKING 0x0 ;  /* 0x0000000000007b1d */ /* 0x000fec0000010000 */
[----:B------:R-:W-:Y:S01]  /*33d90*/  @!PT LDS RZ, [RZ] ;  /* 0x00000000fffff984 */ /* 0x000fe20000000800 */
[----:B------:R-:W-:Y:S01]  /*33da0*/  @!PT LDS RZ, [RZ] ;  /* 0x00000000fffff984 */ /* 0x000fe20000000800 */
[----:B------:R-:W-:Y:S01]  /*33db0*/  @!PT LDS RZ, [RZ] ;  /* 0x00000000fffff984 */ /* 0x000fe20000000800 */
[----:B------:R3:W-:Y:S02]  /*33dc0*/  LDGSTS.E [R2], desc[UR8][R4.64], P0 ;  /* 0x0000000004027fae */ /* 0x0007e40008121848 */
[----:B---3--:R-:W-:-:S02]  /*33dd0*/  IMAD.MOV.U32 R4, RZ, RZ, R195 ;  /* 0x000000ffff047224 */ /* 0x008fc400078e00c3 */
[----:B------:R-:W-:-:S05]  /*33de0*/  IMAD.MOV.U32 R5, RZ, RZ, R194 ;  /* 0x000000ffff057224 */ /* 0x000fca00078e00c2 */
[----:B------:R3:W-:Y:S01]  /*33df0*/  LDGSTS.E [R2+0x4000], desc[UR8][R4.64], P0 ;  /* 0x0400000004027fae */ /* 0x0007e20008121848 */
[----:B------:R-:W-:Y:S01]  /*33e00*/  ISETP.NE.U32.AND P0, PT, RZ, UR12, PT ;  /* 0x0000000cff007c0c */ /* 0x000fe2000bf05070 */
[----:B------:R-:W-:-:S04]  /*33e10*/  USEL UR12, URZ, 0x4, !UP1 ;  /* 0x000000043f0c7887 */ /* 0x000fc8000c800000 */
[----:B------:R-:W-:Y:S01]  /*33e20*/  USEL UR12, UR12, URZ, !UP0 ;  /* 0x0000003f0c0c7287 */ /* 0x000fe2000c000000 */
[----:B---3--:R-:W-:Y:S01]  /*33e30*/  IMAD.MOV.U32 R4, RZ, RZ, R197 ;  /* 0x000000ffff047224 */ /* 0x008fe200078e00c5 */
[----:B------:R-:W-:-:S04]  /*33e40*/  MOV R5, R196 ;  /* 0x000000c400057202 */ /* 0x000fc80000000f00 */
[----:B------:R-:W-:Y:S02]  /*33e50*/  ISETP.NE.U32.AND P1, PT, RZ, UR12, PT ;  /* 0x0000000cff007c0c */ /* 0x000fe4000bf25070 */
[----:B------:R3:W-:Y:S01]  /*33e60*/  LDGSTS.E [R2+0x4], desc[UR8][R4.64], P0 ;  /* 0x0000400004027fae */ /* 0x0007e20008121848 */
[----:B------:R-:W-:Y:S01]  /*33e70*/  UISETP.GT.AND UP1, UPT, UR16, 0x3, UPT ;  /* 0x000000031000788c */ /* 0x000fe2000bf24270 */
[----:B---3--:R-:W-:Y:S02]  /*33e80*/  IMAD.MOV.U32 R4, RZ, RZ, R199 ;  /* 0x000000ffff047224 */ /* 0x008fe400078e00c7 */
[----:B------:R-:W-:-:S05]  /*33e90*/  IMAD.MOV.U32 R5, RZ, RZ, R198 ;  /* 0x000000ffff057224 */ /* 0x000fca00078e00c6 */
[----:B------:R3:W-:Y:S01]  /*33ea0*/  LDGSTS.E [R2+0x4004], desc[UR8][R4.64], P0 ;  /* 0x0400400004027fae */ /* 0x0007e20008121848 */
[----:B------:R-:W-:Y:S01]  /*33eb0*/  IADD3 R203, P0, R203, UR4, RZ ;  /* 0x00000004cbcb7c10 */ /* 0x000fe2000ff1e0ff */
[----:B------:R-:W-:-:S03]  /*33ec0*/  USEL UR12, URZ, 0x4, !UP1 ;  /* 0x000000043f0c7887 */ /* 0x000fc6000c800000 */
[----:B------:R-:W-:Y:S01]  /*33ed0*/  IADD3.X R202, R202, UR6, RZ, P0, !PT ;  /* 0x00000006caca7c10 */ /* 0x000fe200087fe4ff */
[----:B------:R-:W-:Y:S01]  /*33ee0*/  USEL UR12, UR12, URZ, !UP0 ;  /* 0x0000003f0c0c7287 */ /* 0x000fe2000c000000 */
[----:B---3--:R-:W-:Y:S01]  /*33ef0*/  IMAD.MOV.U32 R4, RZ, RZ, R201 ;  /* 0x000000ffff047224 */ /* 0x008fe200078e00c9 */
[----:B------:R-:W-:-:S05]  /*33f00*/  MOV R5, R200 ;  /* 0x000000c800057202 */ /* 0x000fca0000000f00 */
[----:B------:R3:W-:Y:S01]  /*33f10*/  LDGSTS.E [R2+0x8], desc[UR8][R4.64], P1 ;  /* 0x0000800004027fae */ /* 0x0007e20008921848 */
[----:B------:R-:W-:Y:S01]  /*33f20*/  ISETP.NE.U32.AND P0, PT, RZ, UR12, PT ;  /* 0x0000000cff007c0c */ /* 0x000fe2000bf05070 */
        /* <DEDUP_REMOVED lines=8> */
[----:B---3--:R-:W-:Y:S02]  /*33fb0*/  IMAD.MOV.U32 R4, RZ, RZ, R205 ;  /* 0x000000ffff047224 */ /* 0x008fe400078e00cd */
[----:B------:R-:W-:-:S03]  /*33fc0*/  MOV R5, R204 ;  /* 0x000000cc00057202 */ /* 0x000fc60000000f00 */
[----:B------:R-:W-:Y:S02]  /*33fd0*/  ISETP.NE.U32.AND P1, PT, RZ, UR12, PT ;  /* 0x0000000cff007c0c */ /* 0x000fe4000bf25070 */
[----:B------:R3:W-:Y:S02]  /*33fe0*/  LDGSTS.E [R2+0xc], desc[UR8][R4.64], P0 ;  /* 0x0000c00004027fae */ /* 0x0007e40008121848 */
[----:B---3--:R-:W-:Y:S02]  /*33ff0*/  IMAD.MOV.U32 R4, RZ, RZ, R207 ;  /* 0x000000ffff047224 */ /* 0x008fe400078e00cf */
[----:B------:R-:W-:-:S05]  /*34000*/  IMAD.MOV.U32 R5, RZ, RZ, R206 ;  /* 0x000000ffff057224 */ /* 0x000fca00078e00ce */
[----:B------:R3:W-:Y:S01]  /*34010*/  LDGSTS.E [R2+0x400c], desc[UR8][R4.64], P0 ;  /* 0x0400c00004027fae */ /* 0x0007e20008121848 */
[----:B----4-:R-:W-:-:S04]  /*34020*/  IADD3 R7, P0, R7, UR4, RZ ;  /* 0x0000000407077c10 */ /* 0x010fc8000ff1e0ff */
[----:B------:R-:W-:Y:S01]  /*34030*/  IADD3.X R176, R176, UR6, RZ, P0, !PT ;  /* 0x00000006b0b07c10 */ /* 0x000fe200087fe4ff */
[----:B---3--:R-:W-:Y:S01]  /*34040*/  IMAD.MOV.U32 R4, RZ, RZ, R0 ;  /* 0x000000ffff047224 */ /* 0x008fe200078e0000 */
[----:B------:R-:W-:Y:S02]  /*34050*/  MOV R5, R6 ;  /* 0x0000000600057202 */ /* 0x000fe40000000f00 */
[----:B-1----:R-:W3:Y:S04]  /*34060*/  LDL.LU R6, [R1+0x728] ;  /* 0x0007280001067983 */ /* 0x002ee80000300800 */
[----:B------:R-:W4:Y:S04]  /*34070*/  LDL.LU R0, [R1+0x730] ;  /* 0x0007300001007983 */ /* 0x000f280000300800 */
[----:B------:R1:W-:Y:S04]  /*34080*/  LDGSTS.E [R2+0x8000], desc[UR8][R4.64], P1 ;  /* 0x0800000004027fae */ /* 0x0003e80008921848 */
[----:B------:R-:W-:Y:S04]  /*34090*/  STL [R1+0x718], R7 ;  /* 0x0007180701007387 */ /* 0x000fe80000100800 */
[----:B------:R1:W-:Y:S02]  /*340a0*/  STL [R1+0x714], R176 ;  /* 0x000714b001007387 */ /* 0x0003e40000100800 */
[----:B-1----:R-:W-:-:S02]  /*340b0*/  IMAD.MOV.U32 R4, RZ, RZ, R7 ;  /* 0x000000ffff047224 */ /* 0x002fc400078e0007 */
[----:B------:R-:W-:Y:S02]  /*340c0*/  IMAD.MOV.U32 R5, RZ, RZ, R176 ;  /* 0x000000ffff057224 */ /* 0x000fe400078e00b0 */
[----:B------:R-:W4:Y:S04]  /*340d0*/  LDL.LU R176, [R1+0x724] ;  /* 0x0007240001b07983 */ /* 0x000f280000300800 */
[----:B------:R1:W-:Y:S01]  /*340e0*/  LDGSTS.E [R2+0xc000], desc[UR8][R4.64], P1 ;  /* 0x0c00000004027fae */ /* 0x0003e20008921848 */
[----:B------:R-:W-:-:S03]  /*340f0*/  IADD3 R172, P1, R172, UR4, RZ ;  /* 0x00000004acac7c10 */ /* 0x000fc6000ff3e0ff */
[----:B------:R-:W4:Y:S01]  /*34100*/  LDL.LU R7, [R1+0x72c] ;  /* 0x00072c0001077983 */ /* 0x000f220000300800 */
[----:B--2---:R-:W-:-:S03]  /*34110*/  IADD3.X R173, R173, UR6, RZ, P1, !PT ;  /* 0x00000006adad7c10 */ /* 0x004fc60008ffe4ff */
[----:B------:R-:W-:Y:S04]  /*34120*/  STL [R1+0x720], R172 ;  /* 0x000720ac01007387 */ /* 0x000fe80000100800 */
[----:B------:R2:W-:Y:S01]  /*34130*/  STL [R1+0x71c], R173 ;  /* 0x00071cad01007387 */ /* 0x0005e20000100800 */
[----:B-1----:R-:W-:Y:S01]  /*34140*/  MOV R5, R173 ;  /* 0x000000ad00057202 */ /* 0x002fe20000000f00 */
[----:B------:R-:W-:Y:S02]  /*34150*/  IMAD.MOV.U32 R4, RZ, RZ, R172 ;  /* 0x000000ffff047224 */ /* 0x000fe400078e00ac */
[----:B--2---:R-:W2:Y:S04]  /*34160*/  LDL.LU R173, [R1+0x734] ;  /* 0x0007340001ad7983 */ /* 0x004ea80000300800 */
[----:B------:R-:W2:Y:S01]  /*34170*/  LDL.LU R172, [R1+0x738] ;  /* 0x0007380001ac7983 */ /* 0x000ea20000300800 */
[----:B------:R-:W-:-:S04]  /*34180*/  UISETP.GT.AND UP1, UPT, UR16, 0x21, UPT ;  /* 0x000000211000788c */ /* 0x000fc8000bf24270 */
[----:B------:R-:W-:-:S04]  /*34190*/  USEL UR12, URZ, 0x4, !UP1 ;  /* 0x000000043f0c7887 */ /* 0x000fc8000c800000 */
[----:B------:R-:W-:-:S06]  /*341a0*/  USEL UR12, UR12, URZ, !UP0 ;  /* 0x0000003f0c0c7287 */ /* 0x000fcc000c000000 */
[----:B------:R-:W-:Y:S01]  /*341b0*/  ISETP.NE.U32.AND P0, PT, RZ, UR12, PT ;  /* 0x0000000cff007c0c */ /* 0x000fe2000bf05070 */
[----:B------:R-:W-:-:S04]  /*341c0*/  UISETP.GT.AND UP1, UPT, UR16, 0x22, UPT ;  /* 0x000000221000788c */ /* 0x000fc8000bf24270 */
[----:B------:R-:W-:-:S04]  /*341d0*/  USEL UR12, URZ, 0x4, !UP1 ;  /* 0x000000043f0c7887 */ /* 0x000fc8000c800000 */
[----:B------:R-:W-:-:S04]  /*341e0*/  USEL UR12, UR12, URZ, !UP0 ;  /* 0x0000003f0c0c7287 */ /* 0x000fc8000c000000 */
[----:B------:R1:W-:Y:S02]  /*341f0*/  LDGSTS.E [R2+0x8004], desc[UR8][R4.64], P0 ;  /* 0x0800400004027fae */ /* 0x0003e40008121848 */
[----:B------:R-:W-:Y:S02]  /*34200*/  ISETP.NE.U32.AND P1, PT, RZ, UR12, PT ;  /* 0x0000000cff007c0c */ /* 0x000fe4000bf25070 */
[----:B---3--:R-:W-:Y:S02]  /*34210*/  IADD3 R6, P2, R6, UR4, RZ ;  /* 0x0000000406067c10 */ /* 0x008fe4000ff5e0ff */
[----:B----4-:R-:W-:-:S03]  /*34220*/  IADD3 R0, P3, R0, UR4, RZ ;  /* 0x0000000400007c10 */ /* 0x010fc6000ff7e0ff */
[----:B------:R3:W-:Y:S01]  /*34230*/  STL [R1+0x728], R6 ;  /* 0x0007280601007387 */ /* 0x0007e20000100800 */
[----:B-1----:R-:W-:Y:S01]  /*34240*/  IMAD.MOV.U32 R4, RZ, RZ, R6 ;  /* 0x000000ffff047224 */ /* 0x002fe200078e0006 */
[----:B------:R-:W-:-:S05]  /*34250*/  IADD3.X R176, R176, UR6, RZ, P2, !PT ;  /* 0x00000006b0b07c10 */ /* 0x000fca00097fe4ff */
[----:B------:R1:W-:Y:S01]  /*34260*/  STL [R1+0x724], R176 ;  /* 0x000724b001007387 */ /* 0x0003e20000100800 */
[----:B------:R-:W-:-:S03]  /*34270*/  IADD3.X R7, R7, UR6, RZ, P3, !PT ;  /* 0x0000000607077c10 */ /* 0x000fc60009ffe4ff */
[----:B------:R-:W-:Y:S01]  /*34280*/  STL [R1+0x730], R0 ;  /* 0x0007300001007387 */ /* 0x000fe20000100800 */
[----:B------:R-:W-:-:S03]  /*34290*/  IMAD.MOV.U32 R5, RZ, RZ, R176 ;  /* 0x000000ffff057224 */ /* 0x000fc600078e00b0 */
[----:B---3--:R-:W3:Y:S04]  /*342a0*/  LDL.LU R6, [R1+0x740] ;  /* 0x0007400001067983 */ /* 0x008ee80000300800 */
[----:B------:R4:W-:Y:S04]  /*342b0*/  STL [R1+0x72c], R7 ;  /* 0x00072c0701007387 */ /* 0x0009e80000100800 */
[----:B-1----:R-:W3:Y:S04]  /*342c0*/  LDL.LU R176, [R1+0x73c] ;  /* 0x00073c0001b07983 */ /* 0x002ee80000300800 */
[----:B------:R1:W-:Y:S01]  /*342d0*/  LDGSTS.E [R2+0xc004], desc[UR8][R4.64], P0 ;  /* 0x0c00400004027fae */ /* 0x0003e20008121848 */
[----:B--2---:R-:W-:-:S04]  /*342e0*/  IADD3 R172, P0, R172, UR4, RZ ;  /* 0x00000004acac7c10 */ /* 0x004fc8000ff1e0ff */
[----:B------:R-:W-:Y:S01]  /*342f0*/  IADD3.X R173, R173, UR6, RZ, P0, !PT ;  /* 0x00000006adad7c10 */ /* 0x000fe200087fe4ff */
[----:B-1----:R-:W-:Y:S01]  /*34300*/  IMAD.MOV.U32 R4, RZ, RZ, R0 ;  /* 0x000000ffff047224 */ /* 0x002fe200078e0000 */
[----:B------:R-:W-:Y:S02]  /*34310*/  MOV R5, R7 ;  /* 0x0000000700057202 */ /* 0x000fe40000000f00 */
[----:B----4-:R-:W2:Y:S04]  /*34320*/  LDL.LU R7, [R1+0x748] ;  /* 0x0007480001077983 */ /* 0x010ea80000300800 */
[----:B------:R-:W4:Y:S04]  /*34330*/  LDL.LU R0, [R1+0x910] ;  /* 0x0009100001007983 */ /* 0x000f280000300800 */
[----:B------:R1:W-:Y:S04]  /*34340*/  LDGSTS.E [R2+0x8008], desc[UR8][R4.64], P1 ;  /* 0x0800800004027fae */ /* 0x0003e80008921848 */
[----:B------:R-:W-:Y:S04]  /*34350*/  STL [R1+0x738], R172 ;  /* 0x000738ac01007387 */ /* 0x000fe80000100800 */
[----:B------:R1:W-:Y:S02]  /*34360*/  STL [R1+0x734], R173 ;  /* 0x000734ad01007387 */ /* 0x0003e40000100800 */
[----:B-1----:R-:W-:-:S02]  /*34370*/  IMAD.MOV.U32 R5, RZ, RZ, R173 ;  /* 0x000000ffff057224 */ /* 0x002fc400078e00ad */
[----:B------:R-:W-:Y:S01]  /*34380*/  IMAD.MOV.U32 R4, RZ, RZ, R172 ;  /* 0x000000ffff047224 */ /* 0x000fe200078e00ac */
[----:B------:R-:W4:Y:S04]  /*34390*/  LDL.LU R173, [R1+0x744] ;  /* 0x0007440001ad7983 */ /* 0x000f280000300800 */
[----:B------:R-:W4:Y:S01]  /*343a0*/  LDL.LU R172, [R1+0x90c] ;  /* 0x00090c0001ac7983 */ /* 0x000f220000300800 */
[----:B------:R-:W-:-:S03]  /*343b0*/  UISETP.GT.AND UP1, UPT, UR16, 0x23, UPT ;  /* 0x000000231000788c */ /* 0x000fc6000bf24270 */
[----:B------:R1:W-:Y:S01]  /*343c0*/  LDGSTS.E [R2+0xc008], desc[UR8][R4.64], P1 ;  /* 0x0c00800004027fae */ /* 0x0003e20008921848 */
[----:B------:R-:W-:-:S04]  /*343d0*/  USEL UR12, URZ, 0x4, !UP1 ;  /* 0x000000043f0c7887 */ /* 0x000fc8000c800000 */
[----:B------:R-:W-:-:S06]  /*343e0*/  USEL UR12, UR12, URZ, !UP0 ;  /* 0x0000003f0c0c7287 */ /* 0x000fcc000c000000 */
[----:B------:R-:W-:Y:S02]  /*343f0*/  ISETP.NE.U32.AND P0, PT, RZ, UR12, PT ;  /* 0x0000000cff007c0c */ /* 0x000fe4000bf05070 */
[----:B---3--:R-:W-:-:S04]  /*34400*/  IADD3 R6, P1, R6, UR4, RZ ;  /* 0x0000000406067c10 */ /* 0x008fc8000ff3e0ff */
[----:B------:R-:W-:Y:S01]  /*34410*/  IADD3.X R176, R176, UR6, RZ, P1, !PT ;  /* 0x00000006b0b07c10 */ /* 0x000fe20008ffe4ff */
[----:B------:R-:W-:Y:S01]  /*34420*/  STL [R1+0x740], R6 ;  /* 0x0007400601007387 */ /* 0x000fe20000100800 */
[----:B-1----:R-:W-:Y:S02]  /*34430*/  IMAD.MOV.U32 R4, RZ, RZ, R6 ;  /* 0x000000ffff047224 */ /* 0x002fe400078e0006 */
[----:B------:R-:W-:Y:S01]  /*34440*/  MOV R5, R176 ;  /* 0x000000b000057202 */ /* 0x000fe20000000f00 */
[----:B------:R1:W-:Y:S04]  /*34450*/  STL [R1+0x73c], R176 ;  /* 0x00073cb001007387 */ /* 0x0003e80000100800 */
[----:B------:R3:W-:Y:S04]  /*34460*/  LDGSTS.E [R2+0x800c], desc[UR8][R4.64], P0 ;  /* 0x0800c00004027fae */ /* 0x0007e80008121848 */
[----:B-1----:R-:W3:Y:S04]  /*34470*/  LDL.LU R176, [R1+0x914] ;  /* 0x0009140001b07983 */ /* 0x002ee80000300800 */
[----:B------:R-:W3:Y:S01]  /*34480*/  LDL.LU R6, [R1+0x918] ;  /* 0x0009180001067983 */ /* 0x000ee20000300800 */
[----:B--2---:R-:W-:-:S02]  /*34490*/  IADD3 R7, P2, R7, UR4, RZ ;  /* 0x0000000407077c10 */ /* 0x004fc4000ff5e0ff */
[----:B----4-:R-:W-:-:S03]  /*344a0*/  IADD3 R0, P3, R0, UR4, RZ ;  /* 0x0000000400007c10 */ /* 0x010fc6000ff7e0ff */
[----:B------:R1:W-:Y:S01]  /*344b0*/  STL [R1+0x748], R7 ;  /* 0x0007480701007387 */ /* 0x0003e20000100800 */
[----:B---3--:R-:W-:Y:S01]  /*344c0*/  IMAD.MOV.U32 R4, RZ, RZ, R7 ;  /* 0x000000ffff047224 */ /* 0x008fe200078e0007 */
[----:B------:R-:W-:Y:S02]  /*344d0*/  IADD3.X R173, R173, UR6, RZ, P2, !PT ;  /* 0x00000006adad7c10 */ /* 0x000fe400097fe4ff */
[----:B------:R-:W-:-:S03]  /*344e0*/  IADD3.X R172, R172, UR6, RZ, P3, !PT ;  /* 0x00000006acac7c10 */ /* 0x000fc60009ffe4ff */
[----:B------:R2:W-:Y:S04]  /*344f0*/  STL [R1+0x744], R173 ;  /* 0x000744ad01007387 */ /* 0x0005e80000100800 */
[----:B------:R-:W-:Y:S01]  /*34500*/  STL [R1+0x910], R0 ;  /* 0x0009100001007387 */ /* 0x000fe20000100800 */
[----:B------:R-:W-:-:S03]  /*34510*/  IMAD.MOV.U32 R5, RZ, RZ, R173 ;  /* 0x000000ffff057224 */ /* 0x000fc600078e00ad */
[----:B-1----:R-:W3:Y:S04]  /*34520*/  LDL.LU R7, [R1+0x920] ;  /* 0x0009200001077983 */ /* 0x002ee80000300800 */
[----:B------:R1:W-:Y:S04]  /*34530*/  STL [R1+0x90c], R172 ;  /* 0x00090cac01007387 */ /* 0x0003e80000100800 */
[----:B--2---:R-:W2:Y:S01]  /*34540*/  LDL.LU R173, [R1+0x91c] ;  /* 0x00091c0001ad7983 */ /* 0x004ea20000300800 */
[----:B------:R-:W-:-:S03]  /*34550*/  UISETP.GT.AND UP1, UPT, UR16, 0x40, UPT ;  /* 0x000000401000788c */ /* 0x000fc6000bf24270 */
[----:B------:R4:W-:Y:S01]  /*34560*/  LDGSTS.E [R2+0xc00c], desc[UR8][R4.64], P0 ;  /* 0x0c00c00004027fae */ /* 0x0009e20008121848 */
[----:B------:R-:W-:-:S04]  /*34570*/  USEL UR12, URZ, 0x4, !UP1 ;  /* 0x000000043f0c7887 */ /* 0x000fc8000c800000 */
[----:B------:R-:W-:-:S06]  /*34580*/  USEL UR12, UR12, URZ, !UP0 ;  /* 0x0000003f0c0c7287 */ /* 0x000fcc000c000000 */
[----:B------:R-:W-:Y:S01]  /*34590*/  ISETP.NE.U32.AND P1, PT, RZ, UR12, PT ;  /* 0x0000000cff007c0c */ /* 0x000fe2000bf25070 */
[----:B----4-:R-:W-:Y:S01]  /*345a0*/  IMAD.MOV.U32 R4, RZ, RZ, R0 ;  /* 0x000000ffff047224 */ /* 0x010fe200078e0000 */
[----:B------:R-:W-:Y:S02]  /*345b0*/  MOV R5, R172 ;  /* 0x000000ac00057202 */ /* 0x000fe40000000f00 */
[----:B-1----:R-:W4:Y:S04]  /*345c0*/  LDL.LU R172, [R1+0x928] ;  /* 0x0009280001ac7983 */ /* 0x002f280000300800 */
[----:B------:R-:W4:Y:S05]  /*345d0*/  LDL.LU R0, [R1+0x930] ;  /* 0x0009300001007983 */ /* 0x000f2a0000300800 */
[----:B------:R1:W-:Y:S01]  /*345e0*/  LDGSTS.E [R2+0x10000], desc[UR8][R4.64], P1 ;  /* 0x1000000004027fae */ /* 0x0003e20008921848 */
[----:B------:R-:W-:-:S04]  /*345f0*/  IADD3 R6, P0, R6, UR4, RZ ;  /* 0x0000000406067c10 */ /* 0x000fc8000ff1e0ff */
[----:B------:R-:W-:Y:S01]  /*34600*/  IADD3.X R176, R176, UR6, RZ, P0, !PT ;  /* 0x00000006b0b07c10 */ /* 0x000fe200087fe4ff */
[----:B-1----:R-:W-:Y:S01]  /*34610*/  IMAD.MOV.U32 R4, RZ, RZ, R6 ;  /* 0x000000ffff047224 */ /* 0x002fe200078e0006 */
[----:B------:R-:W-:Y:S03]  /*34620*/  STL [R1+0x918], R6 ;  /* 0x0009180601007387 */ /* 0x000fe60000100800 */
[----:B------:R-:W-:Y:S01]  /*34630*/  IMAD.MOV.U32 R5, RZ, RZ, R176 ;  /* 0x000000ffff057224 */ /* 0x000fe200078e00b0 */
[----:B------:R1:W-:Y:S04]  /*34640*/  STL [R1+0x914], R176 ;  /* 0x000914b001007387 */ /* 0x0003e80000100800 */
[----:B------:R2:W-:Y:S04]  /*34650*/  LDGSTS.E [R2+0x14000], desc[UR8][R4.64], P1 ;  /* 0x1400000004027fae */ /* 0x0005e80008921848 */
[----:B-1----:R-:W4:Y:S04]  /*34660*/  LDL.LU R176, [R1+0x924] ;  /* 0x0009240001b07983 */ /* 0x002f280000300800 */
[----:B------:R-:W4:Y:S01]  /*34670*/  LDL.LU R6, [R1+0x92c] ;  /* 0x00092c0001067983 */ /* 0x000f220000300800 */
[----:B---3--:R-:W-:-:S04]  /*34680*/  IADD3 R7, P1, R7, UR4, RZ ;  /* 0x0000000407077c10 */ /* 0x008fc8000ff3e0ff */
[----:B--2---:R-:W-:Y:S01]  /*34690*/  IADD3.X R173, R173, UR6, RZ, P1, !PT ;  /* 0x00000006adad7c10 */ /* 0x004fe20008ffe4ff */
[----:B------:R-:W-:Y:S01]  /*346a0*/  STL [R1+0x920], R7 ;  /* 0x0009200701007387 */ /* 0x000fe20000100800 */
[----:B------:R-:W-:Y:S02]  /*346b0*/  IMAD.MOV.U32 R4, RZ, RZ, R7 ;  /* 0x000000ffff047224 */ /* 0x000fe400078e0007 */
[----:B------:R-:W-:Y:S01]  /*346c0*/  MOV R5, R173 ;  /* 0x000000ad00057202 */ /* 0x000fe20000000f00 */
[----:B------:R1:W-:Y:S04]  /*346d0*/  STL [R1+0x91c], R173 ;  /* 0x00091cad01007387 */ /* 0x0003e80000100800 */
[----:B-1----:R-:W2:Y:S04]  /*346e0*/  LDL.LU R173, [R1+0x934] ;  /* 0x0009340001ad7983 */ /* 0x002ea80000300800 */
[----:B------:R-:W3:Y:S01]  /*346f0*/  LDL.LU R7, [R1+0x938] ;  /* 0x0009380001077983 */ /* 0x000ee20000300800 */
[----:B------:R-:W-:-:S04]  /*34700*/  UISETP.GT.AND UP1, UPT, UR16, 0x41, UPT ;  /* 0x000000411000788c */ /* 0x000fc8000bf24270 */
[----:B------:R-:W-:-:S04]  /*34710*/  USEL UR12, URZ, 0x4, !UP1 ;  /* 0x000000043f0c7887 */ /* 0x000fc8000c800000 */
[----:B------:R-:W-:Y:S01]  /*34720*/  USEL UR12, UR12, URZ, !UP0 ;  /* 0x0000003f0c0c7287 */ /* 0x000fe2000c000000 */
[----:B----4-:R-:W-:-:S05]  /*34730*/  IADD3 R172, P2, R172, UR4, RZ ;  /* 0x00000004acac7c10 */ /* 0x010fca000ff5e0ff */
[----:B------:R-:W-:Y:S01]  /*34740*/  ISETP.NE.U32.AND P0, PT, RZ, UR12, PT ;  /* 0x0000000cff007c0c */ /* 0x000fe2000bf05070 */
[----:B------:R-:W-:Y:S01]  /*34750*/  UISETP.GT.AND UP1, UPT, UR16, 0x42, UPT ;  /* 0x000000421000788c */ /* 0x000fe2000bf24270 */
[----:B------:R-:W-:Y:S01]  /*34760*/  IADD3 R0, P3, R0, UR4, RZ ;  /* 0x0000000400007c10 */ /* 0x000fe2000ff7e0ff */
[----:B------:R1:W-:Y:S02]  /*34770*/  STL [R1+0x928], R172 ;  /* 0x000928ac01007387 */ /* 0x0003e40000100800 */
[----:B------:R-:W-:-:S04]  /*34780*/  USEL UR12, URZ, 0x4, !UP1 ;  /* 0x000000043f0c7887 */ /* 0x000fc8000c800000 */
[----:B------:R-:W-:-:S04]  /*34790*/  USEL UR12, UR12, URZ, !UP0 ;  /* 0x0000003f0c0c7287 */ /* 0x000fc8000c000000 */
[----:B------:R4:W-:Y:S02]  /*347a0*/  LDGSTS.E [R2+0x10004], desc[UR8][R4.64], P0 ;  /* 0x1000400004027fae */ /* 0x0009e40008121848 */
[----:B------:R-:W-:Y:S01]  /*347b0*/  ISETP.NE.U32.AND P1, PT, RZ, UR12, PT ;  /* 0x0000000cff007c0c */ /* 0x000fe2000bf25070 */
[----:B----4-:R-:W-:Y:S01]  /*347c0*/  IMAD.MOV.U32 R4, RZ, RZ, R172 ;  /* 0x000000ffff047224 */ /* 0x010fe200078e00ac */
[----:B------:R-:W-:Y:S02]  /*347d0*/  IADD3.X R176, R176, UR6, RZ, P2, !PT ;  /* 0x00000006b0b07c10 */ /* 0x000fe400097fe4ff */
[----:B------:R-:W-:-:S03]  /*347e0*/  IADD3.X R6, R6, UR6, RZ, P3, !PT ;  /* 0x0000000606067c10 */ /* 0x000fc60009ffe4ff */
[----:B------:R-:W-:Y:S01]  /*347f0*/  STL [R1+0x924], R176 ;  /* 0x000924b001007387 */ /* 0x000fe20000100800 */
[----:B------:R-:W-:-:S03]  /*34800*/  IMAD.MOV.U32 R5, RZ, RZ, R176 ;  /* 0x000000ffff057224 */ /* 0x000fc600078e00b0 */
[----:B------:R4:W-:Y:S04]  /*34810*/  STL [R1+0x930], R0 ;  /* 0x0009300001007387 */ /* 0x0009e80000100800 */
[----:B------:R4:W-:Y:S04]  /*34820*/  STL [R1+0x92c], R6 ;  /* 0x00092c0601007387 */ /* 0x0009e80000100800 */
[----:B------:R-:W2:Y:S04]  /*34830*/  LDL.LU R177, [R1+0x93c] ;  /* 0x00093c0001b17983 */ /* 0x000ea80000300800 */
[----:B-1----:R-:W2:Y:S04]  /*34840*/  LDL.LU R172, [R1+0x940] ;  /* 0x0009400001ac7983 */ /* 0x002ea80000300800 */
[----:B------:R1:W-:Y:S02]  /*34850*/  LDGSTS.E [R2+0x14004], desc[UR8][R4.64], P0 ;  /* 0x1400400004027fae */ /* 0x0003e40008121848 */
[----:B-1----:R-:W-:Y:S01]  /*34860*/  IMAD.MOV.U32 R4, RZ, RZ, R0 ;  /* 0x000000ffff047224 */ /* 0x002fe200078e0000 */
[----:B------:R-:W-:Y:S01]  /*34870*/  MOV R5, R6 ;  /* 0x0000000600057202 */ /* 0x000fe20000000f00 */
[----:B----4-:R-:W4:Y:S04]  /*34880*/  LDL.LU R0, [R1+0x948] ;  /* 0x0009480001007983 */ /* 0x010f280000300800 */
[----:B------:R-:W4:Y:S01]  /*34890*/  LDL.LU R6, [R1+0xb10] ;  /* 0x000b100001067983 */ /* 0x000f220000300800 */
[----:B---3--:R-:W-:-:S03]  /*348a0*/  IADD3 R7, P0, R7, UR4, RZ ;  /* 0x0000000407077c10 */ /* 0x008fc6000ff1e0ff */
[----:B------:R1:W-:Y:S01]  /*348b0*/  LDGSTS.E [R2+0x10008], desc[UR8][R4.64], P1 ;  /* 0x1000800004027fae */ /* 0x0003e20008921848 */
[----:B--2---:R-:W-:-:S03]  /*348c0*/  IADD3.X R173, R173, UR6, RZ, P0, !PT ;  /* 0x00000006adad7c10 */ /* 0x004fc600087fe4ff */
[----:B------:R-:W-:Y:S04]  /*348d0*/  STL [R1+0x938], R7 ;  /* 0x0009380701007387 */ /* 0x000fe80000100800 */
[----:B------:R2:W-:Y:S04]  /*348e0*/  STL [R1+0x934], R173 ;  /* 0x000934ad01007387 */ /* 0x0005e80000100800 */
[----:B------:R-:W3:Y:S01]  /*348f0*/  LDL.LU R176, [R1+0x944] ;  /* 0x0009440001b07983 */ /* 0x000ee20000300800 */
[----:B-1----:R-:W-:-:S03]  /*34900*/  IMAD.MOV.U32 R5, RZ, RZ, R173 ;  /* 0x000000ffff057224 */ /* 0x002fc600078e00ad */
[----:B--2---:R-:W2:Y:S01]  /*34910*/  LDL.LU R173, [R1+0xb0c] ;  /* 0x000b0c0001ad7983 */ /* 0x004ea20000300800 */
[----:B------:R-:W-:Y:S01]  /*34920*/  UISETP.GT.AND UP1, UPT, UR16, 0x43, UPT ;  /* 0x000000431000788c */ /* 0x000fe2000bf24270 */
[----:B------:R-:W-:Y:S02]  /*34930*/  IMAD.MOV.U32 R4, RZ, RZ, R7 ;  /* 0x000000ffff047224 */ /* 0x000fe400078e0007 */
[----:B------:R-:W2:Y:S01]  /*34940*/  LDL.LU R7, [R1+0xb18] ;  /* 0x000b180001077983 */ /* 0x000ea20000300800 */
[----:B------:R-:W-:-:S03]  /*34950*/  USEL UR12, URZ, 0x4, !UP1 ;  /* 0x000000043f0c7887 */ /* 0x000fc6000c800000 */
[----:B------:R1:W-:Y:S01]  /*34960*/  LDGSTS.E [R2+0x14008], desc[UR8][R4.64], P1 ;  /* 0x1400800004027fae */ /* 0x0003e20008921848 */
[----:B------:R-:W-:-:S06]  /*34970*/  USEL UR12, UR12, URZ, !UP0 ;  /* 0x0000003f0c0c7287 */ /* 0x000fcc000c000000 */
[----:B------:R-:W-:Y:S02]  /*34980*/  ISETP.NE.U32.AND P0, PT, RZ, UR12, PT ;  /* 0x0000000cff007c0c */ /* 0x000fe4000bf05070 */
[----:B------:R-:W-:-:S04]  /*34990*/  IADD3 R172, P1, R172, UR4, RZ ;  /* 0x00000004acac7c10 */ /* 0x000fc8000ff3e0ff */
[----:B------:R-:W-:Y:S01]  /*349a0*/  IADD3.X R177, R177, UR6, RZ, P1, !PT ;  /* 0x00000006b1b17c10 */ /* 0x000fe20008ffe4ff */
[----:B------:R4:W-:Y:S01]  /*349b0*/  STL [R1+0x940], R172 ;  /* 0x000940ac01007387 */ /* 0x0009e20000100800 */
[----:B-1----:R-:W-:-:S03]  /*349c0*/  IMAD.MOV.U32 R4, RZ, RZ, R172 ;  /* 0x000000ffff047224 */ /* 0x002fc600078e00ac */
[----:B------:R-:W-:Y:S01]  /*349d0*/  STL [R1+0x93c], R177 ;  /* 0x00093cb101007387 */ /* 0x000fe20000100800 */
[----:B------:R-:W-:-:S03]  /*349e0*/  MOV R5, R177 ;  /* 0x000000b100057202 */ /* 0x000fc60000000f00 */
[----:B----4-:R-:W4:Y:S01]  /*349f0*/  LDL.LU R172, [R1+0xb14] ;  /* 0x000b140001ac7983 */ /* 0x010f220000300800 */
[----:B------:R-:W-:-:S03]  /*34a00*/  IADD3 R0, P2, R0, UR4, RZ ;  /* 0x0000000400007c10 */ /* 0x000fc6000ff5e0ff */
[----:B------:R1:W-:Y:S01]  /*34a10*/  LDGSTS.E [R2+0x1000c], desc[UR8][R4.64], P0 ;  /* 0x1000c00004027fae */ /* 0x0003e20008121848 */
[----:B------:R-:W-:-:S03]  /*34a20*/  IADD3 R6, P3, R6, UR4, RZ ;  /* 0x0000000406067c10 */ /* 0x000fc6000ff7e0ff */
[----:B------:R2:W-:Y:S01]  /*34a30*/  STL [R1+0x948], R0 ;  /* 0x0009480001007387 */ /* 0x0005e20000100800 */
[----:B-1----:R-:W-:Y:S01]  /*34a40*/  IMAD.MOV.U32 R4, RZ, RZ, R0 ;  /* 0x000000ffff047224 */ /* 0x002fe200078e0000 */
[----:B---3--:R-:W-:-:S05]  /*34a50*/  IADD3.X R176, R176, UR6, RZ, P2, !PT ;  /* 0x00000006b0b07c10 */ /* 0x008fca00097fe4ff */
[----:B------:R-:W-:Y:S01]  /*34a60*/  IMAD.MOV.U32 R5, RZ, RZ, R176 ;  /* 0x000000ffff057224 */ /* 0x000fe200078e00b0 */
[----:B--2---:R-:W-:Y:S01]  /*34a70*/  IADD3.X R173, R173, UR6, RZ, P3, !PT ;  /* 0x00000006adad7c10 */ /* 0x004fe20009ffe4ff */
[----:B------:R-:W-:Y:S04]  /*34a80*/  STL [R1+0x944], R176 ;  /* 0x000944b001007387 */ /* 0x000fe80000100800 */
[----:B------:R1:W-:Y:S04]  /*34a90*/  STL [R1+0xb10], R6 ;  /* 0x000b100601007387 */ /* 0x0003e80000100800 */
[----:B------:R-:W2:Y:S04]  /*34aa0*/  LDL.LU R0, [R1+0xb20] ;  /* 0x000b200001007983 */ /* 0x000ea80000300800 */
[----:B------:R3:W-:Y:S04]  /*34ab0*/  LDGSTS.E [R2+0x1400c], desc[UR8][R4.64], P0 ;  /* 0x1400c00004027fae */ /* 0x0007e80008121848 */
[----:B------:R2:W-:Y:S01]  /*34ac0*/  STL [R1+0xb0c], R173 ;  /* 0x000b0cad01007387 */ /* 0x0005e20000100800 */
[----:B---3--:R-:W-:-:S03]  /*34ad0*/  IMAD.MOV.U32 R4, RZ, RZ, R6 ;  /* 0x000000ffff047224 */ /* 0x008fc600078e0006 */
[----:B-1----:R-:W3:Y:S01]  /*34ae0*/  LDL.LU R6, [R1+0xb1c] ;  /* 0x000b1c0001067983 */ /* 0x002ee20000300800 */
[----:B------:R-:W-:-:S04]  /*34af0*/  UISETP.GT.AND UP1, UPT, UR16, 0x60, UPT ;  /* 0x000000601000788c */ /* 0x000fc8000bf24270 */
[----:B------:R-:W-:-:S04]  /*34b00*/  USEL UR12, URZ, 0x4, !UP1 ;  /* 0x000000043f0c7887 */ /* 0x000fc8000c800000 */
[----:B------:R-:W-:Y:S01]  /*34b10*/  USEL UR12, UR12, URZ, !UP0 ;  /* 0x0000003f0c0c7287 */ /* 0x000fe2000c000000 */
[----:B------:R-:W-:-:S05]  /*34b20*/  IADD3 R7, P0, R7, UR4, RZ ;  /* 0x0000000407077c10 */ /* 0x000fca000ff1e0ff */
[----:B------:R-:W-:Y:S02]  /*34b30*/  ISETP.NE.U32.AND P1, PT, RZ, UR12, PT ;  /* 0x0000000cff007c0c */ /* 0x000fe4000bf25070 */
[----:B------:R-:W-:Y:S01]  /*34b40*/  MOV R5, R173 ;  /* 0x000000ad00057202 */ /* 0x000fe20000000f00 */
[----:B------:R-:W-:Y:S10]  /*34b50*/  STL [R1+0xb18], R7 ;  /* 0x000b180701007387 */ /* 0x000ff40000100800 */
[----:B------:R1:W-:Y:S02]  /*34b60*/  LDGSTS.E [R2+0x18000], desc[UR8][R4.64], P1 ;  /* 0x1800000004027fae */ /* 0x0003e40008921848 */
[----:B-1----:R-:W-:Y:S01]  /*34b70*/  IMAD.MOV.U32 R4, RZ, RZ, R7 ;  /* 0x000000ffff047224 */ /* 0x002fe200078e0007 */
[----:B----4-:R-:W-:-:S05]  /*34b80*/  IADD3.X R172, R172, UR6, RZ, P0, !PT ;  /* 0x00000006acac7c10 */ /* 0x010fca00087fe4ff */
[----:B------:R1:W-:Y:S01]  /*34b90*/  STL [R1+0xb14], R172 ;  /* 0x000b14ac01007387 */ /* 0x0003e20000100800 */
[----:B------:R-:W-:-:S03]  /*34ba0*/  IMAD.MOV.U32 R5, RZ, RZ, R172 ;  /* 0x000000ffff057224 */ /* 0x000fc600078e00ac */
[----:B------:R-:W4:Y:S04]  /*34bb0*/  LDL.LU R191, [R1+0xb24] ;  /* 0x000b240001bf7983 */ /* 0x000f280000300800 */
[----:B------:R-:W4:Y:S04]  /*34bc0*/  LDL.LU R190, [R1+0xb28] ;  /* 0x000b280001be7983 */ /* 0x000f280000300800 */
[----:B------:R1:W-:Y:S04]  /*34bd0*/  LDGSTS.E [R2+0x1c000], desc[UR8][R4.64], P1 ;  /* 0x1c00000004027fae */ /* 0x0003e80008921848 */
[----:B------:R-:W4:Y:S04]  /*34be0*/  LDL.LU R189, [R1+0xb2c] ;  /* 0x000b2c0001bd7983 */ /* 0x000f280000300800 */
[----:B------:R-:W4:Y:S01]  /*34bf0*/  LDL.LU R177, [R1+0xb30] ;  /* 0x000b300001b17983 */ /* 0x000f220000300800 */
[----:B--2---:R-:W-:-:S05]  /*34c00*/  IADD3 R0, P1, R0, UR4, RZ ;  /* 0x0000000400007c10 */ /* 0x004fca000ff3e0ff */
[----:B------:R-:W-:Y:S01]  /*34c10*/  STL [R1+0xb20], R0 ;  /* 0x000b200001007387 */ /* 0x000fe20000100800 */
[----:B---3--:R-:W-:-:S05]  /*34c20*/  IADD3.X R6, R6, UR6, RZ, P1, !PT ;  /* 0x0000000606067c10 */ /* 0x008fca0008ffe4ff */
[----:B------:R2:W-:Y:S04]  /*34c30*/  STL [R1+0xb1c], R6 ;  /* 0x000b1c0601007387 */ /* 0x0005e80000100800 */
[----:B------:R-:W3:Y:S04]  /*34c40*/  LDL.LU R176, [R1+0xb34] ;  /* 0x000b340001b07983 */ /* 0x000ee80000300800 */
[----:B------:R-:W3:Y:S04]  /*34c50*/  LDL.LU R173, [R1+0xb38] ;  /* 0x000b380001ad7983 */ /* 0x000ee80000300800 */
[----:B-1----:R-:W3:Y:S01]  /*34c60*/  LDL.LU R172, [R1+0xb3c] ;  /* 0x000b3c0001ac7983 */ /* 0x002ee20000300800 */
[----:B------:R-:W-:-:S03]  /*34c70*/  MOV R5, R6 ;  /* 0x0000000600057202 */ /* 0x000fc60000000f00 */
[----:B------:R-:W3:Y:S01]  /*34c80*/  LDL.LU R7, [R1+0xb40] ;  /* 0x000b400001077983 */ /* 0x000ee20000300800 */
[----:B------:R-:W-:-:S03]  /*34c90*/  IMAD.MOV.U32 R4, RZ, RZ, R0 ;  /* 0x000000ffff047224 */ /* 0x000fc600078e0000 */
[----:B--2---:R-:W2:Y:S04]  /*34ca0*/  LDL.LU R6, [R1+0xb44] ;  /* 0x000b440001067983 */ /* 0x004ea80000300800 */
[----:B------:R-:W2:Y:S01]  /*34cb0*/  LDL.LU R0, [R1+0xb48] ;  /* 0x000b480001007983 */ /* 0x000ea20000300800 */
[----:B------:R-:W-:-:S04]  /*34cc0*/  UISETP.GT.AND UP1, UPT, UR16, 0x61, UPT ;  /* 0x000000611000788c */ /* 0x000fc8000bf24270 */
[----:B------:R-:W-:-:S04]  /*34cd0*/  USEL UR12, URZ, 0x4, !UP1 ;  /* 0x000000043f0c7887 */ /* 0x000fc8000c800000 */
[----:B------:R-:W-:Y:S02]  /*34ce0*/  USEL UR12, UR12, URZ, !UP0 ;  /* 0x0000003f0c0c7287 */ /* 0x000fe4000c000000 */
[----:B------:R-:W-:-:S04]  /*34cf0*/  UISETP.GT.AND UP1, UPT, UR16, 0x62, UPT ;  /* 0x000000621000788c */ /* 0x000fc8000bf24270 */
[----:B------:R-:W-:Y:S01]  /*34d00*/  ISETP.NE.U32.AND P0, PT, RZ, UR12, PT ;  /* 0x0000000cff007c0c */ /* 0x000fe2000bf05070 */
[----:B------:R-:W-:-:S04]  /*34d10*/  USEL UR12, URZ, 0x4, !UP1 ;  /* 0x000000043f0c7887 */ /* 0x000fc8000c800000 */
[----:B------:R-:W-:-:S06]  /*34d20*/  USEL UR12, UR12, URZ, !UP0 ;  /* 0x0000003f0c0c7287 */ /* 0x000fcc000c000000 */
[----:B------:R-:W-:Y:S02]  /*34d30*/  ISETP.NE.U32.AND P1, PT, RZ, UR12, PT ;  /* 0x0000000cff007c0c */ /* 0x000fe4000bf25070 */
[----:B------:R1:W-:Y:S01]  /*34d40*/  LDGSTS.E [R2+0x18004], desc[UR8][R4.64], P0 ;  /* 0x1800400004027fae */ /* 0x0003e20008121848 */
[----:B------:R-:W-:-:S04]  /*34d50*/  UISETP.GT.AND UP1, UPT, UR16, 0x63, UPT ;  /* 0x000000631000788c */ /* 0x000fc8000bf24270 */
[----:B------:R-:W-:-:S04]  /*34d60*/  USEL UR12, URZ, 0x4, !UP1 ;  /* 0x000000043f0c7887 */ /* 0x000fc8000c800000 */
[----:B------:R-:W-:Y:S01]  /*34d70*/  USEL UR12, UR12, URZ, !UP0 ;  /* 0x0000003f0c0c7287 */ /* 0x000fe2000c000000 */
[----:B----4-:R-:W-:-:S04]  /*34d80*/  IADD3 R190, P2, R190, UR4, RZ ;  /* 0x00000004bebe7c10 */ /* 0x010fc8000ff5e0ff */
[----:B------:R-:W-:Y:S01]  /*34d90*/  IADD3.X R191, R191, UR6, RZ, P2, !PT ;  /* 0x00000006bfbf7c10 */ /* 0x000fe200097fe4ff */
[----:B-1----:R-:W-:-:S04]  /*34da0*/  IMAD.MOV.U32 R4, RZ, RZ, R190 ;  /* 0x000000ffff047224 */ /* 0x002fc800078e00be */
[----:B------:R-:W-:Y:S01]  /*34db0*/  IMAD.MOV.U32 R5, RZ, RZ, R191 ;  /* 0x000000ffff057224 */ /* 0x000fe200078e00bf */
[----:B------:R-:W-:-:S04]  /*34dc0*/  IADD3 R177, P3, R177, UR4, RZ ;  /* 0x00000004b1b17c10 */ /* 0x000fc8000ff7e0ff */
[----:B------:R1:W-:Y:S01]  /*34dd0*/  LDGSTS.E [R2+0x1c004], desc[UR8][R4.64], P0 ;  /* 0x1c00400004027fae */ /* 0x0003e20008121848 */
[----:B------:R-:W-:Y:S01]  /*34de0*/  IADD3.X R189, R189, UR6, RZ, P3, !PT ;  /* 0x00000006bdbd7c10 */ /* 0x000fe20009ffe4ff */
[----:B-1----:R-:W-:-:S03]  /*34df0*/  IMAD.MOV.U32 R4, RZ, RZ, R177 ;  /* 0x000000ffff047224 */ /* 0x002fc600078e00b1 */
[----:B------:R-:W-:-:S05]  /*34e00*/  MOV R5, R189 ;  /* 0x000000bd00057202 */ /* 0x000fca0000000f00 */
[----:B------:R1:W-:Y:S04]  /*34e10*/  LDGSTS.E [R2+0x18008], desc[UR8][R4.64], P1 ;  /* 0x1800800004027fae */ /* 0x0003e80008921848 */
[----:B------:R-:W-:Y:S01]  /*34e20*/  STL [R1+0xb28], R190 ;  /* 0x000b28be01007387 */ /* 0x000fe20000100800 */
[----:B---3--:R-:W-:-:S04]  /*34e30*/  IADD3 R173, P0, R173, UR4, RZ ;  /* 0x00000004adad7c10 */ /* 0x008fc8000ff1e0ff */
[----:B------:R-:W-:Y:S01]  /*34e40*/  IADD3.X R176, R176, UR6, RZ, P0, !PT ;  /* 0x00000006b0b07c10 */ /* 0x000fe200087fe4ff */
[----:B-1----:R-:W-:-:S04]  /*34e50*/  IMAD.MOV.U32 R4, RZ, RZ, R173 ;  /* 0x000000ffff047224 */ /* 0x002fc800078e00ad */
[----:B------:R-:W-:Y:S01]  /*34e60*/  IMAD.MOV.U32 R5, RZ, RZ, R176 ;  /* 0x000000ffff057224 */ /* 0x000fe200078e00b0 */
[----:B------:R-:W-:-:S04]  /*34e70*/  ISETP.NE.U32.AND P0, PT, RZ, UR12, PT ;  /* 0x0000000cff007c0c */ /* 0x000fc8000bf05070 */
[----:B------:R1:W-:Y:S01]  /*34e80*/  LDGSTS.E [R2+0x1c008], desc[UR8][R4.64], P1 ;  /* 0x1c00800004027fae */ /* 0x0003e20008921848 */
[----:B------:R-:W-:Y:S02]  /*34e90*/  IADD3 R7, P1, R7, UR4, RZ ;  /* 0x0000000407077c10 */ /* 0x000fe4000ff3e0ff */
[----:B--2---:R-:W-:Y:S02]  /*34ea0*/  IADD3 R0, P2, R0, UR4, RZ ;  /* 0x0000000400007c10 */ /* 0x004fe4000ff5e0ff */
[----:B------:R-:W-:Y:S01]  /*34eb0*/  IADD3.X R172, R172, UR6, RZ, P1, !PT ;  /* 0x00000006acac7c10 */ /* 0x000fe20008ffe4ff */
[----:B------:R-:W-:Y:S01]  /*34ec0*/  STL [R1+0xb24], R191 ;  /* 0x000b24bf01007387 */ /* 0x000fe20000100800 */
[----:B------:R-:W-:-:S03]  /*34ed0*/  IADD3.X R6, R6, UR6, RZ, P2, !PT ;  /* 0x0000000606067c10 */ /* 0x000fc600097fe4ff */
[----:B------:R-:W-:Y:S01]  /*34ee0*/  STL [R1+0xb30], R177 ;  /* 0x000b30b101007387 */ /* 0x000fe20000100800 */
[----:B-1----:R-:W-:Y:S01]  /*34ef0*/  IMAD.MOV.U32 R4, RZ, RZ, R7 ;  /* 0x000000ffff047224 */ /* 0x002fe200078e0007 */
[----:B------:R-:W-:Y:S02]  /*34f00*/  MOV R5, R172 ;  /* 0x000000ac00057202 */ /* 0x000fe40000000f00 */
[----:B------:R-:W-:Y:S04]  /*34f10*/  STL [R1+0xb2c], R189 ;  /* 0x000b2cbd01007387 */ /* 0x000fe80000100800 */
[----:B------:R-:W-:Y:S04]  /*34f20*/  STL [R1+0xb38], R173 ;  /* 0x000b38ad01007387 */ /* 0x000fe80000100800 */
[----:B------:R-:W-:Y:S04]  /*34f30*/  STL [R1+0xb34], R176 ;  /* 0x000b34b001007387 */ /* 0x000fe80000100800 */
[----:B------:R-:W-:Y:S04]  /*34f40*/  STL [R1+0xb40], R7 ;  /* 0x000b400701007387 */ /* 0x000fe80000100800 */
[----:B------:R-:W-:Y:S04]  /*34f50*/  STL [R1+0xb3c], R172 ;  /* 0x000b3cac01007387 */ /* 0x000fe80000100800 */
[----:B------:R-:W-:Y:S04]  /*34f60*/  STL [R1+0xb48], R0 ;  /* 0x000b480001007387 */ /* 0x000fe80000100800 */
[----:B------:R1:W-:Y:S04]  /*34f70*/  LDGSTS.E [R2+0x1800c], desc[UR8][R4.64], P0 ;  /* 0x1800c00004027fae */ /* 0x0003e80008121848 */
[----:B------:R2:W-:Y:S01]  /*34f80*/  STL [R1+0xb44], R6 ;  /* 0x000b440601007387 */ /* 0x0005e20000100800 */
[----:B-1----:R-:W-:-:S02]  /*34f90*/  IMAD.MOV.U32 R5, RZ, RZ, R6 ;  /* 0x000000ffff057224 */ /* 0x002fc400078e0006 */
[----:B------:R-:W-:Y:S01]  /*34fa0*/  IMAD.MOV.U32 R4, RZ, RZ, R0 ;  /* 0x000000ffff047224 */ /* 0x000fe200078e0000 */
[----:B--2---:R-:W2:Y:S04]  /*34fb0*/  LDL.LU R6, [R1+0x74c] ;  /* 0x00074c0001067983 */ /* 0x004ea80000300800 */
[----:B------:R-:W3:Y:S04]  /*34fc0*/  LDL.LU R0, [R1+0x750] ;  /* 0x0007500001007983 */ /* 0x000ee80000300800 */
[----:B------:R-:W4:Y:S04]  /*34fd0*/  LDL.LU R176, [R1+0x754] ;  /* 0x0007540001b07983 */ /* 0x000f280000300800 */
[----:B------:R-:W4:Y:S01]  /*34fe0*/  LDL.LU R7, [R1+0x758] ;  /* 0x0007580001077983 */ /* 0x000f220000300800 */
[----:B------:R-:W-:-:S03]  /*34ff0*/  IADD3 R217, P3, R217, UR4, RZ ;  /* 0x00000004d9d97c10 */ /* 0x000fc6000ff7e0ff */
[----:B------:R-:W4:Y:S01]  /*35000*/  LDL.LU R172, [R1+0x760] ;  /* 0x0007600001ac7983 */ /* 0x000f220000300800 */
[----:B------:R-:W-:Y:S01]  /*35010*/  IADD3.X R216, R216, UR6, RZ, P3, !PT ;  /* 0x00000006d8d87c10 */ /* 0x000fe20009ffe4ff */
[----:B------:R-:W-:Y:S01]  /*35020*/  UISETP.GT.AND UP1, UPT, UR16, 0x4, UPT ;  /* 0x000000041000788c */ /* 0x000fe2000bf24270 */
[----:B------:R-:W-:Y:S01]  /*35030*/  IADD3 R209, P1, R209, UR4, RZ ;  /* 0x00000004d1d17c10 */ /* 0x000fe2000ff3e0ff */
[----:B------:R1:W-:Y:S02]  /*35040*/  LDGSTS.E [R2+0x1c00c], desc[UR8][R4.64], P0 ;  /* 0x1c00c00004027fae */ /* 0x0003e40008121848 */
[----:B------:R-:W-:-:S04]  /*35050*/  USEL UR12, URZ, 0x4, !UP1 ;  /* 0x000000043f0c7887 */ /* 0x000fc8000c800000 */
[----:B------:R-:W-:Y:S01]  /*35060*/  USEL UR12, UR12, URZ, !UP0 ;  /* 0x0000003f0c0c7287 */ /* 0x000fe2000c000000 */
[----:B------:R-:W-:-:S05]  /*35070*/  IADD3.X R208, R208, UR6, RZ, P1, !PT ;  /* 0x00000006d0d07c10 */ /* 0x000fca0008ffe4ff */
[----:B------:R-:W-:Y:S02]  /*35080*/  ISETP.NE.U32.AND P0, PT, RZ, UR12, PT ;  /* 0x0000000cff007c0c */ /* 0x000fe4000bf05070 */
[----:B-1----:R-:W-:Y:S01]  /*35090*/  LOP3.LUT R2, R3, 0x10, RZ, 0x3c, !PT ;  /* 0x0000001003027812 */ /* 0x002fe200078e3cff */
[----:B------:R-:W-:Y:S01]  /*350a0*/  UISETP.GT.AND UP1, UPT, UR16, 0x5, UPT ;  /* 0x000000051000788c */ /* 0x000fe2000bf24270 */
[----:B------:R-:W-:Y:S01]  /*350b0*/  IADD3 R211, P1, R211, UR4, RZ ;  /* 0x00000004d3d37c10 */ /* 0x000fe2000ff3e0ff */
[----:B------:R-:W-:Y:S01]  /*350c0*/  IMAD.MOV.U32 R5, RZ, RZ, R208 ;  /* 0x000000ffff057224 */ /* 0x000fe200078e00d0 */
[----:B------:R-:W-:Y:S01]  /*350d0*/  MOV R4, R209 ;  /* 0x000000d100047202 */ /* 0x000fe20000000f00 */
[----:B------:R-:W-:Y:S01]  /*350e0*/  VIADD R2, R2, UR17 ;  /* 0x0000001102027c36 */ /* 0x000fe20008000000 */
[----:B------:R-:W-:Y:S01]  /*350f0*/  IADD3.X R210, R210, UR6, RZ, P1, !PT ;  /* 0x00000006d2d27c10 */ /* 0x000fe20008ffe4ff */
[----:B------:R-:W-:-:S04]  /*35100*/  USEL UR12, URZ, 0x4, !UP1 ;  /* 0x000000043f0c7887 */ /* 0x000fc8000c800000 */
[----:B------:R1:W-:Y:S01]  /*35110*/  LDGSTS.E [R2], desc[UR8][R4.64], P0 ;  /* 0x0000000004027fae */ /* 0x0003e20008121848 */
[----:B------:R-:W-:Y:S01]  /*35120*/  USEL UR12, UR12, URZ, !UP0 ;  /* 0x0000003f0c0c7287 */ /* 0x000fe2000c000000 */
[----:B------:R-:W-:Y:S01]  /*35130*/  IADD3 R213, P1, R213, UR4, RZ ;  /* 0x00000004d5d57c10 */ /* 0x000fe2000ff3e0ff */
[----:B------:R-:W-:Y:S01]  /*35140*/  UISETP.GT.AND UP1, UPT, UR16, 0x6, UPT ;  /* 0x000000061000788c */ /* 0x000fe2000bf24270 */
[----:B-1----:R-:W-:Y:S02]  /*35150*/  IMAD.MOV.U32 R4, RZ, RZ, R211 ;  /* 0x000000ffff047224 */ /* 0x002fe400078e00d3 */
[----:B------:R-:W-:Y:S01]  /*35160*/  IMAD.MOV.U32 R5, RZ, RZ, R210 ;  /* 0x000000ffff057224 */ /* 0x000fe200078e00d2 */
[----:B------:R-:W-:-:S04]  /*35170*/  IADD3.X R212, R212, UR6, RZ, P1, !PT ;  /* 0x00000006d4d47c10 */ /* 0x000fc80008ffe4ff */
[----:B------:R1:W-:Y:S01]  /*35180*/  LDGSTS.E [R2+0x4000], desc[UR8][R4.64], P0 ;  /* 0x0400000004027fae */ /* 0x0003e20008121848 */
[----:B------:R-:W-:Y:S02]  /*35190*/  ISETP.NE.U32.AND P0, PT, RZ, UR12, PT ;  /* 0x0000000cff007c0c */ /* 0x000fe4000bf05070 */
[----:B---3--:R-:W-:-:S04]  /*351a0*/  IADD3 R0, P3, R0, UR4, RZ ;  /* 0x0000000400007c10 */ /* 0x008fc8000ff7e0ff */
[----:B--2---:R-:W-:Y:S01]  /*351b0*/  IADD3.X R6, R6, UR6, RZ, P3, !PT ;  /* 0x0000000606067c10 */ /* 0x004fe20009ffe4ff */
[----:B------:R-:W-:Y:S04]  /*351c0*/  STL [R1+0x750], R0 ;  /* 0x0007500001007387 */ /* 0x000fe80000100800 */
[----:B------:R2:W-:Y:S04]  /*351d0*/  STL [R1+0x74c], R6 ;  /* 0x00074c0601007387 */ /* 0x0005e80000100800 */
[----:B------:R-:W3:Y:S01]  /*351e0*/  LDL.LU R173, [R1+0x75c] ;  /* 0x00075c0001ad7983 */ /* 0x000ee20000300800 */
[----:B------:R-:W-:Y:S01]  /*351f0*/  USEL UR12, URZ, 0x4, !UP1 ;  /* 0x000000043f0c7887 */ /* 0x000fe2000c800000 */
[----:B------:R-:W-:Y:S01]  /*35200*/  IADD3 R215, P2, R215, UR4, RZ ;  /* 0x00000004d7d77c10 */ /* 0x000fe2000ff5e0ff */
[----:B-1----:R-:W-:Y:S01]  /*35210*/  IMAD.MOV.U32 R5, RZ, RZ, R212 ;  /* 0x000000ffff057224 */ /* 0x002fe200078e00d4 */
[----:B------:R-:W-:Y:S01]  /*35220*/  MOV R4, R213 ;  /* 0x000000d500047202 */ /* 0x000fe20000000f00 */
[----:B------:R-:W-:Y:S01]  /*35230*/  USEL UR12, UR12, URZ, !UP0 ;  /* 0x0000003f0c0c7287 */ /* 0x000fe2000c000000 */
[----:B------:R-:W-:-:S03]  /*35240*/  IADD3.X R214, R214, UR6, RZ, P2, !PT ;  /* 0x00000006d6d67c10 */ /* 0x000fc600097fe4ff */
[----:B------:R1:W-:Y:S02]  /*35250*/  LDGSTS.E [R2+0x4], desc[UR8][R4.64], P0 ;  /* 0x0000400004027fae */ /* 0x0003e40008121848 */
[----:B------:R-:W-:Y:S01]  /*35260*/  ISETP.NE.U32.AND P1, PT, RZ, UR12, PT ;  /* 0x0000000cff007c0c */ /* 0x000fe2000bf25070 */
[----:B------:R-:W-:Y:S01]  /*35270*/  UISETP.GT.AND UP1, UPT, UR16, 0x7, UPT ;  /* 0x000000071000788c */ /* 0x000fe2000bf24270 */
[----:B-1----:R-:W-:Y:S02]  /*35280*/  IMAD.MOV.U32 R4, RZ, RZ, R215 ;  /* 0x000000ffff047224 */ /* 0x002fe400078e00d7 */
[----:B------:R-:W-:-:S05]  /*35290*/  IMAD.MOV.U32 R5, RZ, RZ, R214 ;  /* 0x000000ffff057224 */ /* 0x000fca00078e00d6 */
[----:B------:R1:W-:Y:S01]  /*352a0*/  LDGSTS.E [R2+0x4004], desc[UR8][R4.64], P0 ;  /* 0x0400400004027fae */ /* 0x0003e20008121848 */
[----:B------:R-:W-:Y:S01]  /*352b0*/  IADD3 R219, P0, R219, UR4, RZ ;  /* 0x00000004dbdb7c10 */ /* 0x000fe2000ff1e0ff */
[----:B------:R-:W-:-:S03]  /*352c0*/  USEL UR12, URZ, 0x4, !UP1 ;  /* 0x000000043f0c7887 */ /* 0x000fc6000c800000 */
[----:B------:R-:W-:Y:S02]  /*352d0*/  IADD3.X R218, R218, UR6, RZ, P0, !PT ;  /* 0x00000006dada7c10 */ /* 0x000fe400087fe4ff */
[----:B-1----:R-:W-:Y:S01]  /*352e0*/  MOV R4, R217 ;  /* 0x000000d900047202 */ /* 0x002fe20000000f00 */
[----:B------:R-:W-:Y:S01]  /*352f0*/  IMAD.MOV.U32 R5, RZ, RZ, R216 ;  /* 0x000000ffff057224 */ /* 0x000fe200078e00d8 */
[----:B------:R-:W-:-:S04]  /*35300*/  USEL UR12, UR12, URZ, !UP0 ;  /* 0x0000003f0c0c7287 */ /* 0x000fc8000c000000 */
[----:B------:R1:W-:Y:S01]  /*35310*/  LDGSTS.E [R2+0x8], desc[UR8][R4.64], P1 ;  /* 0x0000800004027fae */ /* 0x0003e20008921848 */
[----:B------:R-:W-:Y:S01]  /*35320*/  UISETP.GT.AND UP1, UPT, UR16, 0x24, UPT ;  /* 0x000000241000788c */ /* 0x000fe2000bf24270 */
[----:B------:R-:W-:Y:S01]  /*35330*/  ISETP.NE.U32.AND P0, PT, RZ, UR12, PT ;  /* 0x0000000cff007c0c */ /* 0x000fe2000bf05070 */
[----:B-1----:R-:W-:Y:S02]  /*35340*/  IMAD.MOV.U32 R4, RZ, RZ, R219 ;  /* 0x000000ffff047224 */ /* 0x002fe400078e00db */
[----:B------:R-:W-:-:S05]  /*35350*/  IMAD.MOV.U32 R5, RZ, RZ, R218 ;  /* 0x000000ffff057224 */ /* 0x000fca00078e00da */
[----:B------:R1:W-:Y:S01]  /*35360*/  LDGSTS.E [R2+0x4008], desc[UR8][R4.64], P1 ;  /* 0x0400800004027fae */ /* 0x0003e20008921848 */
[----:B------:R-:W-:Y:S01]  /*35370*/  IADD3 R221, P1, R221, UR4, RZ ;  /* 0x00000004dddd7c10 */ /* 0x000fe2000ff3e0ff */
[----:B------:R-:W-:Y:S01]  /*35380*/  USEL UR12, URZ, 0x4, !UP1 ;  /* 0x000000043f0c7887 */ /* 0x000fe2000c800000 */
[----:B------:R-:W-:Y:S02]  /*35390*/  IADD3 R223, P2, R223, UR4, RZ ;  /* 0x00000004dfdf7c10 */ /* 0x000fe4000ff5e0ff */
[----:B------:R-:W-:Y:S01]  /*353a0*/  IADD3.X R220, R220, UR6, RZ, P1, !PT ;  /* 0x00000006dcdc7c10 */ /* 0x000fe20008ffe4ff */
[----:B------:R-:W-:Y:S01]  /*353b0*/  USEL UR12, UR12, URZ, !UP0 ;  /* 0x0000003f0c0c7287 */ /* 0x000fe2000c000000 */
[----:B------:R-:W-:Y:S02]  /*353c0*/  IADD3.X R222, R222, UR6, RZ, P2, !PT ;  /* 0x00000006dede7c10 */ /* 0x000fe400097fe4ff */
[----:B-1----:R-:W-:Y:S01]  /*353d0*/  MOV R4, R221 ;  /* 0x000000dd00047202 */ /* 0x002fe20000000f00 */
[----:B------:R-:W-:-:S02]  /*353e0*/  IMAD.MOV.U32 R5, RZ, RZ, R220 ;  /* 0x000000ffff057224 */ /* 0x000fc400078e00dc */
[----:B------:R-:W-:-:S03]  /*353f0*/  ISETP.NE.U32.AND P1, PT, RZ, UR12, PT ;  /* 0x0000000cff007c0c */ /* 0x000fc6000bf25070 */
[----:B------:R1:W-:Y:S02]  /*35400*/  LDGSTS.E [R2+0xc], desc[UR8][R4.64], P0 ;  /* 0x0000c00004027fae */ /* 0x0003e40008121848 */
[----:B-1----:R-:W-:Y:S02]  /*35410*/  IMAD.MOV.U32 R4, RZ, RZ, R223 ;  /* 0x000000ffff047224 */ /* 0x002fe400078e00df */
[----:B------:R-:W-:-:S05]  /*35420*/  IMAD.MOV.U32 R5, RZ, RZ, R222 ;  /* 0x000000ffff057224 */ /* 0x000fca00078e00de */
[----:B------:R1:W-:Y:S01]  /*35430*/  LDGSTS.E [R2+0x400c], desc[UR8][R4.64], P0 ;  /* 0x0400c00004027fae */ /* 0x0003e20008121848 */
[----:B----4-:R-:W-:-:S04]  /*35440*/  IADD3 R7, P0, R7, UR4, RZ ;  /* 0x0000000407077c10 */ /* 0x010fc8000ff1e0ff */
[----:B------:R-:W-:Y:S02]  /*35450*/  IADD3.X R176, R176, UR6, RZ, P0, !PT ;  /* 0x00000006b0b07c10 */ /* 0x000fe400087fe4ff */
[----:B-1----:R-:W-:Y:S01]  /*35460*/  MOV R4, R0 ;  /* 0x0000000000047202 */ /* 0x002fe20000000f00 */
[----:B------:R-:W-:Y:S02]  /*35470*/  IMAD.MOV.U32 R5, RZ, RZ, R6 ;  /* 0x000000ffff057224 */ /* 0x000fe400078e0006 */
[----:B--2---:R-:W2:Y:S04]  /*35480*/  LDL.LU R6, [R1+0x768] ;  /* 0x0007680001067983 */ /* 0x004ea80000300800 */
        /* <DEDUP_REMOVED lines=9> */
[----:B------:R-:W4:Y:S04]  /*35520*/  LDL.LU R7, [R1+0x76c] ;  /* 0x00076c0001077983 */ /* 0x000f280000300800 */
[----:B------:R-:W-:Y:S01]  /*35530*/  STL [R1+0x760], R172 ;  /* 0x000760ac01007387 */ /* 0x000fe20000100800 */
[----:B-1----:R-:W-:Y:S02]  /*35540*/  MOV R4, R172 ;  /* 0x000000ac00047202 */ /* 0x002fe40000000f00 */
[----:B---3--:R-:W-:-:S05]  /*35550*/  IADD3.X R173, R173, UR6, RZ, P1, !PT ;  /* 0x00000006adad7c10 */ /* 0x008fca0008ffe4ff */
[----:B------:R1:W-:Y:S01]  /*35560*/  STL [R1+0x75c], R173 ;  /* 0x00075cad01007387 */ /* 0x0003e20000100800 */
[----:B------:R-:W-:-:S03]  /*35570*/  IMAD.MOV.U32 R5, RZ, RZ, R173 ;  /* 0x000000ffff057224 */ /* 0x000fc600078e00ad */
[----:B-1----:R-:W3:Y:S04]  /*35580*/  LDL.LU R173, [R1+0x774] ;  /* 0x0007740001ad7983 */ /* 0x002ee80000300800 */
[----:B------:R-:W3:Y:S01]  /*35590*/  LDL.LU R172, [R1+0x778] ;  /* 0x0007780001ac7983 */ /* 0x000ee20000300800 */
        /* <DEDUP_REMOVED lines=9> */
[----:B--2---:R-:W-:Y:S02]  /*35630*/  IADD3 R6, P2, R6, UR4, RZ ;  /* 0x0000000406067c10 */ /* 0x004fe4000ff5e0ff */
        /* <DEDUP_REMOVED lines=8> */
[----:B--2---:R-:W2:Y:S04]  /*356c0*/  LDL.LU R6, [R1+0x780] ;  /* 0x0007800001067983 */ /* 0x004ea80000300800 */
[----:B------:R4:W-:Y:S04]  /*356d0*/  STL [R1+0x76c], R7 ;  /* 0x00076c0701007387 */ /* 0x0009e80000100800 */
[----:B-1----:R-:W2:Y:S04]  /*356e0*/  LDL.LU R176, [R1+0x77c] ;  /* 0x00077c0001b07983 */ /* 0x002ea80000300800 */
[----:B------:R1:W-:Y:S02]  /*356f0*/  LDGSTS.E [R2+0xc004], desc[UR8][R4.64], P0 ;  /* 0x0c00400004027fae */ /* 0x0003e40008121848 */
[----:B-1----:R-:W-:Y:S01]  /*35700*/  MOV R4, R0 ;  /* 0x0000000000047202 */ /* 0x002fe20000000f00 */
[----:B------:R-:W-:-:S02]  /*35710*/  IMAD.MOV.U32 R5, RZ, RZ, R7 ;  /* 0x000000ffff057224 */ /* 0x000fc400078e0007 */
[----:B----4-:R-:W4:Y:S04]  /*35720*/  LDL.LU R7, [R1+0x788] ;  /* 0x0007880001077983 */ /* 0x010f280000300800 */
[----:B------:R-:W4:Y:S04]  /*35730*/  LDL.LU R0, [R1+0x950] ;  /* 0x0009500001007983 */ /* 0x000f280000300800 */
[----:B------:R1:W-:Y:S01]  /*35740*/  LDGSTS.E [R2+0x8008], desc[UR8][R4.64], P1 ;  /* 0x0800800004027fae */ /* 0x0003e20008921848 */
[----:B---3--:R-:W-:-:S04]  /*35750*/  IADD3 R172, P0, R172, UR4, RZ ;  /* 0x00000004acac7c10 */ /* 0x008fc8000ff1e0ff */
[----:B------:R-:W-:Y:S01]  /*35760*/  IADD3.X R173, R173, UR6, RZ, P0, !PT ;  /* 0x00000006adad7c10 */ /* 0x000fe200087fe4ff */
[----:B------:R-:W-:Y:S04]  /*35770*/  STL [R1+0x778], R172 ;  /* 0x000778ac01007387 */ /* 0x000fe80000100800 */
[----:B------:R3:W-:Y:S01]  /*35780*/  STL [R1+0x774], R173 ;  /* 0x000774ad01007387 */ /* 0x0007e20000100800 */
[----:B-1----:R-:W-:Y:S02]  /*35790*/  IMAD.MOV.U32 R5, RZ, RZ, R173 ;  /* 0x000000ffff057224 */ /* 0x002fe400078e00ad */
[----:B------:R-:W-:Y:S01]  /*357a0*/  IMAD.MOV.U32 R4, RZ, RZ, R172 ;  /* 0x000000ffff047224 */ /* 0x000fe200078e00ac */
[----:B------:R-:W-:-:S04]  /*357b0*/  UISETP.GT.AND UP1, UPT, UR16, 0x27, UPT ;  /* 0x000000271000788c */ /* 0x000fc8000bf24270 */
[----:B------:R1:W-:Y:S04]  /*357c0*/  LDGSTS.E [R2+0xc008], desc[UR8][R4.64], P1 ;  /* 0x0c00800004027fae */ /* 0x0003e80008921848 */
[----:B---3--:R-:W3:Y:S04]  /*357d0*/  LDL.LU R173, [R1+0x784] ;  /* 0x0007840001ad7983 */ /* 0x008ee80000300800 */
[----:B------:R-:W3:Y:S01]  /*357e0*/  LDL.LU R172, [R1+0x94c] ;  /* 0x00094c0001ac7983 */ /* 0x000ee20000300800 */
[----:B------:R-:W-:-:S04]  /*357f0*/  USEL UR12, URZ, 0x4, !UP1 ;  /* 0x000000043f0c7887 */ /* 0x000fc8000c800000 */
[----:B------:R-:W-:-:S06]  /*35800*/  USEL UR12, UR12, URZ, !UP0 ;  /* 0x0000003f0c0c7287 */ /* 0x000fcc000c000000 */
[----:B------:R-:W-:Y:S02]  /*35810*/  ISETP.NE.U32.AND P0, PT, RZ, UR12, PT ;  /* 0x0000000cff007c0c */ /* 0x000fe4000bf05070 */
[----:B--2---:R-:W-:-:S04]  /*35820*/  IADD3 R6, P1, R6, UR4, RZ ;  /* 0x0000000406067c10 */ /* 0x004fc8000ff3e0ff */
[----:B------:R-:W-:Y:S01]  /*35830*/  IADD3.X R176, R176, UR6, RZ, P1, !PT ;  /* 0x00000006b0b07c10 */ /* 0x000fe20008ffe4ff */
[----:B------:R-:W-:Y:S01]  /*35840*/  STL [R1+0x780], R6 ;  /* 0x0007800601007387 */ /* 0x000fe20000100800 */
[----:B-1----:R-:W-:-:S03]  /*35850*/  MOV R4, R6 ;  /* 0x0000000600047202 */ /* 0x002fc60000000f00 */
[----:B------:R1:W-:Y:S01]  /*35860*/  STL [R1+0x77c], R176 ;  /* 0x00077cb001007387 */ /* 0x0003e20000100800 */
[----:B------:R-:W-:-:S05]  /*35870*/  IMAD.MOV.U32 R5, RZ, RZ, R176 ;  /* 0x000000ffff057224 */ /* 0x000fca00078e00b0 */
[----:B------:R2:W-:Y:S04]  /*35880*/  LDGSTS.E [R2+0x800c], desc[UR8][R4.64], P0 ;  /* 0x0800c00004027fae */ /* 0x0005e80008121848 */
[----:B-1----:R-:W3:Y:S04]  /*35890*/  LDL.LU R176, [R1+0x954] ;  /* 0x0009540001b07983 */ /* 0x002ee80000300800 */
[----:B------:R-:W3:Y:S01]  /*358a0*/  LDL.LU R6, [R1+0x958] ;  /* 0x0009580001067983 */ /* 0x000ee20000300800 */
[----:B----4-:R-:W-:Y:S02]  /*358b0*/  IADD3 R7, P2, R7, UR4, RZ ;  /* 0x0000000407077c10 */ /* 0x010fe4000ff5e0ff */
[----:B------:R-:W-:-:S03]  /*358c0*/  IADD3 R0, P3, R0, UR4, RZ ;  /* 0x0000000400007c10 */ /* 0x000fc6000ff7e0ff */
[----:B------:R1:W-:Y:S01]  /*358d0*/  STL [R1+0x788], R7 ;  /* 0x0007880701007387 */ /* 0x0003e20000100800 */
[----:B--2---:R-:W-:Y:S01]  /*358e0*/  IMAD.MOV.U32 R4, RZ, RZ, R7 ;  /* 0x000000ffff047224 */ /* 0x004fe200078e0007 */
[----:B---3--:R-:W-:Y:S02]  /*358f0*/  IADD3.X R173, R173, UR6, RZ, P2, !PT ;  /* 0x00000006adad7c10 */ /* 0x008fe400097fe4ff */
        /* <DEDUP_REMOVED lines=13> */
[----:B------:R-:W-:Y:S01]  /*359d0*/  MOV R4, R0 ;  /* 0x0000000000047202 */ /* 0x000fe20000000f00 */
[----:B-1----:R-:W4:Y:S04]  /*359e0*/  LDL.LU R172, [R1+0x968] ;  /* 0x0009680001ac7983 */ /* 0x002f280000300800 */
[----:B------:R-:W4:Y:S06]  /*359f0*/  LDL.LU R0, [R1+0x970] ;  /* 0x0009700001007983 */ /* 0x000f2c0000300800 */
        /* <DEDUP_REMOVED lines=13> */
[----:B------:R-:W-:-:S03]  /*35ad0*/  MOV R4, R7 ;  /* 0x0000000700047202 */ /* 0x000fc60000000f00 */
[----:B------:R1:W-:Y:S01]  /*35ae0*/  STL [R1+0x95c], R173 ;  /* 0x00095cad01007387 */ /* 0x0003e20000100800 */
[----:B------:R-:W-:-:S03]  /*35af0*/  IMAD.MOV.U32 R5, RZ, RZ, R173 ;  /* 0x000000ffff057224 */ /* 0x000fc600078e00ad */
        /* <DEDUP_REMOVED lines=24> */
[----:B-1----:R-:W-:Y:S01]  /*35c80*/  MOV R4, R0 ;  /* 0x0000000000047202 */ /* 0x002fe20000000f00 */
[----:B------:R-:W-:Y:S01]  /*35c90*/  IMAD.MOV.U32 R5, RZ, RZ, R6 ;  /* 0x000000ffff057224 */ /* 0x000fe200078e0006 */
[----:B----4-:R-:W4:Y:S04]  /*35ca0*/  LDL.LU R0, [R1+0x988] ;  /* 0x0009880001007983 */ /* 0x010f280000300800 */
[----:B------:R-:W4:Y:S04]  /*35cb0*/  LDL.LU R6, [R1+0xb50] ;  /* 0x000b500001067983 */ /* 0x000f280000300800 */
[----:B------:R1:W-:Y:S01]  /*35cc0*/  LDGSTS.E [R2+0x10008], desc[UR8][R4.64], P1 ;  /* 0x1000800004027fae */ /* 0x0003e20008921848 */
[----:B---3--:R-:W-:-:S04]  /*35cd0*/  IADD3 R7, P0, R7, UR4, RZ ;  /* 0x0000000407077c10 */ /* 0x008fc8000ff1e0ff */
[----:B--2---:R-:W-:Y:S01]  /*35ce0*/  IADD3.X R173, R173, UR6, RZ, P0, !PT ;  /* 0x00000006adad7c10 */ /* 0x004fe200087fe4ff */
        /* <DEDUP_REMOVED lines=15> */
[----:B-1----:R-:W-:-:S03]  /*35de0*/  MOV R4, R172 ;  /* 0x000000ac00047202 */ /* 0x002fc60000000f00 */
[----:B------:R-:W-:Y:S01]  /*35df0*/  STL [R1+0x97c], R177 ;  /* 0x00097cb101007387 */ /* 0x000fe20000100800 */
[----:B------:R-:W-:-:S03]  /*35e00*/  IMAD.MOV.U32 R5, RZ, RZ, R177 ;  /* 0x000000ffff057224 */ /* 0x000fc600078e00b1 */
        /* <DEDUP_REMOVED lines=14> */
[----:B---3--:R-:W-:-:S03]  /*35ef0*/  MOV R4, R6 ;  /* 0x0000000600047202 */ /* 0x008fc60000000f00 */
[----:B-1----:R-:W3:Y:S01]  /*35f00*/  LDL.LU R6, [R1+0xb5c] ;  /* 0x000b5c0001067983 */ /* 0x002ee20000300800 */
[----:B------:R-:W-:-:S04]  /*35f10*/  UISETP.GT.AND UP1, UPT, UR16, 0x64, UPT ;  /* 0x000000641000788c */ /* 0x000fc8000bf24270 */
[----:B------:R-:W-:-:S04]  /*35f20*/  USEL UR12, URZ, 0x4, !UP1 ;  /* 0x000000043f0c7887 */ /* 0x000fc8000c800000 */
[----:B------:R-:W-:Y:S01]  /*35f30*/  USEL UR12, UR12, URZ, !UP0 ;  /* 0x0000003f0c0c7287 */ /* 0x000fe2000c000000 */
[----:B------:R-:W-:-:S05]  /*35f40*/  IADD3 R7, P0, R7, UR4, RZ ;  /* 0x0000000407077c10 */ /* 0x000fca000ff1e0ff */
[----:B------:R-:W-:Y:S01]  /*35f50*/  ISETP.NE.U32.AND P1, PT, RZ, UR12, PT ;  /* 0x0000000cff007c0c */ /* 0x000fe2000bf25070 */
[----:B------:R-:W-:Y:S01]  /*35f60*/  IMAD.MOV.U32 R5, RZ, RZ, R173 ;  /* 0x000000ffff057224 */ /* 0x000fe200078e00ad */
[----:B------:R-:W-:Y:S11]  /*35f70*/  STL [R1+0xb58], R7 ;  /* 0x000b580701007387 */ /* 0x000ff60000100800 */
        /* <DEDUP_REMOVED lines=16> */
[----:B-1----:R-:W3:Y:S04]  /*36080*/  LDL.LU R172, [R1+0xb7c] ;  /* 0x000b7c0001ac7983 */ /* 0x002ee80000300800 */
[----:B------:R-:W3:Y:S01]  /*36090*/  LDL.LU R7, [R1+0xb80] ;  /* 0x000b800001077983 */ /* 0x000ee20000300800 */
[----:B------:R-:W-:Y:S01]  /*360a0*/  IMAD.MOV.U32 R5, RZ, RZ, R6 ;  /* 0x000000ffff057224 */ /* 0x000fe200078e0006 */
[----:B------:R-:W-:-:S02]  /*360b0*/  MOV R4, R0 ;  /* 0x0000000000047202 */ /* 0x000fc40000000f00 */
        /* <DEDUP_REMOVED lines=20> */
[----:B------:R-:W-:Y:S02]  /*36200*/  IADD3.X R189, R189, UR6, RZ, P3, !PT ;  /* 0x00000006bdbd7c10 */ /* 0x000fe40009ffe4ff */
[----:B-1----:R-:W-:-:S03]  /*36210*/  MOV R4, R177 ;  /* 0x000000b100047202 */ /* 0x002fc60000000f00 */
[----:B------:R-:W-:-:S05]  /*36220*/  IMAD.MOV.U32 R5, RZ, RZ, R189 ;  /* 0x000000ffff057224 */ /* 0x000fca00078e00bd */
[----:B------:R1:W-:Y:S04]  /*36230*/  LDGSTS.E [R2+0x18008], desc[UR8][R4.64], P1 ;  /* 0x1800800004027fae */ /* 0x0003e80008921848 */
[----:B------:R-:W-:Y:S04]  /*36240*/  STL [R1+0xb68], R190 ;  /* 0x000b68be01007387 */ /* 0x000fe80000100800 */
[----:B------:R-:W-:Y:S04]  /*36250*/  STL [R1+0xb64], R191 ;  /* 0x000b64bf01007387 */ /* 0x000fe80000100800 */
[----:B------:R-:W-:Y:S04]  /*36260*/  STL [R1+0xb70], R177 ;  /* 0x000b70b101007387 */ /* 0x000fe80000100800 */
        /* <DEDUP_REMOVED lines=13> */
[----:B-1----:R-:W-:Y:S01]  /*36340*/  MOV R4, R7 ;  /* 0x0000000700047202 */ /* 0x002fe20000000f00 */
[----:B------:R-:W-:Y:S02]  /*36350*/  IMAD.MOV.U32 R5, RZ, RZ, R172 ;  /* 0x000000ffff057224 */ /* 0x000fe400078e00ac */
        /* <DEDUP_REMOVED lines=9> */
[----:B------:R-:W4:Y:S01]  /*363f0*/  LDL.LU R176, [R1+0x794] ;  /* 0x0007940001b07983 */ /* 0x000f220000300800 */
[----:B------:R-:W-:-:S03]  /*36400*/  IADD3 R233, P3, R233, UR4, RZ ;  /* 0x00000004e9e97c10 */ /* 0x000fc6000ff7e0ff */
[----:B------:R-:W4:Y:S01]  /*36410*/  LDL.LU R7, [R1+0x798] ;  /* 0x0007980001077983 */ /* 0x000f220000300800 */
[----:B------:R-:W-:-:S03]  /*36420*/  IADD3.X R232, R232, UR6, RZ, P3, !PT ;  /* 0x00000006e8e87c10 */ /* 0x000fc60009ffe4ff */
[----:B------:R-:W4:Y:S01]  /*36430*/  LDL.LU R172, [R1+0x7a0] ;  /* 0x0007a00001ac7983 */ /* 0x000f220000300800 */
[----:B------:R-:W-:Y:S01]  /*36440*/  UISETP.GT.AND UP1, UPT, UR16, 0x8, UPT ;  /* 0x000000081000788c */ /* 0x000fe2000bf24270 */
[----:B------:R-:W-:Y:S02]  /*36450*/  IADD3 R225, P1, R225, UR4, RZ ;  /* 0x00000004e1e17c10 */ /* 0x000fe4000ff3e0ff */
[----:B------:R1:W-:Y:S01]  /*36460*/  LDGSTS.E [R2+0x1c00c], desc[UR8][R4.64], P0 ;  /* 0x1c00c00004027fae */ /* 0x0003e20008121848 */
        /* <DEDUP_REMOVED lines=8> */
[----:B------:R-:W-:Y:S01]  /*364f0*/  IADD3 R2, R2, UR17, RZ ;  /* 0x0000001102027c10 */ /* 0x000fe2000fffe0ff */
[----:B------:R-:W-:Y:S01]  /*36500*/  IMAD.MOV.U32 R5, RZ, RZ, R224 ;  /* 0x000000ffff057224 */ /* 0x000fe200078e00e0 */
[----:B------:R-:W-:Y:S01]  /*36510*/  USEL UR12, URZ, 0x4, !UP1 ;  /* 0x000000043f0c7887 */ /* 0x000fe2000c800000 */
[----:B------:R-:W-:-:S03]  /*36520*/  IADD3.X R226, R226, UR6, RZ, P1, !PT ;  /* 0x00000006e2e27c10 */ /* 0x000fc60008ffe4ff */
[----:B------:R-:W-:Y:S01]  /*36530*/  USEL UR12, UR12, URZ, !UP0 ;  /* 0x0000003f0c0c7287 */ /* 0x000fe2000c000000 */
[----:B------:R1:W-:Y:S01]  /*36540*/  LDGSTS.E [R2], desc[UR8][R4.64], P0 ;  /* 0x0000000004027fae */ /* 0x0003e20008121848 */
[----:B------:R-:W-:Y:S01]  /*36550*/  IADD3 R229, P1, R229, UR4, RZ ;  /* 0x00000004e5e57c10 */ /* 0x000fe2000ff3e0ff */
[----:B------:R-:W-:Y:S01]  /*36560*/  UISETP.GT.AND UP1, UPT, UR16, 0xa, UPT ;  /* 0x0000000a1000788c */ /* 0x000fe2000bf24270 */
[----:B-1----:R-:W-:Y:S01]  /*36570*/  IMAD.MOV.U32 R4, RZ, RZ, R227 ;  /* 0x000000ffff047224 */ /* 0x002fe200078e00e3 */
[----:B------:R-:W-:-:S05]  /*36580*/  MOV R5, R226 ;  /* 0x000000e200057202 */ /* 0x000fca0000000f00 */
[----:B------:R1:W-:Y:S01]  /*36590*/  LDGSTS.E [R2+0x4000], desc[UR8][R4.64], P0 ;  /* 0x0400000004027fae */ /* 0x0003e20008121848 */
[----:B------:R-:W-:Y:S02]  /*365a0*/  ISETP.NE.U32.AND P0, PT, RZ, UR12, PT ;  /* 0x0000000cff007c0c */ /* 0x000fe4000bf05070 */
[----:B---3--:R-:W-:-:S04]  /*365b0*/  IADD3 R0, P3, R0, UR4, RZ ;  /* 0x0000000400007c10 */ /* 0x008fc8000ff7e0ff */
[----:B--2---:R-:W-:Y:S01]  /*365c0*/  IADD3.X R6, R6, UR6, RZ, P3, !PT ;  /* 0x0000000606067c10 */ /* 0x004fe20009ffe4ff */
[----:B------:R-:W-:Y:S04]  /*365d0*/  STL [R1+0x790], R0 ;  /* 0x0007900001007387 */ /* 0x000fe80000100800 */
[----:B------:R2:W-:Y:S04]  /*365e0*/  STL [R1+0x78c], R6 ;  /* 0x00078c0601007387 */ /* 0x0005e80000100800 */
[----:B------:R-:W3:Y:S01]  /*365f0*/  LDL.LU R173, [R1+0x79c] ;  /* 0x00079c0001ad7983 */ /* 0x000ee20000300800 */
[----:B------:R-:W-:Y:S01]  /*36600*/  IADD3.X R228, R228, UR6, RZ, P1, !PT ;  /* 0x00000006e4e47c10 */ /* 0x000fe20008ffe4ff */
[----:B------:R-:W-:Y:S01]  /*36610*/  USEL UR12, URZ, 0x4, !UP1 ;  /* 0x000000043f0c7887 */ /* 0x000fe2000c800000 */
[----:B------:R-:W-:Y:S01]  /*36620*/  IADD3 R231, P2, R231, UR4, RZ ;  /* 0x00000004e7e77c10 */ /* 0x000fe2000ff5e0ff */
[----:B-1----:R-:W-:-:S02]  /*36630*/  IMAD.MOV.U32 R4, RZ, RZ, R229 ;  /* 0x000000ffff047224 */ /* 0x002fc400078e00e5 */
[----:B------:R-:W-:Y:S01]  /*36640*/  USEL UR12, UR12, URZ, !UP0 ;  /* 0x0000003f0c0c7287 */ /* 0x000fe2000c000000 */
[----:B------:R-:W-:Y:S01]  /*36650*/  IMAD.MOV.U32 R5, RZ, RZ, R228 ;  /* 0x000000ffff057224 */ /* 0x000fe200078e00e4 */
[----:B------:R-:W-:-:S04]  /*36660*/  IADD3.X R230, R230, UR6, RZ, P2, !PT ;  /* 0x00000006e6e67c10 */ /* 0x000fc800097fe4ff */
[----:B------:R1:W-:Y:S01]  /*36670*/  LDGSTS.E [R2+0x4], desc[UR8][R4.64], P0 ;  /* 0x0000400004027fae */ /* 0x0003e20008121848 */
[----:B------:R-:W-:Y:S01]  /*36680*/  ISETP.NE.U32.AND P1, PT, RZ, UR12, PT ;  /* 0x0000000cff007c0c */ /* 0x000fe2000bf25070 */
[----:B------:R-:W-:Y:S01]  /*36690*/  UISETP.GT.AND UP1, UPT, UR16, 0xb, UPT ;  /* 0x0000000b1000788c */ /* 0x000fe2000bf24270 */
[----:B-1----:R-:W-:Y:S01]  /*366a0*/  IMAD.MOV.U32 R4, RZ, RZ, R231 ;  /* 0x000000ffff047224 */ /* 0x002fe200078e00e7 */
[----:B------:R-:W-:-:S05]  /*366b0*/  MOV R5, R230 ;  /* 0x000000e600057202 */ /* 0x000fca0000000f00 */
[----:B------:R1:W-:Y:S01]  /*366c0*/  LDGSTS.E [R2+0x4004], desc[UR8][R4.64], P0 ;  /* 0x0400400004027fae */ /* 0x0003e20008121848 */
[----:B------:R-:W-:Y:S01]  /*366d0*/  IADD3 R235, P0, R235, UR4, RZ ;  /* 0x00000004ebeb7c10 */ /* 0x000fe2000ff1e0ff */
[----:B------:R-:W-:-:S03]  /*366e0*/  USEL UR12, URZ, 0x4, !UP1 ;  /* 0x000000043f0c7887 */ /* 0x000fc6000c800000 */
[----:B------:R-:W-:Y:S01]  /*366f0*/  IADD3.X R234, R234, UR6, RZ, P0, !PT ;  /* 0x00000006eaea7c10 */ /* 0x000fe200087fe4ff */
[----:B-1----:R-:W-:Y:S02]  /*36700*/  IMAD.MOV.U32 R4, RZ, RZ, R233 ;  /* 0x000000ffff047224 */ /* 0x002fe400078e00e9 */
[----:B------:R-:W-:Y:S01]  /*36710*/  IMAD.MOV.U32 R5, RZ, RZ, R232 ;  /* 0x000000ffff057224 */ /* 0x000fe200078e00e8 */
[----:B------:R-:W-:-:S04]  /*36720*/  USEL UR12, UR12, URZ, !UP0 ;  /* 0x0000003f0c0c7287 */ /* 0x000fc8000c000000 */
[----:B------:R1:W-:Y:S01]  /*36730*/  LDGSTS.E [R2+0x8], desc[UR8][R4.64], P1 ;  /* 0x0000800004027fae */ /* 0x0003e20008921848 */
[----:B------:R-:W-:Y:S01]  /*36740*/  UISETP.GT.AND UP1, UPT, UR16, 0x28, UPT ;  /* 0x000000281000788c */ /* 0x000fe2000bf24270 */
[----:B------:R-:W-:Y:S01]  /*36750*/  ISETP.NE.U32.AND P0, PT, RZ, UR12, PT ;  /* 0x0000000cff007c0c */ /* 0x000fe2000bf05070 */
[----:B-1----:R-:W-:Y:S01]  /*36760*/  IMAD.MOV.U32 R4, RZ, RZ, R235 ;  /* 0x000000ffff047224 */ /* 0x002fe200078e00eb */
[----:B------:R-:W-:-:S05]  /*36770*/  MOV R5, R234 ;  /* 0x000000ea00057202 */ /* 0x000fca0000000f00 */
[----:B------:R1:W-:Y:S01]  /*36780*/  LDGSTS.E [R2+0x4008], desc[UR8][R4.64], P1 ;  /* 0x0400800004027fae */ /* 0x0003e20008921848 */
[----:B------:R-:W-:Y:S01]  /*36790*/  IADD3 R237, P1, R237, UR4, RZ ;  /* 0x00000004eded7c10 */ /* 0x000fe2000ff3e0ff */
[----:B------:R-:W-:-:S03]  /*367a0*/  USEL UR12, URZ, 0x4, !UP1 ;  /* 0x000000043f0c7887 */ /* 0x000fc6000c800000 */
[----:B------:R-:W-:Y:S02]  /*367b0*/  IADD3.X R236, R236, UR6, RZ, P1, !PT ;  /* 0x00000006ecec7c10 */ /* 0x000fe40008ffe4ff */
[----:B------:R-:W-:Y:S01]  /*367c0*/  IADD3 R239, P2, R239, UR4, RZ ;  /* 0x00000004efef7c10 */ /* 0x000fe2000ff5e0ff */
[----:B------:R-:W-:Y:S01]  /*367d0*/  USEL UR12, UR12, URZ, !UP0 ;  /* 0x0000003f0c0c7287 */ /* 0x000fe2000c000000 */
[----:B-1----:R-:W-:Y:S02]  /*367e0*/  IMAD.MOV.U32 R4, RZ, RZ, R237 ;  /* 0x000000ffff047224 */ /* 0x002fe400078e00ed */
[----:B------:R-:W-:Y:S01]  /*367f0*/  IMAD.MOV.U32 R5, RZ, RZ, R236 ;  /* 0x000000ffff057224 */ /* 0x000fe200078e00ec */
[----:B------:R-:W-:Y:S02]  /*36800*/  IADD3.X R238, R238, UR6, RZ, P2, !PT ;  /* 0x00000006eeee7c10 */ /* 0x000fe400097fe4ff */
[----:B------:R-:W-:Y:S02]  /*36810*/  ISETP.NE.U32.AND P1, PT, RZ, UR12, PT ;  /* 0x0000000cff007c0c */ /* 0x000fe4000bf25070 */
[----:B------:R1:W-:Y:S02]  /*36820*/  LDGSTS.E [R2+0xc], desc[UR8][R4.64], P0 ;  /* 0x0000c00004027fae */ /* 0x0003e40008121848 */
[----:B-1----:R-:W-:Y:S01]  /*36830*/  IMAD.MOV.U32 R4, RZ, RZ, R239 ;  /* 0x000000ffff047224 */ /* 0x002fe200078e00ef */
[----:B------:R-:W-:-:S05]  /*36840*/  MOV R5, R238 ;  /* 0x000000ee00057202 */ /* 0x000fca0000000f00 */
[----:B------:R1:W-:Y:S01]  /*36850*/  LDGSTS.E [R2+0x400c], desc[UR8][R4.64], P0 ;  /* 0x0400c00004027fae */ /* 0x0003e20008121848 */
[----:B----4-:R-:W-:-:S04]  /*36860*/  IADD3 R7, P0, R7, UR4, RZ ;  /* 0x0000000407077c10 */ /* 0x010fc8000ff1e0ff */
[----:B------:R-:W-:Y:S01]  /*36870*/  IADD3.X R176, R176, UR6, RZ, P0, !PT ;  /* 0x00000006b0b07c10 */ /* 0x000fe200087fe4ff */
[----:B-1----:R-:W-:Y:S02]  /*36880*/  IMAD.MOV.U32 R4, RZ, RZ, R0 ;  /* 0x000000ffff047224 */ /* 0x002fe400078e0000 */
[----:B------:R-:W-:Y:S02]  /*36890*/  IMAD.MOV.U32 R5, RZ, RZ, R6 ;  /* 0x000000ffff057224 */ /* 0x000fe400078e0006 */
[----:B--2---:R-:W2:Y:S04]  /*368a0*/  LDL.LU R6, [R1+0x7a8] ;  /* 0x0007a80001067983 */ /* 0x004ea80000300800 */
[----:B------:R-:W4:Y:S04]  /*368b0*/  LDL.LU R0, [R1+0x7b0] ;  /* 0x0007b00001007983 */ /* 0x000f280000300800 */
[----:B------:R1:W-:Y:S04]  /*368c0*/  LDGSTS.E [R2+0x8000], desc[UR8][R4.64], P1 ;  /* 0x0800000004027fae */ /* 0x0003e80008921848 */
[----:B------:R-:W-:Y:S04]  /*368d0*/  STL [R1+0x798], R7 ;  /* 0x0007980701007387 */ /* 0x000fe80000100800 */
[----:B------:R1:W-:Y:S02]  /*368e0*/  STL [R1+0x794], R176 ;  /* 0x000794b001007387 */ /* 0x0003e40000100800 */
[----:B-1----:R-:W-:Y:S01]  /*368f0*/  IMAD.MOV.U32 R4, RZ, RZ, R7 ;  /* 0x000000ffff047224 */ /* 0x002fe200078e0007 */
[----:B------:R-:W-:-:S02]  /*36900*/  MOV R5, R176 ;  /* 0x000000b000057202 */ /* 0x000fc40000000f00 */
[----:B------:R-:W4:Y:S04]  /*36910*/  LDL.LU R176, [R1+0x7a4] ;  /* 0x0007a40001b07983 */ /* 0x000f280000300800 */
[----:B------:R1:W-:Y:S01]  /*36920*/  LDGSTS.E [R2+0xc000], desc[UR8][R4.64], P1 ;  /* 0x0c00000004027fae */ /* 0x0003e20008921848 */
[----:B------:R-:W-:-:S03]  /*36930*/  IADD3 R172, P1, R172, UR4, RZ ;  /* 0x00000004acac7c10 */ /* 0x000fc6000ff3e0ff */
[----:B------:R-:W4:Y:S04]  /*36940*/  LDL.LU R7, [R1+0x7ac] ;  /* 0x0007ac0001077983 */ /* 0x000f280000300800 */
[----:B------:R-:W-:Y:S01]  /*36950*/  STL [R1+0x7a0], R172 ;  /* 0x0007a0ac01007387 */ /* 0x000fe20000100800 */
[----:B-1----:R-:W-:Y:S01]  /*36960*/  IMAD.MOV.U32 R4, RZ, RZ, R172 ;  /* 0x000000ffff047224 */ /* 0x002fe200078e00ac */
[----:B---3--:R-:W-:-:S05]  /*36970*/  IADD3.X R173, R173, UR6, RZ, P1, !PT ;  /* 0x00000006adad7c10 */ /* 0x008fca0008ffe4ff */
[----:B------:R1:W-:Y:S01]  /*36980*/  STL [R1+0x79c], R173 ;  /* 0x00079cad01007387 */ /* 0x0003e20000100800 */
[----:B------:R-:W-:-:S03]  /*36990*/  IMAD.MOV.U32 R5, RZ, RZ, R173 ;  /* 0x000000ffff057224 */ /* 0x000fc600078e00ad */
[----:B-1----:R-:W3:Y:S04]  /*369a0*/  LDL.LU R173, [R1+0x7b4] ;  /* 0x0007b40001ad7983 */ /* 0x002ee80000300800 */
[----:B------:R-:W3:Y:S01]  /*369b0*/  LDL.LU R172, [R1+0x7b8] ;  /* 0x0007b80001ac7983 */ /* 0x000ee20000300800 */
[----:B------:R-:W-:-:S04]  /*369c0*/  UISETP.GT.AND UP1, UPT, UR16, 0x29, UPT ;  /* 0x000000291000788c */ /* 0x000fc8000bf24270 */
[----:B------:R-:W-:-:S04]  /*369d0*/  USEL UR12, URZ, 0x4, !UP1 ;  /* 0x000000043f0c7887 */ /* 0x000fc8000c800000 */
[----:B------:R-:W-:Y:S02]  /*369e0*/  USEL UR12, UR12, URZ, !UP0 ;  /* 0x0000003f0c0c7287 */ /* 0x000fe4000c000000 */
[----:B------:R-:W-:-:S04]  /*369f0*/  UISETP.GT.AND UP1, UPT, UR16, 0x2a, UPT ;  /* 0x0000002a1000788c */ /* 0x000fc8000bf24270 */
[----:B------:R-:W-:Y:S01]  /*36a00*/  ISETP.NE.U32.AND P0, PT, RZ, UR12, PT ;  /* 0x0000000cff007c0c */ /* 0x000fe2000bf05070 */
[----:B------:R-:W-:-:S04]  /*36a10*/  USEL UR12, URZ, 0x4, !UP1 ;  /* 0x000000043f0c7887 */ /* 0x000fc8000c800000 */
[----:B------:R-:W-:-:S08]  /*36a20*/  USEL UR12, UR12, URZ, !UP0 ;  /* 0x0000003f0c0c7287 */ /* 0x000fd0000c000000 */
[----:B------:R1:W-:Y:S01]  /*36a30*/  LDGSTS.E [R2+0x8004], desc[UR8][R4.64], P0 ;  /* 0x0800400004027fae */ /* 0x0003e20008121848 */
        /* <DEDUP_REMOVED lines=9> */
[----:B------:R-:W-:-:S03]  /*36ad0*/  MOV R5, R176 ;  /* 0x000000b000057202 */ /* 0x000fc60000000f00 */
[----:B--2---:R-:W2:Y:S04]  /*36ae0*/  LDL.LU R6, [R1+0x7c0] ;  /* 0x0007c00001067983 */ /* 0x004ea80000300800 */
[----:B------:R4:W-:Y:S04]  /*36af0*/  STL [R1+0x7ac], R7 ;  /* 0x0007ac0701007387 */ /* 0x0009e80000100800 */
[----:B-1----:R-:W2:Y:S04]  /*36b00*/  LDL.LU R176, [R1+0x7bc] ;  /* 0x0007bc0001b07983 */ /* 0x002ea80000300800 */
[----:B------:R1:W-:Y:S02]  /*36b10*/  LDGSTS.E [R2+0xc004], desc[UR8][R4.64], P0 ;  /* 0x0c00400004027fae */ /* 0x0003e40008121848 */
[----:B-1----:R-:W-:-:S02]  /*36b20*/  IMAD.MOV.U32 R4, RZ, RZ, R0 ;  /* 0x000000ffff047224 */ /* 0x002fc400078e0000 */
[----:B------:R-:W-:Y:S02]  /*36b30*/  IMAD.MOV.U32 R5, RZ, RZ, R7 ;  /* 0x000000ffff057224 */ /* 0x000fe400078e0007 */
[----:B----4-:R-:W4:Y:S04]  /*36b40*/  LDL.LU R7, [R1+0x7c8] ;  /* 0x0007c80001077983 */ /* 0x010f280000300800 */
[----:B------:R-:W4:Y:S04]  /*36b50*/  LDL.LU R0, [R1+0x990] ;  /* 0x0009900001007983 */ /* 0x000f280000300800 */
[----:B------:R1:W-:Y:S01]  /*36b60*/  LDGSTS.E [R2+0x8008], desc[UR8][R4.64], P1 ;  /* 0x0800800004027fae */ /* 0x0003e20008921848 */
[----:B---3--:R-:W-:-:S04]  /*36b70*/  IADD3 R172, P0, R172, UR4, RZ ;  /* 0x00000004acac7c10 */ /* 0x008fc8000ff1e0ff */
[----:B------:R-:W-:Y:S01]  /*36b80*/  IADD3.X R173, R173, UR6, RZ, P0, !PT ;  /* 0x00000006adad7c10 */ /* 0x000fe200087fe4ff */
[----:B------:R-:W-:Y:S03]  /*36b90*/  STL [R1+0x7b8], R172 ;  /* 0x0007b8ac01007387 */ /* 0x000fe60000100800 */
[----:B-1----:R-:W-:Y:S01]  /*36ba0*/  MOV R5, R173 ;  /* 0x000000ad00057202 */ /* 0x002fe20000000f00 */
[----:B------:R1:W-:Y:S01]  /*36bb0*/  STL [R1+0x7b4], R173 ;  /* 0x0007b4ad01007387 */ /* 0x0003e20000100800 */
[----:B------:R-:W-:Y:S01]  /*36bc0*/  IMAD.MOV.U32 R4, RZ, RZ, R172 ;  /* 0x000000ffff047224 */ /* 0x000fe200078e00ac */
[----:B------:R-:W-:-:S04]  /*36bd0*/  UISETP.GT.AND UP1, UPT, UR16, 0x2b, UPT ;  /* 0x0000002b1000788c */ /* 0x000fc8000bf24270 */
[----:B------:R3:W-:Y:S04]  /*36be0*/  LDGSTS.E [R2+0xc008], desc[UR8][R4.64], P1 ;  /* 0x0c00800004027fae */ /* 0x0007e80008921848 */
[----:B-1----:R-:W4:Y:S04]  /*36bf0*/  LDL.LU R173, [R1+0x7c4] ;  /* 0x0007c40001ad7983 */ /* 0x002f280000300800 */
[----:B------:R-:W4:Y:S01]  /*36c00*/  LDL.LU R172, [R1+0x98c] ;  /* 0x00098c0001ac7983 */ /* 0x000f220000300800 */
[----:B------:R-:W-:-:S04]  /*36c10*/  USEL UR12, URZ, 0x4, !UP1 ;  /* 0x000000043f0c7887 */ /* 0x000fc8000c800000 */
[----:B------:R-:W-:-:S06]  /*36c20*/  USEL UR12, UR12, URZ, !UP0 ;  /* 0x0000003f0c0c7287 */ /* 0x000fcc000c000000 */
[----:B------:R-:W-:Y:S02]  /*36c30*/  ISETP.NE.U32.AND P0, PT, RZ, UR12, PT ;  /* 0x0000000cff007c0c */ /* 0x000fe4000bf05070 */
[----:B--2---:R-:W-:-:S04]  /*36c40*/  IADD3 R6, P1, R6, UR4, RZ ;  /* 0x0000000406067c10 */ /* 0x004fc8000ff3e0ff */
[----:B------:R-:W-:Y:S01]  /*36c50*/  IADD3.X R176, R176, UR6, RZ, P1, !PT ;  /* 0x00000006b0b07c10 */ /* 0x000fe20008ffe4ff */
[----:B------:R-:W-:Y:S01]  /*36c60*/  STL [R1+0x7c0], R6 ;  /* 0x0007c00601007387 */ /* 0x000fe20000100800 */
[----:B---3--:R-:W-:-:S03]  /*36c70*/  IMAD.MOV.U32 R4, RZ, RZ, R6 ;  /* 0x000000ffff047224 */ /* 0x008fc600078e0006 */
        /* <DEDUP_REMOVED lines=9> */
[----:B------:R-:W-:Y:S02]  /*36d10*/  IADD3.X R173, R173, UR6, RZ, P2, !PT ;  /* 0x00000006adad7c10 */ /* 0x000fe400097fe4ff */
[----:B------:R-:W-:-:S03]  /*36d20*/  IADD3.X R172, R172, UR6, RZ, P3, !PT ;  /* 0x00000006acac7c10 */ /* 0x000fc60009ffe4ff */
[----:B------:R2:W-:Y:S04]  /*36d30*/  STL [R1+0x7c4], R173 ;  /* 0x0007c4ad01007387 */ /* 0x0005e80000100800 */
[----:B------:R-:W-:Y:S01]  /*36d40*/  STL [R1+0x990], R0 ;  /* 0x0009900001007387 */ /* 0x000fe20000100800 */
[----:B------:R-:W-:-:S03]  /*36d50*/  MOV R5, R173 ;  /* 0x000000ad00057202 */ /* 0x000fc60000000f00 */
[----:B-1----:R-:W4:Y:S04]  /*36d60*/  LDL.LU R7, [R1+0x9a0] ;  /* 0x0009a00001077983 */ /* 0x002f280000300800 */
[----:B------:R1:W-:Y:S04]  /*36d70*/  STL [R1+0x98c], R172 ;  /* 0x00098cac01007387 */ /* 0x0003e80000100800 */
[----:B--2---:R-:W2:Y:S01]  /*36d80*/  LDL.LU R173, [R1+0x99c] ;  /* 0x00099c0001ad7983 */ /* 0x004ea20000300800 */
[----:B------:R-:W-:-:S03]  /*36d90*/  UISETP.GT.AND UP1, UPT, UR16, 0x48, UPT ;  /* 0x000000481000788c */ /* 0x000fc6000bf24270 */
[----:B------:R1:W-:Y:S01]  /*36da0*/  LDGSTS.E [R2+0xc00c], desc[UR8][R4.64], P0 ;  /* 0x0c00c00004027fae */ /* 0x0003e20008121848 */
[----:B------:R-:W-:-:S04]  /*36db0*/  USEL UR12, URZ, 0x4, !UP1 ;  /* 0x000000043f0c7887 */ /* 0x000fc8000c800000 */
[----:B------:R-:W-:-:S06]  /*36dc0*/  USEL UR12, UR12, URZ, !UP0 ;  /* 0x0000003f0c0c7287 */ /* 0x000fcc000c000000 */
[----:B------:R-:W-:Y:S01]  /*36dd0*/  ISETP.NE.U32.AND P1, PT, RZ, UR12, PT ;  /* 0x0000000cff007c0c */ /* 0x000fe2000bf25070 */
[----:B-1----:R-:W-:Y:S02]  /*36de0*/  IMAD.MOV.U32 R4, RZ, RZ, R0 ;  /* 0x000000ffff047224 */ /* 0x002fe400078e0000 */
[----:B------:R-:W-:Y:S02]  /*36df0*/  IMAD.MOV.U32 R5, RZ, RZ, R172 ;  /* 0x000000ffff057224 */ /* 0x000fe400078e00ac */
[----:B------:R-:W2:Y:S04]  /*36e00*/  LDL.LU R172, [R1+0x9a8] ;  /* 0x0009a80001ac7983 */ /* 0x000ea80000300800 */
[----:B------:R-:W2:Y:S04]  /*36e10*/  LDL.LU R0, [R1+0x9b0] ;  /* 0x0009b00001007983 */ /* 0x000ea80000300800 */
[----:B------:R1:W-:Y:S01]  /*36e20*/  LDGSTS.E [R2+0x10000], desc[UR8][R4.64], P1 ;  /* 0x1000000004027fae */ /* 0x0003e20008921848 */
[----:B---3--:R-:W-:-:S04]  /*36e30*/  IADD3 R6, P0, R6, UR4, RZ ;  /* 0x0000000406067c10 */ /* 0x008fc8000ff1e0ff */
[----:B------:R-:W-:Y:S01]  /*36e40*/  IADD3.X R176, R176, UR6, RZ, P0, !PT ;  /* 0x00000006b0b07c10 */ /* 0x000fe200087fe4ff */
[----:B-1----:R-:W-:-:S03]  /*36e50*/  IMAD.MOV.U32 R4, RZ, RZ, R6 ;  /* 0x000000ffff047224 */ /* 0x002fc600078e0006 */
[----:B------:R-:W-:Y:S01]  /*36e60*/  MOV R5, R176 ;  /* 0x000000b000057202 */ /* 0x000fe20000000f00 */
[----:B------:R-:W-:Y:S04]  /*36e70*/  STL [R1+0x998], R6 ;  /* 0x0009980601007387 */ /* 0x000fe80000100800 */
[----:B------:R1:W-:Y:S04]  /*36e80*/  STL [R1+0x994], R176 ;  /* 0x000994b001007387 */ /* 0x0003e80000100800 */
[----:B------:R3:W-:Y:S04]  /*36e90*/  LDGSTS.E [R2+0x14000], desc[UR8][R4.64], P1 ;  /* 0x1400000004027fae */ /* 0x0007e80008921848 */
[----:B-1----:R-:W3:Y:S04]  /*36ea0*/  LDL.LU R176, [R1+0x9a4] ;  /* 0x0009a40001b07983 */ /* 0x002ee80000300800 */
[----:B------:R-:W3:Y:S01]  /*36eb0*/  LDL.LU R6, [R1+0x9ac] ;  /* 0x0009ac0001067983 */ /* 0x000ee20000300800 */
[----:B----4-:R-:W-:-:S04]  /*36ec0*/  IADD3 R7, P1, R7, UR4, RZ ;  /* 0x0000000407077c10 */ /* 0x010fc8000ff3e0ff */
[----:B--2---:R-:W-:Y:S01]  /*36ed0*/  IADD3.X R173, R173, UR6, RZ, P1, !PT ;  /* 0x00000006adad7c10 */ /* 0x004fe20008ffe4ff */
[----:B------:R-:W-:Y:S01]  /*36ee0*/  STL [R1+0x9a0], R7 ;  /* 0x0009a00701007387 */ /* 0x000fe20000100800 */
[----:B---3--:R-:W-:-:S03]  /*36ef0*/  IMAD.MOV.U32 R4, RZ, RZ, R7 ;  /* 0x000000ffff047224 */ /* 0x008fc600078e0007 */
[----:B------:R1:W-:Y:S01]  /*36f00*/  STL [R1+0x99c], R173 ;  /* 0x00099cad01007387 */ /* 0x0003e20000100800 */
[----:B------:R-:W-:-:S03]  /*36f10*/  IMAD.MOV.U32 R5, RZ, RZ, R173 ;  /* 0x000000ffff057224 */ /* 0x000fc600078e00ad */
[----:B-1----:R-:W2:Y:S04]  /*36f20*/  LDL.LU R173, [R1+0x9b4] ;  /* 0x0009b40001ad7983 */ /* 0x002ea80000300800 */
[----:B------:R-:W3:Y:S01]  /*36f30*/  LDL.LU R7, [R1+0x9b8] ;  /* 0x0009b80001077983 */ /* 0x000ee20000300800 */
[----:B------:R-:W-:-:S04]  /*36f40*/  UISETP.GT.AND UP1, UPT, UR16, 0x49, UPT ;  /* 0x000000491000788c */ /* 0x000fc8000bf24270 */
[----:B------:R-:W-:-:S04]  /*36f50*/  USEL UR12, URZ, 0x4, !UP1 ;  /* 0x000000043f0c7887 */ /* 0x000fc8000c800000 */
[----:B------:R-:W-:Y:S01]  /*36f60*/  USEL UR12, UR12, URZ, !UP0 ;  /* 0x0000003f0c0c7287 */ /* 0x000fe2000c000000 */
[----:B------:R-:W-:-:S05]  /*36f70*/  IADD3 R172, P2, R172, UR4, RZ ;  /* 0x00000004acac7c10 */ /* 0x000fca000ff5e0ff */
        /* <DEDUP_REMOVED lines=12> */
[----:B------:R-:W-:-:S03]  /*37040*/  MOV R5, R176 ;  /* 0x000000b000057202 */ /* 0x000fc60000000f00 */
[----:B------:R4:W-:Y:S04]  /*37050*/  STL [R1+0x9b0], R0 ;  /* 0x0009b00001007387 */ /* 0x0009e80000100800 */
[----:B------:R4:W-:Y:S04]  /*37060*/  STL [R1+0x9ac], R6 ;  /* 0x0009ac0601007387 */ /* 0x0009e80000100800 */
[----:B------:R-:W2:Y:S04]  /*37070*/  LDL.LU R177, [R1+0x9bc] ;  /* 0x0009bc0001b17983 */ /* 0x000ea80000300800 */
[----:B-1----:R-:W2:Y:S04]  /*37080*/  LDL.LU R172, [R1+0x9c0] ;  /* 0x0009c00001ac7983 */ /* 0x002ea80000300800 */
[----:B------:R1:W-:Y:S02]  /*37090*/  LDGSTS.E [R2+0x14004], desc[UR8][R4.64], P0 ;  /* 0x1400400004027fae */ /* 0x0003e40008121848 */
[----:B-1----:R-:W-:-:S02]  /*370a0*/  IMAD.MOV.U32 R4, RZ, RZ, R0 ;  /* 0x000000ffff047224 */ /* 0x002fc400078e0000 */
        /* <DEDUP_REMOVED lines=9> */
[----:B-1----:R-:W-:-:S03]  /*37140*/  MOV R5, R173 ;  /* 0x000000ad00057202 */ /* 0x002fc60000000f00 */
        /* <DEDUP_REMOVED lines=20> */
[----:B---3--:R-:W-:-:S04]  /*37290*/  IADD3.X R176, R176, UR6, RZ, P2, !PT ;  /* 0x00000006b0b07c10 */ /* 0x008fc800097fe4ff */
[----:B------:R-:W-:Y:S01]  /*372a0*/  MOV R5, R176 ;  /* 0x000000b000057202 */ /* 0x000fe20000000f00 */
[----:B------:R-:W-:Y:S01]  /*372b0*/  STL [R1+0x9c4], R176 ;  /* 0x0009c4b001007387 */ /* 0x000fe20000100800 */
[----:B--2---:R-:W-:-:S03]  /*372c0*/  IADD3.X R173, R173, UR6, RZ, P3, !PT ;  /* 0x00000006adad7c10 */ /* 0x004fc60009ffe4ff */
        /* <DEDUP_REMOVED lines=8> */
[----:B------:R-:W-:-:S06]  /*37350*/  USEL UR12, UR12, URZ, !UP0 ;  /* 0x0000003f0c0c7287 */ /* 0x000fcc000c000000 */
[----:B------:R-:W-:Y:S02]  /*37360*/  ISETP.NE.U32.AND P1, PT, RZ, UR12, PT ;  /* 0x0000000cff007c0c */ /* 0x000fe4000bf25070 */
[----:B------:R-:W-:Y:S01]  /*37370*/  IADD3 R7, P0, R7, UR4, RZ ;  /* 0x0000000407077c10 */ /* 0x000fe2000ff1e0ff */
[----:B------:R-:W-:-:S04]  /*37380*/  IMAD.MOV.U32 R5, RZ, RZ, R173 ;  /* 0x000000ffff057224 */ /* 0x000fc800078e00ad */
[----:B------:R-:W-:Y:S06]  /*37390*/  STL [R1+0xb98], R7 ;  /* 0x000b980701007387 */ /* 0x000fec0000100800 */
[----:B------:R1:W-:Y:S02]  /*373a0*/  LDGSTS.E [R2+0x18000], desc[UR8][R4.64], P1 ;  /* 0x1800000004027fae */ /* 0x0003e40008921848 */
[----:B-1----:R-:W-:Y:S01]  /*373b0*/  IMAD.MOV.U32 R4, RZ, RZ, R7 ;  /* 0x000000ffff047224 */ /* 0x002fe200078e0007 */
[----:B----4-:R-:W-:-:S04]  /*373c0*/  IADD3.X R172, R172, UR6, RZ, P0, !PT ;  /* 0x00000006acac7c10 */ /* 0x010fc800087fe4ff */
[----:B------:R-:W-:Y:S01]  /*373d0*/  MOV R5, R172 ;  /* 0x000000ac00057202 */ /* 0x000fe20000000f00 */
[----:B------:R1:W-:Y:S04]  /*373e0*/  STL [R1+0xb94], R172 ;  /* 0x000b94ac01007387 */ /* 0x0003e80000100800 */
        /* <DEDUP_REMOVED lines=10> */
[----:B------:R-:W3:Y:S01]  /*37490*/  LDL.LU R173, [R1+0xbb8] ;  /* 0x000bb80001ad7983 */ /* 0x000ee20000300800 */
[----:B-1----:R-:W-:-:S03]  /*374a0*/  IMAD.MOV.U32 R5, RZ, RZ, R6 ;  /* 0x000000ffff057224 */ /* 0x002fc600078e0006 */
[----:B------:R-:W3:Y:S01]  /*374b0*/  LDL.LU R172, [R1+0xbbc] ;  /* 0x000bbc0001ac7983 */ /* 0x000ee20000300800 */
[----:B------:R-:W-:-:S03]  /*374c0*/  IMAD.MOV.U32 R4, RZ, RZ, R0 ;  /* 0x000000ffff047224 */ /* 0x000fc600078e0000 */
[----:B------:R-:W3:Y:S04]  /*374d0*/  LDL.LU R7, [R1+0xbc0] ;  /* 0x000bc00001077983 */ /* 0x000ee80000300800 */
        /* <DEDUP_REMOVED lines=11> */
[----:B----4-:R-:W-:-:S04]  /*37590*/  IADD3 R190, P2, R190, UR4, RZ ;  /* 0x00000004bebe7c10 */ /* 0x010fc8000ff5e0ff */
[----:B------:R-:W-:Y:S01]  /*375a0*/  IADD3.X R191, R191, UR6, RZ, P2, !PT ;  /* 0x00000006bfbf7c10 */ /* 0x000fe200097fe4ff */
[----:B-1----:R-:W-:-:S03]  /*375b0*/  IMAD.MOV.U32 R4, RZ, RZ, R190 ;  /* 0x000000ffff047224 */ /* 0x002fc600078e00be */
[----:B------:R-:W-:Y:S02]  /*375c0*/  MOV R5, R191 ;  /* 0x000000bf00057202 */ /* 0x000fe40000000f00 */
[----:B------:R-:W-:-:S03]  /*375d0*/  IADD3 R177, P3, R177, UR4, RZ ;  /* 0x00000004b1b17c10 */ /* 0x000fc6000ff7e0ff */
[----:B------:R1:W-:Y:S01]  /*375e0*/  LDGSTS.E [R2+0x1c004], desc[UR8][R4.64], P0 ;  /* 0x1c00400004027fae */ /* 0x0003e20008121848 */
[----:B------:R-:W-:Y:S01]  /*375f0*/  IADD3.X R189, R189, UR6, RZ, P3, !PT ;  /* 0x00000006bdbd7c10 */ /* 0x000fe20009ffe4ff */
[----:B-1----:R-:W-:-:S04]  /*37600*/  IMAD.MOV.U32 R4, RZ, RZ, R177 ;  /* 0x000000ffff047224 */ /* 0x002fc800078e00b1 */
        /* <DEDUP_REMOVED lines=8> */
[----:B-1----:R-:W-:-:S03]  /*37690*/  IMAD.MOV.U32 R4, RZ, RZ, R173 ;  /* 0x000000ffff047224 */ /* 0x002fc600078e00ad */
[----:B------:R-:W-:-:S05]  /*376a0*/  MOV R5, R176 ;  /* 0x000000b000057202 */ /* 0x000fca0000000f00 */
[----:B------:R1:W-:Y:S01]  /*376b0*/  LDGSTS.E [R2+0x1c008], desc[UR8][R4.64], P1 ;  /* 0x1c00800004027fae */ /* 0x0003e20008921848 */
[----:B------:R-:W-:Y:S02]  /*376c0*/  IADD3 R7, P1, R7, UR4, RZ ;  /* 0x0000000407077c10 */ /* 0x000fe4000ff3e0ff */
[----:B--2---:R-:W-:Y:S02]  /*376d0*/  IADD3 R0, P2, R0, UR4, RZ ;  /* 0x0000000400007c10 */ /* 0x004fe4000ff5e0ff */
[----:B------:R-:W-:Y:S01]  /*376e0*/  IADD3.X R172, R172, UR6, RZ, P1, !PT ;  /* 0x00000006acac7c10 */ /* 0x000fe20008ffe4ff */
[----:B------:R-:W-:Y:S01]  /*376f0*/  STL [R1+0xbb8], R173 ;  /* 0x000bb8ad01007387 */ /* 0x000fe20000100800 */
[----:B------:R-:W-:-:S03]  /*37700*/  IADD3.X R6, R6, UR6, RZ, P2, !PT ;  /* 0x0000000606067c10 */ /* 0x000fc600097fe4ff */
[----:B------:R-:W-:Y:S04]  /*37710*/  STL [R1+0xbb4], R176 ;  /* 0x000bb4b001007387 */ /* 0x000fe80000100800 */
[----:B------:R2:W-:Y:S01]  /*37720*/  STL [R1+0xbc0], R7 ;  /* 0x000bc00701007387 */ /* 0x0005e20000100800 */
[----:B-1----:R-:W-:-:S03]  /*37730*/  IMAD.MOV.U32 R4, RZ, RZ, R7 ;  /* 0x000000ffff047224 */ /* 0x002fc600078e0007 */
[----:B------:R1:W-:Y:S04]  /*37740*/  STL [R1+0xbbc], R172 ;  /* 0x000bbcac01007387 */ /* 0x0003e80000100800 */
[----:B------:R-:W-:Y:S04]  /*37750*/  STL [R1+0xbc8], R0 ;  /* 0x000bc80001007387 */ /* 0x000fe80000100800 */
[----:B------:R3:W-:Y:S04]  /*37760*/  STL [R1+0xbc4], R6 ;  /* 0x000bc40601007387 */ /* 0x0007e80000100800 */
[----:B--2---:R-:W2:Y:S01]  /*37770*/  LDL.LU R7, [R1+0x600] ;  /* 0x0006000001077983 */ /* 0x004ea20000300800 */
[----:B------:R-:W-:Y:S01]  /*37780*/  UISETP.GT.AND UP1, UPT, UR16, 0x6b, UPT ;  /* 0x0000006b1000788c */ /* 0x000fe2000bf24270 */
[----:B------:R-:W-:Y:S01]  /*37790*/  IMAD.MOV.U32 R5, RZ, RZ, R172 ;  /* 0x000000ffff057224 */ /* 0x000fe200078e00ac */
[----:B------:R-:W-:Y:S01]  /*377a0*/  IADD3 R241, P1, R241, UR4, RZ ;  /* 0x00000004f1f17c10 */ /* 0x000fe2000ff3e0ff */
[----:B------:R-:W4:Y:S01]  /*377b0*/  LDL.LU R173, [R1+0x604] ;  /* 0x0006040001ad7983 */ /* 0x000f220000300800 */
[----:B------:R-:W-:-:S02]  /*377c0*/  USEL UR12, URZ, 0x4, !UP1 ;  /* 0x000000043f0c7887 */ /* 0x000fc4000c800000 */
[----:B------:R-:W-:Y:S01]  /*377d0*/  IADD3.X R240, R240, UR6, RZ, P1, !PT ;  /* 0x00000006f0f07c10 */ /* 0x000fe20008ffe4ff */
[----:B-1----:R-:W4:Y:S01]  /*377e0*/  LDL.LU R172, [R1+0x608] ;  /* 0x0006080001ac7983 */ /* 0x002f220000300800 */
[----:B------:R-:W-:-:S06]  /*377f0*/  USEL UR12, UR12, URZ, !UP0 ;  /* 0x0000003f0c0c7287 */ /* 0x000fcc000c000000 */
[----:B------:R-:W-:Y:S01]  /*37800*/  ISETP.NE.U32.AND P0, PT, RZ, UR12, PT ;  /* 0x0000000cff007c0c */ /* 0x000fe2000bf05070 */
[----:B------:R-:W-:-:S04]  /*37810*/  UISETP.GT.AND UP1, UPT, UR16, 0xc, UPT ;  /* 0x0000000c1000788c */ /* 0x000fc8000bf24270 */
[----:B------:R-:W-:-:S04]  /*37820*/  USEL UR12, URZ, 0x4, !UP1 ;  /* 0x000000043f0c7887 */ /* 0x000fc8000c800000 */
[----:B------:R-:W-:-:S04]  /*37830*/  USEL UR12, UR12, URZ, !UP0 ;  /* 0x0000003f0c0c7287 */ /* 0x000fc8000c000000 */
[----:B------:R1:W-:Y:S01]  /*37840*/  LDGSTS.E [R2+0x1800c], desc[UR8][R4.64], P0 ;  /* 0x1800c00004027fae */ /* 0x0003e20008121848 */
[----:B------:R-:W-:Y:S01]  /*37850*/  IADD3 R243, P1, R243, UR4, RZ ;  /* 0x00000004f3f37c10 */ /* 0x000fe2000ff3e0ff */
[----:B-1----:R-:W-:Y:S01]  /*37860*/  IMAD.MOV.U32 R4, RZ, RZ, R0 ;  /* 0x000000ffff047224 */ /* 0x002fe200078e0000 */
[----:B------:R-:W-:Y:S01]  /*37870*/  MOV R5, R6 ;  /* 0x0000000600057202 */ /* 0x000fe20000000f00 */
[----:B------:R-:W-:Y:S01]  /*37880*/  UISETP.GT.AND UP1, UPT, UR16, 0xd, UPT ;  /* 0x0000000d1000788c */ /* 0x000fe2000bf24270 */
[----:B------:R-:W-:Y:S01]  /*37890*/  IADD3.X R242, R242, UR6, RZ, P1, !PT ;  /* 0x00000006f2f27c10 */ /* 0x000fe20008ffe4ff */
[----:B---3--:R-:W3:Y:S04]  /*378a0*/  LDL.LU R6, [R1+0x7cc] ;  /* 0x0007cc0001067983 */ /* 0x008ee80000300800 */
[----:B------:R1:W-:Y:S01]  /*378b0*/  LDGSTS.E [R2+0x1c00c], desc[UR8][R4.64], P0 ;  /* 0x1c00c00004027fae */ /* 0x0003e20008121848 */
[----:B------:R-:W-:Y:S01]  /*378c0*/  ISETP.NE.U32.AND P0, PT, RZ, UR12, PT ;  /* 0x0000000cff007c0c */ /* 0x000fe2000bf05070 */
[----:B------:R-:W-:Y:S01]  /*378d0*/  USEL UR12, URZ, 0x4, !UP1 ;  /* 0x000000043f0c7887 */ /* 0x000fe2000c800000 */
[----:B------:R-:W-:Y:S01]  /*378e0*/  IADD3 R245, P1, R245, UR4, RZ ;  /* 0x00000004f5f57c10 */ /* 0x000fe2000ff3e0ff */
[----:B------:R-:W3:Y:S01]  /*378f0*/  LDL.LU R0, [R1+0x7d0] ;  /* 0x0007d00001007983 */ /* 0x000ee20000300800 */
[----:B-1----:R-:W-:Y:S01]  /*37900*/  LOP3.LUT R2, R3, 0x30, RZ, 0x3c, !PT ;  /* 0x0000003003027812 */ /* 0x002fe200078e3cff */
[----:B------:R-:W-:-:S02]  /*37910*/  IMAD.MOV.U32 R4, RZ, RZ, R241 ;  /* 0x000000ffff047224 */ /* 0x000fc400078e00f1 */
[----:B------:R-:W-:Y:S02]  /*37920*/  IMAD.MOV.U32 R5, RZ, RZ, R240 ;  /* 0x000000ffff057224 */ /* 0x000fe400078e00f0 */
[----:B------:R-:W-:Y:S01]  /*37930*/  VIADD R2, R2, UR17 ;  /* 0x0000001102027c36 */ /* 0x000fe20008000000 */
[----:B------:R-:W-:-:S04]  /*37940*/  USEL UR12, UR12, URZ, !UP0 ;  /* 0x0000003f0c0c7287 */ /* 0x000fc8000c000000 */
[----:B------:R1:W-:Y:S01]  /*37950*/  LDGSTS.E [R2], desc[UR8][R4.64], P0 ;  /* 0x0000000004027fae */ /* 0x0003e20008121848 */
[----:B------:R-:W-:Y:S01]  /*37960*/  UISETP.GT.AND UP1, UPT, UR16, 0xe, UPT ;  /* 0x0000000e1000788c */ /* 0x000fe2000bf24270 */
[----:B------:R-:W-:Y:S02]  /*37970*/  IADD3.X R244, R244, UR6, RZ, P1, !PT ;  /* 0x00000006f4f47c10 */ /* 0x000fe40008ffe4ff */
[----:B-1----:R-:W-:Y:S01]  /*37980*/  MOV R4, R243 ;  /* 0x000000f300047202 */ /* 0x002fe20000000f00 */
[----:B------:R-:W-:-:S05]  /*37990*/  IMAD.MOV.U32 R5, RZ, RZ, R242 ;  /* 0x000000ffff057224 */ /* 0x000fca00078e00f2 */
[----:B------:R1:W-:Y:S01]  /*379a0*/  LDGSTS.E [R2+0x4000], desc[UR8][R4.64], P0 ;  /* 0x0400000004027fae */ /* 0x0003e20008121848 */
[----:B------:R-:W-:Y:S01]  /*379b0*/  ISETP.NE.U32.AND P0, PT, RZ, UR12, PT ;  /* 0x0000000cff007c0c */ /* 0x000fe2000bf05070 */
[----:B------:R-:W-:Y:S01]  /*379c0*/  USEL UR12, URZ, 0x4, !UP1 ;  /* 0x000000043f0c7887 */ /* 0x000fe2000c800000 */
[----:B------:R-:W-:-:S03]  /*379d0*/  IADD3 R247, P2, R247, UR4, RZ ;  /* 0x00000004f7f77c10 */ /* 0x000fc6000ff5e0ff */
[----:B------:R-:W-:Y:S01]  /*379e0*/  USEL UR12, UR12, URZ, !UP0 ;  /* 0x0000003f0c0c7287 */ /* 0x000fe2000c000000 */
[----:B------:R-:W-:Y:S01]  /*379f0*/  IADD3.X R246, R246, UR6, RZ, P2, !PT ;  /* 0x00000006f6f67c10 */ /* 0x000fe200097fe4ff */
[----:B-1----:R-:W-:Y:S02]  /*37a00*/  IMAD.MOV.U32 R4, RZ, RZ, R245 ;  /* 0x000000ffff047224 */ /* 0x002fe400078e00f5 */
[----:B------:R-:W-:Y:S01]  /*37a10*/  IMAD.MOV.U32 R5, RZ, RZ, R244 ;  /* 0x000000ffff057224 */ /* 0x000fe200078e00f4 */
[----:B------:R-:W-:Y:S02]  /*37a20*/  IADD3 R249, P3, R249, UR4, RZ ;  /* 0x00000004f9f97c10 */ /* 0x000fe4000ff7e0ff */
[----:B------:R-:W-:Y:S02]  /*37a30*/  ISETP.NE.U32.AND P1, PT, RZ, UR12, PT ;  /* 0x0000000cff007c0c */ /* 0x000fe4000bf25070 */
[----:B------:R1:W-:Y:S01]  /*37a40*/  LDGSTS.E [R2+0x4], desc[UR8][R4.64], P0 ;  /* 0x0000400004027fae */ /* 0x0003e20008121848 */
[----:B------:R-:W-:-:S02]  /*37a50*/  IADD3.X R248, R248, UR6, RZ, P3, !PT ;  /* 0x00000006f8f87c10 */ /* 0x000fc40009ffe4ff */
[----:B-1----:R-:W-:Y:S01]  /*37a60*/  MOV R4, R247 ;  /* 0x000000f700047202 */ /* 0x002fe20000000f00 */
[----:B------:R-:W-:-:S05]  /*37a70*/  IMAD.MOV.U32 R5, RZ, RZ, R246 ;  /* 0x000000ffff057224 */ /* 0x000fca00078e00f6 */
[----:B------:R1:W-:Y:S01]  /*37a80*/  LDGSTS.E [R2+0x4004], desc[UR8][R4.64], P0 ;  /* 0x0400400004027fae */ /* 0x0003e20008121848 */
[----:B------:R-:W-:-:S04]  /*37a90*/  IADD3 R251, P0, R251, UR4, RZ ;  /* 0x00000004fbfb7c10 */ /* 0x000fc8000ff1e0ff */
[----:B------:R-:W-:Y:S01]  /*37aa0*/  IADD3.X R250, R250, UR6, RZ, P0, !PT ;  /* 0x00000006fafa7c10 */ /* 0x000fe200087fe4ff */
[----:B-1----:R-:W-:Y:S02]  /*37ab0*/  IMAD.MOV.U32 R4, RZ, RZ, R249 ;  /* 0x000000ffff047224 */ /* 0x002fe400078e00f9 */
[----:B------:R-:W-:-:S05]  /*37ac0*/  IMAD.MOV.U32 R5, RZ, RZ, R248 ;  /* 0x000000ffff057224 */ /* 0x000fca00078e00f8 */
[----:B------:R1:W-:Y:S02]  /*37ad0*/  LDGSTS.E [R2+0x8], desc[UR8][R4.64], P1 ;  /* 0x0000800004027fae */ /* 0x0003e40008921848 */
[----:B-1----:R-:W-:Y:S01]  /*37ae0*/  MOV R4, R251 ;  /* 0x000000fb00047202 */ /* 0x002fe20000000f00 */
[----:B------:R-:W-:-:S05]  /*37af0*/  IMAD.MOV.U32 R5, RZ, RZ, R250 ;  /* 0x000000ffff057224 */ /* 0x000fca00078e00fa */
[----:B------:R1:W-:Y:S01]  /*37b00*/  LDGSTS.E [R2+0x4008], desc[UR8][R4.64], P1 ;  /* 0x0400800004027fae */ /* 0x0003e20008921848 */
[----:B--2---:R-:W-:-:S05]  /*37b10*/  IADD3 R7, P1, R7, UR4, RZ ;  /* 0x0000000407077c10 */ /* 0x004fca000ff3e0ff */
[----:B------:R2:W-:Y:S01]  /*37b20*/  STL [R1+0x600], R7 ;  /* 0x0006000701007387 */ /* 0x0005e20000100800 */
[----:B-1----:R-:W-:-:S03]  /*37b30*/  IMAD.MOV.U32 R4, RZ, RZ, R7 ;  /* 0x000000ffff047224 */ /* 0x002fc600078e0007 */
[----:B------:R-:W3:Y:S04]  /*37b40*/  LDL.LU R176, [R1+0x7d4] ;  /* 0x0007d40001b07983 */ /* 0x000ee80000300800 */
[----:B--2---:R-:W2:Y:S01]  /*37b50*/  LDL.LU R7, [R1+0x7d8] ;  /* 0x0007d80001077983 */ /* 0x004ea20000300800 */
[----:B------:R-:W-:-:S04]  /*37b60*/  UISETP.GT.AND UP1, UPT, UR16, 0xf, UPT ;  /* 0x0000000f1000788c */ /* 0x000fc8000bf24270 */
[----:B------:R-:W-:-:S04]  /*37b70*/  USEL UR12, URZ, 0x4, !UP1 ;  /* 0x000000043f0c7887 */ /* 0x000fc8000c800000 */
[----:B------:R-:W-:Y:S01]  /*37b80*/  USEL UR12, UR12, URZ, !UP0 ;  /* 0x0000003f0c0c7287 */ /* 0x000fe2000c000000 */
[----:B------:R-:W-:-:S05]  /*37b90*/  IADD3.X R252, R252, UR6, RZ, P1, !PT ;  /* 0x00000006fcfc7c10 */ /* 0x000fca0008ffe4ff */
[----:B------:R-:W-:Y:S02]  /*37ba0*/  ISETP.NE.U32.AND P0, PT, RZ, UR12, PT ;  /* 0x0000000cff007c0c */ /* 0x000fe4000bf05070 */
[----:B----4-:R-:W-:Y:S01]  /*37bb0*/  IADD3 R172, P2, R172, UR4, RZ ;  /* 0x00000004acac7c10 */ /* 0x010fe2000ff5e0ff */
[----:B------:R-:W-:Y:S01]  /*37bc0*/  UISETP.GT.AND UP1, UPT, UR16, 0x2c, UPT ;  /* 0x0000002c1000788c */ /* 0x000fe2000bf24270 */
[----:B------:R-:W-:Y:S02]  /*37bd0*/  IMAD.MOV.U32 R5, RZ, RZ, R252 ;  /* 0x000000ffff057224 */ /* 0x000fe400078e00fc */
[----:B------:R-:W-:Y:S01]  /*37be0*/  IADD3.X R173, R173, UR6, RZ, P2, !PT ;  /* 0x00000006adad7c10 */ /* 0x000fe200097fe4ff */
[----:B------:R-:W-:Y:S01]  /*37bf0*/  USEL UR12, URZ, 0x4, !UP1 ;  /* 0x000000043f0c7887 */ /* 0x000fe2000c800000 */
[----:B------:R1:W-:Y:S04]  /*37c00*/  STL [R1+0x608], R172 ;  /* 0x000608ac01007387 */ /* 0x0003e80000100800 */
[----:B------:R4:W-:Y:S01]  /*37c10*/  STL [R1+0x604], R173 ;  /* 0x000604ad01007387 */ /* 0x0009e20000100800 */
[----:B------:R-:W-:-:S03]  /*37c20*/  USEL UR12, UR12, URZ, !UP0 ;  /* 0x0000003f0c0c7287 */ /* 0x000fc6000c000000 */
[----:B------:R1:W-:Y:S01]  /*37c30*/  LDGSTS.E [R2+0xc], desc[UR8][R4.64], P0 ;  /* 0x0000c00004027fae */ /* 0x0003e20008121848 */
[----:B---3--:R-:W-:-:S04]  /*37c40*/  IADD3 R0, P3, R0, UR4, RZ ;  /* 0x0000000400007c10 */ /* 0x008fc8000ff7e0ff */
[----:B------:R-:W-:Y:S01]  /*37c50*/  IADD3.X R6, R6, UR6, RZ, P3, !PT ;  /* 0x0000000606067c10 */ /* 0x000fe20009ffe4ff */
[----:B------:R-:W-:Y:S01]  /*37c60*/  STL [R1+0x7d0], R0 ;  /* 0x0007d00001007387 */ /* 0x000fe20000100800 */
[----:B-1----:R-:W-:-:S03]  /*37c70*/  MOV R4, R172 ;  /* 0x000000ac00047202 */ /* 0x002fc60000000f00 */
[----:B------:R-:W3:Y:S01]  /*37c80*/  LDL.LU R172, [R1+0x7e0] ;  /* 0x0007e00001ac7983 */ /* 0x000ee20000300800 */
[----:B------:R-:W-:-:S03]  /*37c90*/  IMAD.MOV.U32 R5, RZ, RZ, R173 ;  /* 0x000000ffff057224 */ /* 0x000fc600078e00ad */
[----:B------:R1:W-:Y:S01]  /*37ca0*/  STL [R1+0x7cc], R6 ;  /* 0x0007cc0601007387 */ /* 0x0003e20000100800 */
[----:B------:R-:W-:-:S03]  /*37cb0*/  ISETP.NE.U32.AND P1, PT, RZ, UR12, PT ;  /* 0x0000000cff007c0c */ /* 0x000fc6000bf25070 */
[----:B----4-:R-:W4:Y:S04]  /*37cc0*/  LDL.LU R173, [R1+0x7dc] ;  /* 0x0007dc0001ad7983 */ /* 0x010f280000300800 */
[----:B------:R1:W-:Y:S02]  /*37cd0*/  LDGSTS.E [R2+0x400c], desc[UR8][R4.64], P0 ;  /* 0x0400c00004027fae */ /* 0x0003e40008121848 */
[----:B-1----:R-:W-:Y:S02]  /*37ce0*/  IMAD.MOV.U32 R4, RZ, RZ, R0 ;  /* 0x000000ffff047224 */ /* 0x002fe400078e0000 */
[----:B------:R-:W-:Y:S02]  /*37cf0*/  IMAD.MOV.U32 R5, RZ, RZ, R6 ;  /* 0x000000ffff057224 */ /* 0x000fe400078e0006 */
[----:B------:R-:W4:Y:S04]  /*37d00*/  LDL.LU R6, [R1+0x7e8] ;  /* 0x0007e80001067983 */ /* 0x000f280000300800 */
[----:B------:R-:W4:Y:S04]  /*37d10*/  LDL.LU R0, [R1+0x7f0] ;  /* 0x0007f00001007983 */ /* 0x000f280000300800 */
[----:B------:R1:W-:Y:S01]  /*37d20*/  LDGSTS.E [R2+0x8000], desc[UR8][R4.64], P1 ;  /* 0x0800000004027fae */ /* 0x0003e20008921848 */
[----:B--2---:R-:W-:-:S04]  /*37d30*/  IADD3 R7, P0, R7, UR4, RZ ;  /* 0x0000000407077c10 */ /* 0x004fc8000ff1e0ff */
[----:B------:R-:W-:Y:S01]  /*37d40*/  IADD3.X R176, R176, UR6, RZ, P0, !PT ;  /* 0x00000006b0b07c10 */ /* 0x000fe200087fe4ff */
[----:B------:R-:W-:Y:S04]  /*37d50*/  STL [R1+0x7d8], R7 ;  /* 0x0007d80701007387 */ /* 0x000fe80000100800 */
[----:B------:R2:W-:Y:S01]  /*37d60*/  STL [R1+0x7d4], R176 ;  /* 0x0007d4b001007387 */ /* 0x0005e20000100800 */
[----:B-1----:R-:W-:Y:S01]  /*37d70*/  IMAD.MOV.U32 R5, RZ, RZ, R176 ;  /* 0x000000ffff057224 */ /* 0x002fe200078e00b0 */
[----:B------:R-:W-:Y:S01]  /*37d80*/  MOV R4, R7 ;  /* 0x0000000700047202 */ /* 0x000fe20000000f00 */
[----:B------:R-:W-:-:S04]  /*37d90*/  UISETP.GT.AND UP1, UPT, UR16, 0x2d, UPT ;  /* 0x0000002d1000788c */ /* 0x000fc8000bf24270 */
[----:B------:R1:W-:Y:S04]  /*37da0*/  LDGSTS.E [R2+0xc000], desc[UR8][R4.64], P1 ;  /* 0x0c00000004027fae */ /* 0x0003e80008921848 */
[----:B--2---:R-:W2:Y:S04]  /*37db0*/  LDL.LU R176, [R1+0x7e4] ;  /* 0x0007e40001b07983 */ /* 0x004ea80000300800 */
[----:B------:R-:W2:Y:S01]  /*37dc0*/  LDL.LU R7, [R1+0x7ec] ;  /* 0x0007ec0001077983 */ /* 0x000ea20000300800 */
[----:B------:R-:W-:-:S04]  /*37dd0*/  USEL UR12, URZ, 0x4, !UP1 ;  /* 0x000000043f0c7887 */ /* 0x000fc8000c800000 */
[----:B------:R-:W-:Y:S01]  /*37de0*/  USEL UR12, UR12, URZ, !UP0 ;  /* 0x0000003f0c0c7287 */ /* 0x000fe2000c000000 */
[----:B---3--:R-:W-:-:S04]  /*37df0*/  IADD3 R172, P1, R172, UR4, RZ ;  /* 0x00000004acac7c10 */ /* 0x008fc8000ff3e0ff */
[----:B----4-:R-:W-:Y:S01]  /*37e00*/  IADD3.X R173, R173, UR6, RZ, P1, !PT ;  /* 0x00000006adad7c10 */ /* 0x010fe20008ffe4ff */
[----:B------:R-:W-:Y:S01]  /*37e10*/  STL [R1+0x7e0], R172 ;  /* 0x0007e0ac01007387 */ /* 0x000fe20000100800 */
[----:B-1----:R-:W-:-:S03]  /*37e20*/  IMAD.MOV.U32 R4, RZ, RZ, R172 ;  /* 0x000000ffff047224 */ /* 0x002fc600078e00ac */
[----:B------:R1:W-:Y:S01]  /*37e30*/  STL [R1+0x7dc], R173 ;  /* 0x0007dcad01007387 */ /* 0x0003e20000100800 */
[----:B------:R-:W-:Y:S01]  /*37e40*/  IMAD.MOV.U32 R5, RZ, RZ, R173 ;  /* 0x000000ffff057224 */ /* 0x000fe200078e00ad */
[----:B------:R-:W-:Y:S02]  /*37e50*/  ISETP.NE.U32.AND P0, PT, RZ, UR12, PT ;  /* 0x0000000cff007c0c */ /* 0x000fe4000bf05070 */
[----:B-1----:R-:W3:Y:S04]  /*37e60*/  LDL.LU R173, [R1+0x7f4] ;  /* 0x0007f40001ad7983 */ /* 0x002ee80000300800 */
[----:B------:R-:W4:Y:S01]  /*37e70*/  LDL.LU R172, [R1+0x7f8] ;  /* 0x0007f80001ac7983 */ /* 0x000f220000300800 */
[----:B------:R-:W-:-:S06]  /*37e80*/  IADD3 R6, P2, R6, UR4, RZ ;  /* 0x0000000406067c10 */ /* 0x000fcc000ff5e0ff */
[----:B------:R1:W-:Y:S01]  /*37e90*/  LDGSTS.E [R2+0x8004], desc[UR8][R4.64], P0 ;  /* 0x0800400004027fae */ /* 0x0003e20008121848 */
[----:B------:R-:W-:-:S03]  /*37ea0*/  IADD3 R0, P3, R0, UR4, RZ ;  /* 0x0000000400007c10 */ /* 0x000fc6000ff7e0ff */
[----:B------:R2:W-:Y:S01]  /*37eb0*/  STL [R1+0x7e8], R6 ;  /* 0x0007e80601007387 */ /* 0x0005e20000100800 */
[----:B-1----:R-:W-:Y:S02]  /*37ec0*/  MOV R4, R6 ;  /* 0x0000000600047202 */ /* 0x002fe40000000f00 */
[----:B--2---:R-:W-:Y:S02]  /*37ed0*/  IADD3.X R176, R176, UR6, RZ, P2, !PT ;  /* 0x00000006b0b07c10 */ /* 0x004fe400097fe4ff */
[----:B------:R-:W-:-:S03]  /*37ee0*/  IADD3.X R7, R7, UR6, RZ, P3, !PT ;  /* 0x0000000607077c10 */ /* 0x000fc60009ffe4ff */
[----:B------:R1:W-:Y:S04]  /*37ef0*/  STL [R1+0x7e4], R176 ;  /* 0x0007e4b001007387 */ /* 0x0003e80000100800 */
[----:B------:R-:W-:Y:S01]  /*37f00*/  STL [R1+0x7f0], R0 ;  /* 0x0007f00001007387 */ /* 0x000fe20000100800 */
[----:B------:R-:W-:-:S03]  /*37f10*/  IMAD.MOV.U32 R5, RZ, RZ, R176 ;  /* 0x000000ffff057224 */ /* 0x000fc600078e00b0 */
[----:B------:R-:W2:Y:S04]  /*37f20*/  LDL.LU R6, [R1+0x800] ;  /* 0x0008000001067983 */ /* 0x000ea80000300800 */
[----:B------:R3:W-:Y:S04]  /*37f30*/  STL [R1+0x7ec], R7 ;  /* 0x0007ec0701007387 */ /* 0x0007e80000100800 */
[----:B-1----:R-:W2:Y:S01]  /*37f40*/  LDL.LU R176, [R1+0x7fc] ;  /* 0x0007fc0001b07983 */ /* 0x002ea20000300800 */
[----:B------:R-:W-:-:S03]  /*37f50*/  UISETP.GT.AND UP1, UPT, UR16, 0x2e, UPT ;  /* 0x0000002e1000788c */ /* 0x000fc6000bf24270 */
[----:B------:R1:W-:Y:S01]  /*37f60*/  LDGSTS.E [R2+0xc004], desc[UR8][R4.64], P0 ;  /* 0x0c00400004027fae */ /* 0x0003e20008121848 */
[----:B------:R-:W-:-:S04]  /*37f70*/  USEL UR12, URZ, 0x4, !UP1 ;  /* 0x000000043f0c7887 */ /* 0x000fc8000c800000 */
[----:B------:R-:W-:-:S06]  /*37f80*/  USEL UR12, UR12, URZ, !UP0 ;  /* 0x0000003f0c0c7287 */ /* 0x000fcc000c000000 */
[----:B------:R-:W-:Y:S01]  /*37f90*/  ISETP.NE.U32.AND P1, PT, RZ, UR12, PT ;  /* 0x0000000cff007c0c */ /* 0x000fe2000bf25070 */
[----:B-1----:R-:W-:Y:S02]  /*37fa0*/  IMAD.MOV.U32 R4, RZ, RZ, R0 ;  /* 0x000000ffff047224 */ /* 0x002fe400078e0000 */
[----:B------:R-:W-:Y:S02]  /*37fb0*/  IMAD.MOV.U32 R5, RZ, RZ, R7 ;  /* 0x000000ffff057224 */ /* 0x000fe400078e0007 */
[----:B---3--:R-:W3:Y:S04]  /*37fc0*/  LDL.LU R7, [R1+0x808] ;  /* 0x0008080001077983 */ /* 0x008ee80000300800 */
[----:B------:R-:W3:Y:S04]  /*37fd0*/  LDL.LU R0, [R1+0x9d0] ;  /* 0x0009d00001007983 */ /* 0x000ee80000300800 */
[----:B------:R1:W-:Y:S01]  /*37fe0*/  LDGSTS.E [R2+0x8008], desc[UR8][R4.64], P1 ;  /* 0x0800800004027fae */ /* 0x0003e20008921848 */
[----:B----4-:R-:W-:-:S04]  /*37ff0*/  IADD3 R172, P0, R172, UR4, RZ ;  /* 0x00000004acac7c10 */ /* 0x010fc8000ff1e0ff */
[----:B------:R-:W-:Y:S01]  /*38000*/  IADD3.X R173, R173, UR6, RZ, P0, !PT ;  /* 0x00000006adad7c10 */ /* 0x000fe200087fe4ff */
[----:B------:R-:W-:Y:S04]  /*38010*/  STL [R1+0x7f8], R172 ;  /* 0x0007f8ac01007387 */ /* 0x000fe80000100800 */
[----:B------:R4:W-:Y:S01]  /*38020*/  STL [R1+0x7f4], R173 ;  /* 0x0007f4ad01007387 */ /* 0x0009e20000100800 */
[----:B-1----:R-:W-:Y:S01]  /*38030*/  IMAD.MOV.U32 R5, RZ, RZ, R173 ;  /* 0x000000ffff057224 */ /* 0x002fe200078e00ad */
[----:B------:R-:W-:-:S05]  /*38040*/  MOV R4, R172 ;  /* 0x000000ac00047202 */ /* 0x000fca0000000f00 */
[----:B------:R1:W-:Y:S04]  /*38050*/  LDGSTS.E [R2+0xc008], desc[UR8][R4.64], P1 ;  /* 0x0c00800004027fae */ /* 0x0003e80008921848 */
[----:B----4-:R-:W4:Y:S04]  /*38060*/  LDL.LU R173, [R1+0x804] ;  /* 0x0008040001ad7983 */ /* 0x010f280000300800 */
[----:B------:R-:W4:Y:S01]  /*38070*/  LDL.LU R172, [R1+0x9cc] ;  /* 0x0009cc0001ac7983 */ /* 0x000f220000300800 */
[----:B--2---:R-:W-:-:S04]  /*38080*/  IADD3 R6, P1, R6, UR4, RZ ;  /* 0x0000000406067c10 */ /* 0x004fc8000ff3e0ff */
[----:B------:R-:W-:Y:S01]  /*38090*/  IADD3.X R176, R176, UR6, RZ, P1, !PT ;  /* 0x00000006b0b07c10 */ /* 0x000fe20008ffe4ff */
[----:B------:R-:W-:Y:S01]  /*380a0*/  STL [R1+0x800], R6 ;  /* 0x0008000601007387 */ /* 0x000fe20000100800 */
[----:B-1----:R-:W-:-:S03]  /*380b0*/  IMAD.MOV.U32 R4, RZ, RZ, R6 ;  /* 0x000000ffff047224 */ /* 0x002fc600078e0006 */
[----:B------:R1:W-:Y:S01]  /*380c0*/  STL [R1+0x7fc], R176 ;  /* 0x0007fcb001007387 */ /* 0x0003e20000100800 */
[----:B------:R-:W-:-:S03]  /*380d0*/  IMAD.MOV.U32 R5, RZ, RZ, R176 ;  /* 0x000000ffff057224 */ /* 0x000fc600078e00b0 */
[----:B-1----:R-:W2:Y:S04]  /*380e0*/  LDL.LU R176, [R1+0x9d4] ;  /* 0x0009d40001b07983 */ /* 0x002ea80000300800 */
[----:B------:R-:W2:Y:S01]  /*380f0*/  LDL.LU R6, [R1+0x9d8] ;  /* 0x0009d80001067983 */ /* 0x000ea20000300800 */
[----:B------:R-:W-:-:S04]  /*38100*/  UISETP.GT.AND UP1, UPT, UR16, 0x2f, UPT ;  /* 0x0000002f1000788c */ /* 0x000fc8000bf24270 */
[----:B------:R-:W-:-:S04]  /*38110*/  USEL UR12, URZ, 0x4, !UP1 ;  /* 0x000000043f0c7887 */ /* 0x000fc8000c800000 */
[----:B------:R-:W-:Y:S01]  /*38120*/  USEL UR12, UR12, URZ, !UP0 ;  /* 0x0000003f0c0c7287 */ /* 0x000fe2000c000000 */
[----:B---3--:R-:W-:-:S05]  /*38130*/  IADD3 R7, P2, R7, UR4, RZ ;  /* 0x0000000407077c10 */ /* 0x008fca000ff5e0ff */
[----:B------:R-:W-:Y:S01]  /*38140*/  ISETP.NE.U32.AND P0, PT, RZ, UR12, PT ;  /* 0x0000000cff007c0c */ /* 0x000fe2000bf05070 */
[----:B------:R-:W-:Y:S01]  /*38150*/  UISETP.GT.AND UP1, UPT, UR16, 0x4c, UPT ;  /* 0x0000004c1000788c */ /* 0x000fe2000bf24270 */
[----:B------:R-:W-:Y:S01]  /*38160*/  IADD3 R0, P3, R0, UR4, RZ ;  /* 0x0000000400007c10 */ /* 0x000fe2000ff7e0ff */
[----:B------:R1:W-:Y:S02]  /*38170*/  STL [R1+0x808], R7 ;  /* 0x0008080701007387 */ /* 0x0003e40000100800 */
[----:B------:R-:W-:-:S04]  /*38180*/  USEL UR12, URZ, 0x4, !UP1 ;  /* 0x000000043f0c7887 */ /* 0x000fc8000c800000 */
[----:B------:R-:W-:-:S04]  /*38190*/  USEL UR12, UR12, URZ, !UP0 ;  /* 0x0000003f0c0c7287 */ /* 0x000fc8000c000000 */
[----:B------:R3:W-:Y:S01]  /*381a0*/  LDGSTS.E [R2+0x800c], desc[UR8][R4.64], P0 ;  /* 0x0800c00004027fae */ /* 0x0007e20008121848 */
[----:B----4-:R-:W-:Y:S02]  /*381b0*/  IADD3.X R173, R173, UR6, RZ, P2, !PT ;  /* 0x00000006adad7c10 */ /* 0x010fe400097fe4ff */
[----:B------:R-:W-:-:S03]  /*381c0*/  IADD3.X R172, R172, UR6, RZ, P3, !PT ;  /* 0x00000006acac7c10 */ /* 0x000fc60009ffe4ff */
[----:B------:R4:W-:Y:S01]  /*381d0*/  STL [R1+0x804], R173 ;  /* 0x000804ad01007387 */ /* 0x0009e20000100800 */
[----:B---3--:R-:W-:-:S03]  /*381e0*/  MOV R4, R7 ;  /* 0x0000000700047202 */ /* 0x008fc60000000f00 */
[----:B------:R-:W-:Y:S01]  /*381f0*/  STL [R1+0x9d0], R0 ;  /* 0x0009d00001007387 */ /* 0x000fe20000100800 */
[----:B------:R-:W-:-:S03]  /*38200*/  IMAD.MOV.U32 R5, RZ, RZ, R173 ;  /* 0x000000ffff057224 */ /* 0x000fc600078e00ad */
[----:B-1----:R-:W3:Y:S04]  /*38210*/  LDL.LU R7, [R1+0x9e0] ;  /* 0x0009e00001077983 */ /* 0x002ee80000300800 */
        /* <DEDUP_REMOVED lines=11> */
[----:B------:R-:W-:Y:S01]  /*382d0*/  STL [R1+0x9d8], R6 ;  /* 0x0009d80601007387 */ /* 0x000fe20000100800 */
[----:B-1----:R-:W-:-:S03]  /*382e0*/  MOV R4, R6 ;  /* 0x0000000600047202 */ /* 0x002fc60000000f00 */
[----:B------:R1:W-:Y:S01]  /*382f0*/  STL [R1+0x9d4], R176 ;  /* 0x0009d4b001007387 */ /* 0x0003e20000100800 */
[----:B------:R-:W-:Y:S01]  /*38300*/  IMAD.MOV.U32 R5, RZ, RZ, R176 ;  /* 0x000000ffff057224 */ /* 0x000fe200078e00b0 */
[----:B------:R-:W-:-:S04]  /*38310*/  UISETP.GT.AND UP1, UPT, UR16, 0x4d, UPT ;  /* 0x0000004d1000788c */ /* 0x000fc8000bf24270 */
[----:B------:R2:W-:Y:S04]  /*38320*/  LDGSTS.E [R2+0x14000], desc[UR8][R4.64], P1 ;  /* 0x1400000004027fae */ /* 0x0005e80008921848 */
[----:B-1----:R-:W2:Y:S04]  /*38330*/  LDL.LU R176, [R1+0x9e4] ;  /* 0x0009e40001b07983 */ /* 0x002ea80000300800 */
[----:B------:R-:W2:Y:S01]  /*38340*/  LDL.LU R6, [R1+0x9ec] ;  /* 0x0009ec0001067983 */ /* 0x000ea20000300800 */
[----:B------:R-:W-:-:S04]  /*38350*/  USEL UR12, URZ, 0x4, !UP1 ;  /* 0x000000043f0c7887 */ /* 0x000fc8000c800000 */
[----:B------:R-:W-:Y:S01]  /*38360*/  USEL UR12, UR12, URZ, !UP0 ;  /* 0x0000003f0c0c7287 */ /* 0x000fe2000c000000 */
[----:B---3--:R-:W-:-:S04]  /*38370*/  IADD3 R7, P1, R7, UR4, RZ ;  /* 0x0000000407077c10 */ /* 0x008fc8000ff3e0ff */
[----:B----4-:R-:W-:Y:S01]  /*38380*/  IADD3.X R173, R173, UR6, RZ, P1, !PT ;  /* 0x00000006adad7c10 */ /* 0x010fe20008ffe4ff */
[----:B------:R-:W-:Y:S01]  /*38390*/  STL [R1+0x9e0], R7 ;  /* 0x0009e00701007387 */ /* 0x000fe20000100800 */
[----:B--2---:R-:W-:-:S03]  /*383a0*/  IMAD.MOV.U32 R4, RZ, RZ, R7 ;  /* 0x000000ffff047224 */ /* 0x004fc600078e0007 */
[----:B------:R1:W-:Y:S01]  /*383b0*/  STL [R1+0x9dc], R173 ;  /* 0x0009dcad01007387 */ /* 0x0003e20000100800 */
[----:B------:R-:W-:Y:S01]  /*383c0*/  IMAD.MOV.U32 R5, RZ, RZ, R173 ;  /* 0x000000ffff057224 */ /* 0x000fe200078e00ad */
[----:B------:R-:W-:Y:S02]  /*383d0*/  ISETP.NE.U32.AND P0, PT, RZ, UR12, PT ;  /* 0x0000000cff007c0c */ /* 0x000fe4000bf05070 */
[----:B-1----:R-:W2:Y:S04]  /*383e0*/  LDL.LU R173, [R1+0x9f4] ;  /* 0x0009f40001ad7983 */ /* 0x002ea80000300800 */
[----:B------:R-:W3:Y:S01]  /*383f0*/  LDL.LU R7, [R1+0x9f8] ;  /* 0x0009f80001077983 */ /* 0x000ee20000300800 */
[----:B------:R-:W-:-:S06]  /*38400*/  IADD3 R172, P2, R172, UR4, RZ ;  /* 0x00000004acac7c10 */ /* 0x000fcc000ff5e0ff */
[----:B------:R1:W-:Y:S01]  /*38410*/  LDGSTS.E [R2+0x10004], desc[UR8][R4.64], P0 ;  /* 0x1000400004027fae */ /* 0x0003e20008121848 */
[----:B------:R-:W-:-:S03]  /*38420*/  IADD3 R0, P3, R0, UR4, RZ ;  /* 0x0000000400007c10 */ /* 0x000fc6000ff7e0ff */
[----:B------:R4:W-:Y:S01]  /*38430*/  STL [R1+0x9e8], R172 ;  /* 0x0009e8ac01007387 */ /* 0x0009e20000100800 */
[----:B-1----:R-:W-:Y:S02]  /*38440*/  MOV R4, R172 ;  /* 0x000000ac00047202 */ /* 0x002fe40000000f00 */
[----:B------:R-:W-:Y:S02]  /*38450*/  IADD3.X R176, R176, UR6, RZ, P2, !PT ;  /* 0x00000006b0b07c10 */ /* 0x000fe400097fe4ff */
[----:B------:R-:W-:-:S03]  /*38460*/  IADD3.X R6, R6, UR6, RZ, P3, !PT ;  /* 0x0000000606067c10 */ /* 0x000fc60009ffe4ff */
[----:B------:R-:W-:Y:S04]  /*38470*/  STL [R1+0x9e4], R176 ;  /* 0x0009e4b001007387 */ /* 0x000fe80000100800 */
[----:B------:R1:W-:Y:S04]  /*38480*/  STL [R1+0x9f0], R0 ;  /* 0x0009f00001007387 */ /* 0x0003e80000100800 */
[----:B------:R1:W-:Y:S04]  /*38490*/  STL [R1+0x9ec], R6 ;  /* 0x0009ec0601007387 */ /* 0x0003e80000100800 */
[----:B------:R-:W2:Y:S04]  /*384a0*/  LDL.LU R177, [R1+0x9fc] ;  /* 0x0009fc0001b17983 */ /* 0x000ea80000300800 */
[----:B----4-:R-:W4:Y:S01]  /*384b0*/  LDL.LU R172, [R1+0xa00] ;  /* 0x000a000001ac7983 */ /* 0x010f220000300800 */
[----:B------:R-:W-:-:S04]  /*384c0*/  UISETP.GT.AND UP1, UPT, UR16, 0x4e, UPT ;  /* 0x0000004e1000788c */ /* 0x000fc8000bf24270 */
[----:B------:R-:W-:Y:S01]  /*384d0*/  USEL UR12, URZ, 0x4, !UP1 ;  /* 0x000000043f0c7887 */ /* 0x000fe2000c800000 */
[----:B------:R-:W-:-:S03]  /*384e0*/  IMAD.MOV.U32 R5, RZ, RZ, R176 ;  /* 0x000000ffff057224 */ /* 0x000fc600078e00b0 */
[----:B------:R-:W-:Y:S02]  /*384f0*/  USEL UR12, UR12, URZ, !UP0 ;  /* 0x0000003f0c0c7287 */ /* 0x000fe4000c000000 */
[----:B------:R1:W-:Y:S04]  /*38500*/  LDGSTS.E [R2+0x14004], desc[UR8][R4.64], P0 ;  /* 0x1400400004027fae */ /* 0x0003e80008121848 */
[----:B------:R-:W-:Y:S01]  /*38510*/  ISETP.NE.U32.AND P1, PT, RZ, UR12, PT ;  /* 0x0000000cff007c0c */ /* 0x000fe2000bf25070 */
[----:B-1----:R-:W-:Y:S02]  /*38520*/  IMAD.MOV.U32 R4, RZ, RZ, R0 ;  /* 0x000000ffff047224 */ /* 0x002fe400078e0000 */
[----:B------:R-:W-:Y:S01]  /*38530*/  IMAD.MOV.U32 R5, RZ, RZ, R6 ;  /* 0x000000ffff057224 */ /* 0x000fe200078e0006 */
[----:B------:R-:W4:Y:S04]  /*38540*/  LDL.LU R0, [R1+0xa08] ;  /* 0x000a080001007983 */ /* 0x000f280000300800 */
[----:B------:R-:W4:Y:S01]  /*38550*/  LDL.LU R6, [R1+0xbd0] ;  /* 0x000bd00001067983 */ /* 0x000f220000300800 */
[----:B---3--:R-:W-:-:S04]  /*38560*/  IADD3 R7, P0, R7, UR4, RZ ;  /* 0x0000000407077c10 */ /* 0x008fc8000ff1e0ff */
[----:B------:R1:W-:Y:S01]  /*38570*/  LDGSTS.E [R2+0x10008], desc[UR8][R4.64], P1 ;  /* 0x1000800004027fae */ /* 0x0003e20008921848 */
[----:B--2---:R-:W-:-:S03]  /*38580*/  IADD3.X R173, R173, UR6, RZ, P0, !PT ;  /* 0x00000006adad7c10 */ /* 0x004fc600087fe4ff */
[----:B------:R-:W-:Y:S04]  /*38590*/  STL [R1+0x9f8], R7 ;  /* 0x0009f80701007387 */ /* 0x000fe80000100800 */
[----:B------:R2:W-:Y:S04]  /*385a0*/  STL [R1+0x9f4], R173 ;  /* 0x0009f4ad01007387 */ /* 0x0005e80000100800 */
[----:B------:R-:W3:Y:S01]  /*385b0*/  LDL.LU R176, [R1+0xa04] ;  /* 0x000a040001b07983 */ /* 0x000ee20000300800 */
[----:B-1----:R-:W-:Y:S01]  /*385c0*/  MOV R4, R7 ;  /* 0x0000000700047202 */ /* 0x002fe20000000f00 */
[----:B------:R-:W-:-:S02]  /*385d0*/  IMAD.MOV.U32 R5, RZ, RZ, R173 ;  /* 0x000000ffff057224 */ /* 0x000fc400078e00ad */
[----:B--2---:R-:W2:Y:S04]  /*385e0*/  LDL.LU R173, [R1+0xbcc] ;  /* 0x000bcc0001ad7983 */ /* 0x004ea80000300800 */
[----:B------:R1:W-:Y:S04]  /*385f0*/  LDGSTS.E [R2+0x14008], desc[UR8][R4.64], P1 ;  /* 0x1400800004027fae */ /* 0x0003e80008921848 */
[----:B------:R-:W2:Y:S01]  /*38600*/  LDL.LU R7, [R1+0xbd8] ;  /* 0x000bd80001077983 */ /* 0x000ea20000300800 */
[----:B----4-:R-:W-:-:S04]  /*38610*/  IADD3 R172, P1, R172, UR4, RZ ;  /* 0x00000004acac7c10 */ /* 0x010fc8000ff3e0ff */
[----:B------:R-:W-:Y:S01]  /*38620*/  IADD3.X R177, R177, UR6, RZ, P1, !PT ;  /* 0x00000006b1b17c10 */ /* 0x000fe20008ffe4ff */
[----:B------:R4:W-:Y:S01]  /*38630*/  STL [R1+0xa00], R172 ;  /* 0x000a00ac01007387 */ /* 0x0009e20000100800 */
[----:B-1----:R-:W-:-:S03]  /*38640*/  IMAD.MOV.U32 R4, RZ, RZ, R172 ;  /* 0x000000ffff047224 */ /* 0x002fc600078e00ac */
[----:B------:R-:W-:Y:S04]  /*38650*/  STL [R1+0x9fc], R177 ;  /* 0x0009fcb101007387 */ /* 0x000fe80000100800 */
[----:B----4-:R-:W4:Y:S01]  /*38660*/  LDL.LU R172, [R1+0xbd4] ;  /* 0x000bd40001ac7983 */ /* 0x010f220000300800 */
[----:B------:R-:W-:-:S04]  /*38670*/  UISETP.GT.AND UP1, UPT, UR16, 0x4f, UPT ;  /* 0x0000004f1000788c */ /* 0x000fc8000bf24270 */
[----:B------:R-:W-:-:S04]  /*38680*/  USEL UR12, URZ, 0x4, !UP1 ;  /* 0x000000043f0c7887 */ /* 0x000fc8000c800000 */
[----:B------:R-:W-:-:S06]  /*38690*/  USEL UR12, UR12, URZ, !UP0 ;  /* 0x0000003f0c0c7287 */ /* 0x000fcc000c000000 */
[----:B------:R-:W-:Y:S02]  /*386a0*/  ISETP.NE.U32.AND P0, PT, RZ, UR12, PT ;  /* 0x0000000cff007c0c */ /* 0x000fe4000bf05070 */
[----:B------:R-:W-:Y:S01]  /*386b0*/  IADD3 R0, P2, R0, UR4, RZ ;  /* 0x0000000400007c10 */ /* 0x000fe2000ff5e0ff */
[----:B------:R-:W-:Y:S01]  /*386c0*/  UISETP.GT.AND UP1, UPT, UR16, 0x6c, UPT ;  /* 0x0000006c1000788c */ /* 0x000fe2000bf24270 */
[----:B------:R-:W-:Y:S01]  /*386d0*/  IMAD.MOV.U32 R5, RZ, RZ, R177 ;  /* 0x000000ffff057224 */ /* 0x000fe200078e00b1 */
[----:B------:R-:W-:Y:S02]  /*386e0*/  IADD3 R6, P3, R6, UR4, RZ ;  /* 0x0000000406067c10 */ /* 0x000fe4000ff7e0ff */
[----:B------:R-:W-:Y:S01]  /*386f0*/  USEL UR12, URZ, 0x4, !UP1 ;  /* 0x000000043f0c7887 */ /* 0x000fe2000c800000 */
[----:B------:R1:W-:Y:S01]  /*38700*/  STL [R1+0xa08], R0 ;  /* 0x000a080001007387 */ /* 0x0003e20000100800 */
[----:B---3--:R-:W-:-:S04]  /*38710*/  IADD3.X R176, R176, UR6, RZ, P2, !PT ;  /* 0x00000006b0b07c10 */ /* 0x008fc800097fe4ff */
[----:B------:R3:W-:Y:S01]  /*38720*/  LDGSTS.E [R2+0x1000c], desc[UR8][R4.64], P0 ;  /* 0x1000c00004027fae */ /* 0x0007e20008121848 */
[----:B------:R-:W-:-:S03]  /*38730*/  USEL UR12, UR12, URZ, !UP0 ;  /* 0x0000003f0c0c7287 */ /* 0x000fc6000c000000 */
[----:B------:R-:W-:Y:S01]  /*38740*/  STL [R1+0xa04], R176 ;  /* 0x000a04b001007387 */ /* 0x000fe20000100800 */
[----:B--2---:R-:W-:-:S03]  /*38750*/  IADD3.X R173, R173, UR6, RZ, P3, !PT ;  /* 0x00000006adad7c10 */ /* 0x004fc60009ffe4ff */
[----:B------:R2:W-:Y:S01]  /*38760*/  STL [R1+0xbd0], R6 ;  /* 0x000bd00601007387 */ /* 0x0005e20000100800 */
[----:B---3--:R-:W-:Y:S01]  /*38770*/  MOV R4, R0 ;  /* 0x0000000000047202 */ /* 0x008fe20000000f00 */
[----:B------:R-:W-:Y:S02]  /*38780*/  IMAD.MOV.U32 R5, RZ, RZ, R176 ;  /* 0x000000ffff057224 */ /* 0x000fe400078e00b0 */
[----:B-1----:R-:W3:Y:S01]  /*38790*/  LDL.LU R0, [R1+0xbe0] ;  /* 0x000be00001007983 */ /* 0x002ee20000300800 */
[----:B------:R-:W-:-:S03]  /*387a0*/  ISETP.NE.U32.AND P1, PT, RZ, UR12, PT ;  /* 0x0000000cff007c0c */ /* 0x000fc6000bf25070 */
[----:B------:R1:W-:Y:S04]  /*387b0*/  LDGSTS.E [R2+0x1400c], desc[UR8][R4.64], P0 ;  /* 0x1400c00004027fae */ /* 0x0003e80008121848 */
[----:B------:R-:W-:Y:S01]  /*387c0*/  STL [R1+0xbcc], R173 ;  /* 0x000bccad01007387 */ /* 0x000fe20000100800 */
[----:B------:R-:W-:Y:S01]  /*387d0*/  IADD3 R7, P0, R7, UR4, RZ ;  /* 0x0000000407077c10 */ /* 0x000fe2000ff1e0ff */
[----:B-1----:R-:W-:Y:S02]  /*387e0*/  IMAD.MOV.U32 R4, RZ, RZ, R6 ;  /* 0x000000ffff047224 */ /* 0x002fe400078e0006 */
[----:B--2---:R-:W2:Y:S01]  /*387f0*/  LDL.LU R6, [R1+0xbdc] ;  /* 0x000bdc0001067983 */ /* 0x004ea20000300800 */
[----:B------:R-:W-:-:S03]  /*38800*/  IMAD.MOV.U32 R5, RZ, RZ, R173 ;  /* 0x000000ffff057224 */ /* 0x000fc600078e00ad */
[----:B------:R-:W-:Y:S04]  /*38810*/  STL [R1+0xbd8], R7 ;  /* 0x000bd80701007387 */ /* 0x000fe80000100800 */
[----:B------:R1:W-:Y:S01]  /*38820*/  LDGSTS.E [R2+0x18000], desc[UR8][R4.64], P1 ;  /* 0x1800000004027fae */ /* 0x0003e20008921848 */
[----:B----4-:R-:W-:-:S05]  /*38830*/  IADD3.X R172, R172, UR6, RZ, P0, !PT ;  /* 0x00000006acac7c10 */ /* 0x010fca00087fe4ff */
[----:B------:R4:W-:Y:S01]  /*38840*/  STL [R1+0xbd4], R172 ;  /* 0x000bd4ac01007387 */ /* 0x0009e20000100800 */
[----:B-1----:R-:W-:-:S03]  /*38850*/  IMAD.MOV.U32 R5, RZ, RZ, R172 ;  /* 0x000000ffff057224 */ /* 0x002fc600078e00ac */
[----:B------:R-:W2:Y:S04]  /*38860*/  LDL.LU R176, [R1+0xbe4] ;  /* 0x000be40001b07983 */ /* 0x000ea80000300800 */
[----:B----4-:R-:W4:Y:S04]  /*38870*/  LDL.LU R172, [R1+0xbe8] ;  /* 0x000be80001ac7983 */ /* 0x010f280000300800 */
[----:B------:R-:W4:Y:S04]  /*38880*/  LDL.LU R189, [R1+0xbec] ;  /* 0x000bec0001bd7983 */ /* 0x000f280000300800 */
[----:B------:R-:W4:Y:S01]  /*38890*/  LDL.LU R177, [R1+0xbf0] ;  /* 0x000bf00001b17983 */ /* 0x000f220000300800 */
[----:B------:R-:W-:Y:S01]  /*388a0*/  MOV R4, R7 ;  /* 0x0000000700047202 */ /* 0x000fe20000000f00 */
[----:B------:R-:W-:-:S04]  /*388b0*/  UISETP.GT.AND UP1, UPT, UR16, 0x6d, UPT ;  /* 0x0000006d1000788c */ /* 0x000fc8000bf24270 */
[----:B------:R1:W-:Y:S01]  /*388c0*/  LDGSTS.E [R2+0x1c000], desc[UR8][R4.64], P1 ;  /* 0x1c00000004027fae */ /* 0x0003e20008921848 */
[----:B------:R-:W-:-:S04]  /*388d0*/  USEL UR12, URZ, 0x4, !UP1 ;  /* 0x000000043f0c7887 */ /* 0x000fc8000c800000 */
[----:B------:R-:W-:Y:S01]  /*388e0*/  USEL UR12, UR12, URZ, !UP0 ;  /* 0x0000003f0c0c7287 */ /* 0x000fe2000c000000 */
[----:B---3--:R-:W-:-:S05]  /*388f0*/  IADD3 R0, P1, R0, UR4, RZ ;  /* 0x0000000400007c10 */ /* 0x008fca000ff3e0ff */
[----:B------:R3:W-:Y:S01]  /*38900*/  STL [R1+0xbe0], R0 ;  /* 0x000be00001007387 */ /* 0x0007e20000100800 */
[----:B-1----:R-:W-:Y:S01]  /*38910*/  IMAD.MOV.U32 R4, RZ, RZ, R0 ;  /* 0x000000ffff047224 */ /* 0x002fe200078e0000 */
[----:B------:R-:W-:Y:S02]  /*38920*/  ISETP.NE.U32.AND P0, PT, RZ, UR12, PT ;  /* 0x0000000cff007c0c */ /* 0x000fe4000bf05070 */
[----:B--2---:R-:W-:-:S05]  /*38930*/  IADD3.X R6, R6, UR6, RZ, P1, !PT ;  /* 0x0000000606067c10 */ /* 0x004fca0008ffe4ff */
[----:B------:R1:W-:Y:S04]  /*38940*/  STL [R1+0xbdc], R6 ;  /* 0x000bdc0601007387 */ /* 0x0003e80000100800 */
[----:B------:R-:W2:Y:S04]  /*38950*/  LDL.LU R7, [R1+0xbf4] ;  /* 0x000bf40001077983 */ /* 0x000ea80000300800 */
[----:B---3--:R-:W3:Y:S01]  /*38960*/  LDL.LU R0, [R1+0xbf8] ;  /* 0x000bf80001007983 */ /* 0x008ee20000300800 */
[----:B------:R-:W-:-:S03]  /*38970*/  IMAD.MOV.U32 R5, RZ, RZ, R6 ;  /* 0x000000ffff057224 */ /* 0x000fc600078e0006 */
[----:B------:R-:W2:Y:S04]  /*38980*/  LDL.LU R173, [R1+0xc00] ;  /* 0x000c000001ad7983 */ /* 0x000ea80000300800 */
[----:B-1----:R-:W2:Y:S04]  /*38990*/  LDL.LU R6, [R1+0xc08] ;  /* 0x000c080001067983 */ /* 0x002ea80000300800 */
[----:B------:R1:W-:Y:S01]  /*389a0*/  LDGSTS.E [R2+0x18004], desc[UR8][R4.64], P0 ;  /* 0x1800400004027fae */ /* 0x0003e20008121848 */
[----:B----4-:R-:W-:-:S04]  /*389b0*/  IADD3 R172, P2, R172, UR4, RZ ;  /* 0x00000004acac7c10 */ /* 0x010fc8000ff5e0ff */
[----:B------:R-:W-:Y:S01]  /*389c0*/  IADD3.X R176, R176, UR6, RZ, P2, !PT ;  /* 0x00000006b0b07c10 */ /* 0x000fe200097fe4ff */
[----:B------:R-:W-:Y:S01]  /*389d0*/  STL [R1+0xbe8], R172 ;  /* 0x000be8ac01007387 */ /* 0x000fe20000100800 */
[----:B------:R-:W-:-:S03]  /*389e0*/  IADD3 R177, P3, R177, UR4, RZ ;  /* 0x00000004b1b17c10 */ /* 0x000fc6000ff7e0ff */
[----:B------:R4:W-:Y:S01]  /*389f0*/  STL [R1+0xbe4], R176 ;  /* 0x000be4b001007387 */ /* 0x0009e20000100800 */
[----:B-1----:R-:W-:Y:S01]  /*38a00*/  IMAD.MOV.U32 R5, RZ, RZ, R176 ;  /* 0x000000ffff057224 */ /* 0x002fe200078e00b0 */
[----:B------:R-:W-:Y:S02]  /*38a10*/  IADD3.X R189, R189, UR6, RZ, P3, !PT ;  /* 0x00000006bdbd7c10 */ /* 0x000fe40009ffe4ff */
[----:B------:R-:W-:Y:S01]  /*38a20*/  STL [R1+0xbf0], R177 ;  /* 0x000bf0b101007387 */ /* 0x000fe20000100800 */
[----:B------:R-:W-:-:S03]  /*38a30*/  MOV R4, R172 ;  /* 0x000000ac00047202 */ /* 0x000fc60000000f00 */
[----:B----4-:R-:W4:Y:S04]  /*38a40*/  LDL.LU R176, [R1+0xbfc] ;  /* 0x000bfc0001b07983 */ /* 0x010f280000300800 */
[----:B------:R-:W-:Y:S04]  /*38a50*/  STL [R1+0xbec], R189 ;  /* 0x000becbd01007387 */ /* 0x000fe80000100800 */
[----:B------:R-:W4:Y:S01]  /*38a60*/  LDL.LU R172, [R1+0xc04] ;  /* 0x000c040001ac7983 */ /* 0x000f220000300800 */
[----:B------:R-:W-:-:S03]  /*38a70*/  UISETP.GT.AND UP1, UPT, UR16, 0x6e, UPT ;  /* 0x0000006e1000788c */ /* 0x000fc6000bf24270 */
[----:B------:R1:W-:Y:S01]  /*38a80*/  LDGSTS.E [R2+0x1c004], desc[UR8][R4.64], P0 ;  /* 0x1c00400004027fae */ /* 0x0003e20008121848 */
[----:B------:R-:W-:-:S04]  /*38a90*/  USEL UR12, URZ, 0x4, !UP1 ;  /* 0x000000043f0c7887 */ /* 0x000fc8000c800000 */
[----:B------:R-:W-:-:S06]  /*38aa0*/  USEL UR12, UR12, URZ, !UP0 ;  /* 0x0000003f0c0c7287 */ /* 0x000fcc000c000000 */
[----:B------:R-:W-:Y:S01]  /*38ab0*/  ISETP.NE.U32.AND P1, PT, RZ, UR12, PT ;  /* 0x0000000cff007c0c */ /* 0x000fe2000bf25070 */
[----:B------:R-:W-:Y:S01]  /*38ac0*/  UISETP.GT.AND UP1, UPT, UR16, 0x6f, UPT ;  /* 0x0000006f1000788c */ /* 0x000fe2000bf24270 */
[----:B-1----:R-:W-:Y:S02]  /*38ad0*/  IMAD.MOV.U32 R4, RZ, RZ, R177 ;  /* 0x000000ffff047224 */ /* 0x002fe400078e00b1 */
[----:B------:R-:W-:Y:S01]  /*38ae0*/  IMAD.MOV.U32 R5, RZ, RZ, R189 ;  /* 0x000000ffff057224 */ /* 0x000fe200078e00bd */
[----:B------:R-:W-:-:S04]  /*38af0*/  USEL UR12, URZ, 0x4, !UP1 ;  /* 0x000000043f0c7887 */ /* 0x000fc8000c800000 */
[----:B------:R-:W-:-:S04]  /*38b00*/  USEL UR12, UR12, URZ, !UP0 ;  /* 0x0000003f0c0c7287 */ /* 0x000fc8000c000000 */
[----:B------:R1:W-:Y:S01]  /*38b10*/  LDGSTS.E [R2+0x18008], desc[UR8][R4.64], P1 ;  /* 0x1800800004027fae */ /* 0x0003e20008921848 */
[----:B---3--:R-:W-:-:S04]  /*38b20*/  IADD3 R0, P0, R0, UR4, RZ ;  /* 0x0000000400007c10 */ /* 0x008fc8000ff1e0ff */
[----:B--2---:R-:W-:Y:S01]  /*38b30*/  IADD3.X R7, R7, UR6, RZ, P0, !PT ;  /* 0x0000000607077c10 */ /* 0x004fe200087fe4ff */
[----:B------:R-:W-:Y:S01]  /*38b40*/  STL [R1+0xbf8], R0 ;  /* 0x000bf80001007387 */ /* 0x000fe20000100800 */
[----:B-1----:R-:W-:-:S03]  /*38b50*/  MOV R4, R0 ;  /* 0x0000000000047202 */ /* 0x002fc60000000f00 */
[----:B------:R-:W-:Y:S01]  /*38b60*/  IMAD.MOV.U32 R5, RZ, RZ, R7 ;  /* 0x000000ffff057224 */ /* 0x000fe200078e0007 */
[----:B------:R1:W-:Y:S01]  /*38b70*/  STL [R1+0xbf4], R7 ;  /* 0x000bf40701007387 */ /* 0x0003e20000100800 */
[----:B------:R-:W-:-:S03]  /*38b80*/  ISETP.NE.U32.AND P0, PT, RZ, UR12, PT ;  /* 0x0000000cff007c0c */ /* 0x000fc6000bf05070 */
[----:B------:R2:W-:Y:S01]  /*38b90*/  LDGSTS.E [R2+0x1c008], desc[UR8][R4.64], P1 ;  /* 0x1c00800004027fae */ /* 0x0005e20008921848 */
[----:B------:R-:W-:-:S03]  /*38ba0*/  IADD3 R173, P1, R173, UR4, RZ ;  /* 0x00000004adad7c10 */ /* 0x000fc6000ff3e0ff */
[----:B-1----:R-:W3:Y:S04]  /*38bb0*/  LDL.LU R7, [R1+0x60c] ;  /* 0x00060c0001077983 */ /* 0x002ee80000300800 */
[----:B------:R-:W3:Y:S01]  /*38bc0*/  LDL.LU R0, [R1+0x610] ;  /* 0x0006100001007983 */ /* 0x000ee20000300800 */
[----:B------:R-:W-:Y:S01]  /*38bd0*/  IADD3 R6, P2, R6, UR4, RZ ;  /* 0x0000000406067c10 */ /* 0x000fe2000ff5e0ff */
[----:B--2---:R-:W-:Y:S02]  /*38be0*/  IMAD.MOV.U32 R4, RZ, RZ, R173 ;  /* 0x000000ffff047224 */ /* 0x004fe400078e00ad */
[----:B------:R-:W-:Y:S01]  /*38bf0*/  STL [R1+0xc00], R173 ;  /* 0x000c00ad01007387 */ /* 0x000fe20000100800 */
[----:B----4-:R-:W-:-:S05]  /*38c00*/  IADD3.X R176, R176, UR6, RZ, P1, !PT ;  /* 0x00000006b0b07c10 */ /* 0x010fca0008ffe4ff */
[----:B------:R-:W-:Y:S01]  /*38c10*/  IMAD.MOV.U32 R5, RZ, RZ, R176 ;  /* 0x000000ffff057224 */ /* 0x000fe200078e00b0 */
[----:B------:R-:W-:Y:S01]  /*38c20*/  IADD3.X R172, R172, UR6, RZ, P2, !PT ;  /* 0x00000006acac7c10 */ /* 0x000fe200097fe4ff */
[----:B------:R1:W-:Y:S04]  /*38c30*/  STL [R1+0xbfc], R176 ;  /* 0x000bfcb001007387 */ /* 0x0003e80000100800 */
[----:B------:R-:W-:Y:S04]  /*38c40*/  STL [R1+0xc08], R6 ;  /* 0x000c080601007387 */ /* 0x000fe80000100800 */
[----:B------:R2:W-:Y:S04]  /*38c50*/  LDGSTS.E [R2+0x1800c], desc[UR8][R4.64], P0 ;  /* 0x1800c00004027fae */ /* 0x0005e80008121848 */
[----:B------:R4:W-:Y:S04]  /*38c60*/  STL [R1+0xc04], R172 ;  /* 0x000c04ac01007387 */ /* 0x0009e80000100800 */
[----:B-1----:R-:W3:Y:S01]  /*38c70*/  LDL.LU R176, [R1+0x614] ;  /* 0x0006140001b07983 */ /* 0x002ee20000300800 */
[----:B--2---:R-:W-:-:S03]  /*38c80*/  IMAD.MOV.U32 R5, RZ, RZ, R172 ;  /* 0x000000ffff057224 */ /* 0x004fc600078e00ac */
[----:B----4-:R-:W2:Y:S01]  /*38c90*/  LDL.LU R172, [R1+0x618] ;  /* 0x0006180001ac7983 */ /* 0x010ea20000300800 */
[----:B------:R-:W-:Y:S01]  /*38ca0*/  UISETP.GT.AND UP1, UPT, UR16, 0x10, UPT ;  /* 0x000000101000788c */ /* 0x000fe2000bf24270 */
[----:B------:R-:W-:Y:S02]  /*38cb0*/  MOV R4, R6 ;  /* 0x0000000600047202 */ /* 0x000fe40000000f00 */
[----:B------:R-:W4:Y:S01]  /*38cc0*/  LDL.LU R6, [R1+0x620] ;  /* 0x0006200001067983 */ /* 0x000f220000300800 */
[----:B------:R-:W-:-:S03]  /*38cd0*/  USEL UR12, URZ, 0x4, !UP1 ;  /* 0x000000043f0c7887 */ /* 0x000fc6000c800000 */
[----:B------:R1:W-:Y:S01]  /*38ce0*/  LDGSTS.E [R2+0x1c00c], desc[UR8][R4.64], P0 ;  /* 0x1c00c00004027fae */ /* 0x0003e20008121848 */
[----:B------:R-:W-:-:S06]  /*38cf0*/  USEL UR12, UR12, URZ, !UP0 ;  /* 0x0000003f0c0c7287 */ /* 0x000fcc000c000000 */
[----:B------:R-:W-:Y:S02]  /*38d00*/  ISETP.NE.U32.AND P0, PT, RZ, UR12, PT ;  /* 0x0000000cff007c0c */ /* 0x000fe4000bf05070 */
[----:B-1----:R-:W-:Y:S02]  /*38d10*/  LOP3.LUT R2, R3, 0x40, RZ, 0x3c, !PT ;  /* 0x0000004003027812 */ /* 0x002fe400078e3cff */
[----:B---3--:R-:W-:-:S04]  /*38d20*/  IADD3 R0, P1, R0, UR4, RZ ;  /* 0x0000000400007c10 */ /* 0x008fc8000ff3e0ff */
[----:B------:R-:W-:Y:S01]  /*38d30*/  IADD3.X R7, R7, UR6, RZ, P1, !PT ;  /* 0x0000000607077c10 */ /* 0x000fe20008ffe4ff */
[----:B------:R-:W-:Y:S04]  /*38d40*/  STL [R1+0x610], R0 ;  /* 0x0006100001007387 */ /* 0x000fe80000100800 */
[----:B------:R1:W-:Y:S04]  /*38d50*/  STL [R1+0x60c], R7 ;  /* 0x00060c0701007387 */ /* 0x0003e80000100800 */
[----:B------:R-:W3:Y:S01]  /*38d60*/  LDL.LU R173, [R1+0x61c] ;  /* 0x00061c0001ad7983 */ /* 0x000ee20000300800 */
[----:B------:R-:W-:Y:S01]  /*38d70*/  VIADD R2, R2, UR17 ;  /* 0x0000001102027c36 */ /* 0x000fe20008000000 */
[----:B------:R-:W-:Y:S01]  /*38d80*/  MOV R5, R7 ;  /* 0x0000000700057202 */ /* 0x000fe20000000f00 */
[----:B------:R-:W-:Y:S01]  /*38d90*/  IMAD.MOV.U32 R4, RZ, RZ, R0 ;  /* 0x000000ffff047224 */ /* 0x000fe200078e0000 */
[----:B-1----:R-:W3:Y:S04]  /*38da0*/  LDL.LU R7, [R1+0x628] ;  /* 0x0006280001077983 */ /* 0x002ee80000300800 */
[----:B------:R-:W3:Y:S04]  /*38db0*/  LDL.LU R0, [R1+0x630] ;  /* 0x0006300001007983 */ /* 0x000ee80000300800 */
[----:B------:R1:W-:Y:S01]  /*38dc0*/  LDGSTS.E [R2], desc[UR8][R4.64], P0 ;  /* 0x0000000004027fae */ /* 0x0003e20008121848 */
[----:B--2---:R-:W-:-:S04]  /*38dd0*/  IADD3 R172, P1, R172, UR4, RZ ;  /* 0x00000004acac7c10 */ /* 0x004fc8000ff3e0ff */
[----:B------:R-:W-:Y:S01]  /*38de0*/  IADD3.X R176, R176, UR6, RZ, P1, !PT ;  /* 0x00000006b0b07c10 */ /* 0x000fe20008ffe4ff */
[----:B------:R-:W-:Y:S04]  /*38df0*/  STL [R1+0x618], R172 ;  /* 0x000618ac01007387 */ /* 0x000fe80000100800 */
[----:B------:R2:W-:Y:S01]  /*38e00*/  STL [R1+0x614], R176 ;  /* 0x000614b001007387 */ /* 0x0005e20000100800 */
[----:B-1----:R-:W-:Y:S02]  /*38e10*/  IMAD.MOV.U32 R5, RZ, RZ, R176 ;  /* 0x000000ffff057224 */ /* 0x002fe400078e00b0 */
[----:B------:R-:W-:Y:S01]  /*38e20*/  IMAD.MOV.U32 R4, RZ, RZ, R172 ;  /* 0x000000ffff047224 */ /* 0x000fe200078e00ac */
[----:B------:R-:W-:Y:S01]  /*38e30*/  UISETP.GT.AND UP1, UPT, UR16, 0x11, UPT ;  /* 0x000000111000788c */ /* 0x000fe2000bf24270 */
[----:B--2---:R-:W2:Y:S04]  /*38e40*/  LDL.LU R176, [R1+0x624] ;  /* 0x0006240001b07983 */ /* 0x004ea80000300800 */
[----:B------:R-:W2:Y:S01]  /*38e50*/  LDL.LU R172, [R1+0x62c] ;  /* 0x00062c0001ac7983 */ /* 0x000ea20000300800 */
[----:B----4-:R-:W-:Y:S01]  /*38e60*/  IADD3 R6, P1, R6, UR4, RZ ;  /* 0x0000000406067c10 */ /* 0x010fe2000ff3e0ff */
[----:B------:R-:W-:-:S02]  /*38e70*/  USEL UR12, URZ, 0x4, !UP1 ;  /* 0x000000043f0c7887 */ /* 0x000fc4000c800000 */
[----:B------:R1:W-:Y:S02]  /*38e80*/  LDGSTS.E [R2+0x4000], desc[UR8][R4.64], P0 ;  /* 0x0400000004027fae */ /* 0x0003e40008121848 */
[----:B------:R-:W-:Y:S02]  /*38e90*/  USEL UR12, UR12, URZ, !UP0 ;  /* 0x0000003f0c0c7287 */ /* 0x000fe4000c000000 */
[----:B------:R-:W-:Y:S04]  /*38ea0*/  STL [R1+0x620], R6 ;  /* 0x0006200601007387 */ /* 0x000fe80000100800 */
[----:B------:R-:W-:Y:S01]  /*38eb0*/  ISETP.NE.U32.AND P0, PT, RZ, UR12, PT ;  /* 0x0000000cff007c0c */ /* 0x000fe2000bf05070 */
[----:B-1----:R-:W-:Y:S01]  /*38ec0*/  IMAD.MOV.U32 R4, RZ, RZ, R6 ;  /* 0x000000ffff047224 */ /* 0x002fe200078e0006 */
[----:B---3--:R-:W-:-:S04]  /*38ed0*/  IADD3.X R173, R173, UR6, RZ, P1, !PT ;  /* 0x00000006adad7c10 */ /* 0x008fc80008ffe4ff */
[----:B------:R-:W-:Y:S01]  /*38ee0*/  MOV R5, R173 ;  /* 0x000000ad00057202 */ /* 0x000fe20000000f00 */
[----:B------:R1:W-:Y:S01]  /*38ef0*/  STL [R1+0x61c], R173 ;  /* 0x00061cad01007387 */ /* 0x0003e20000100800 */
[----:B------:R-:W-:-:S05]  /*38f00*/  IADD3 R7, P2, R7, UR4, RZ ;  /* 0x0000000407077c10 */ /* 0x000fca000ff5e0ff */
[----:B------:R3:W-:Y:S04]  /*38f10*/  LDGSTS.E [R2+0x4], desc[UR8][R4.64], P0 ;  /* 0x0000400004027fae */ /* 0x0007e80008121848 */
[----:B-1----:R-:W4:Y:S04]  /*38f20*/  LDL.LU R173, [R1+0x634] ;  /* 0x0006340001ad7983 */ /* 0x002f280000300800 */
[----:B------:R-:W4:Y:S01]  /*38f30*/  LDL.LU R6, [R1+0x638] ;  /* 0x0006380001067983 */ /* 0x000f220000300800 */
[----:B------:R-:W-:Y:S01]  /*38f40*/  IADD3 R0, P3, R0, UR4, RZ ;  /* 0x0000000400007c10 */ /* 0x000fe2000ff7e0ff */
[----:B---3--:R-:W-:-:S02]  /*38f50*/  IMAD.MOV.U32 R4, RZ, RZ, R7 ;  /* 0x000000ffff047224 */ /* 0x008fc400078e0007 */
[----:B------:R1:W-:Y:S01]  /*38f60*/  STL [R1+0x628], R7 ;  /* 0x0006280701007387 */ /* 0x0003e20000100800 */
[----:B--2---:R-:W-:Y:S02]  /*38f70*/  IADD3.X R176, R176, UR6, RZ, P2, !PT ;  /* 0x00000006b0b07c10 */ /* 0x004fe400097fe4ff */
        /* <DEDUP_REMOVED lines=12> */
[----:B-1----:R-:W-:Y:S01]  /*39040*/  IMAD.MOV.U32 R4, RZ, RZ, R0 ;  /* 0x000000ffff047224 */ /* 0x002fe200078e0000 */
[----:B------:R-:W-:Y:S02]  /*39050*/  MOV R5, R172 ;  /* 0x000000ac00057202 */ /* 0x000fe40000000f00 */
[----:B------:R-:W2:Y:S04]  /*39060*/  LDL.LU R172, [R1+0x648] ;  /* 0x0006480001ac7983 */ /* 0x000ea80000300800 */
[----:B------:R-:W2:Y:S01]  /*39070*/  LDL.LU R0, [R1+0x810] ;  /* 0x0008100001007983 */ /* 0x000ea20000300800 */
[----:B----4-:R-:W-:-:S04]  /*39080*/  IADD3 R6, P0, R6, UR4, RZ ;  /* 0x0000000406067c10 */ /* 0x010fc8000ff1e0ff */
[----:B------:R1:W-:Y:S01]  /*39090*/  LDGSTS.E [R2+0x8], desc[UR8][R4.64], P1 ;  /* 0x0000800004027fae */ /* 0x0003e20008921848 */
[----:B------:R-:W-:-:S03]  /*390a0*/  IADD3.X R173, R173, UR6, RZ, P0, !PT ;  /* 0x00000006adad7c10 */ /* 0x000fc600087fe4ff */
[----:B------:R-:W-:Y:S04]  /*390b0*/  STL [R1+0x638], R6 ;  /* 0x0006380601007387 */ /* 0x000fe80000100800 */
[----:B------:R4:W-:Y:S01]  /*390c0*/  STL [R1+0x634], R173 ;  /* 0x000634ad01007387 */ /* 0x0009e20000100800 */
[----:B-1----:R-:W-:Y:S02]  /*390d0*/  IMAD.MOV.U32 R5, RZ, RZ, R173 ;  /* 0x000000ffff057224 */ /* 0x002fe400078e00ad */
[----:B------:R-:W-:Y:S01]  /*390e0*/  IMAD.MOV.U32 R4, RZ, RZ, R6 ;  /* 0x000000ffff047224 */ /* 0x000fe200078e0006 */
[----:B----4-:R-:W4:Y:S04]  /*390f0*/  LDL.LU R173, [R1+0x644] ;  /* 0x0006440001ad7983 */ /* 0x010f280000300800 */
[----:B------:R-:W4:Y:S04]  /*39100*/  LDL.LU R6, [R1+0x80c] ;  /* 0x00080c0001067983 */ /* 0x000f280000300800 */
[----:B------:R1:W-:Y:S01]  /*39110*/  LDGSTS.E [R2+0x4008], desc[UR8][R4.64], P1 ;  /* 0x0400800004027fae */ /* 0x0003e20008921848 */
[----:B---3--:R-:W-:-:S04]  /*39120*/  IADD3 R7, P1, R7, UR4, RZ ;  /* 0x0000000407077c10 */ /* 0x008fc8000ff3e0ff */
[----:B--2---:R-:W-:Y:S01]  /*39130*/  IADD3.X R176, R176, UR6, RZ, P1, !PT ;  /* 0x00000006b0b07c10 */ /* 0x004fe20008ffe4ff */
[----:B------:R-:W-:Y:S01]  /*39140*/  STL [R1+0x640], R7 ;  /* 0x0006400701007387 */ /* 0x000fe20000100800 */
[----:B-1----:R-:W-:Y:S02]  /*39150*/  IMAD.MOV.U32 R4, RZ, RZ, R7 ;  /* 0x000000ffff047224 */ /* 0x002fe400078e0007 */
[----:B------:R-:W-:Y:S01]  /*39160*/  MOV R5, R176 ;  /* 0x000000b000057202 */ /* 0x000fe20000000f00 */
[----:B------:R1:W-:Y:S04]  /*39170*/  STL [R1+0x63c], R176 ;  /* 0x00063cb001007387 */ /* 0x0003e80000100800 */
        /* <DEDUP_REMOVED lines=10> */
[----:B------:R-:W-:Y:S01]  /*39220*/  USEL UR12, URZ, 0x4, !UP1 ;  /* 0x000000043f0c7887 */ /* 0x000fe2000c800000 */
[----:B----4-:R-:W-:-:S07]  /*39230*/  IADD3.X R173, R173, UR6, RZ, P2, !PT ;  /* 0x00000006adad7c10 */ /* 0x010fce00097fe4ff */
[----:B------:R4:W-:Y:S01]  /*39240*/  LDGSTS.E [R2+0xc], desc[UR8][R4.64], P0 ;  /* 0x0000c00004027fae */ /* 0x0009e20008121848 */
[----:B------:R-:W-:-:S03]  /*39250*/  IADD3.X R6, R6, UR6, RZ, P3, !PT ;  /* 0x0000000606067c10 */ /* 0x000fc60009ffe4ff */
[----:B------:R1:W-:Y:S01]  /*39260*/  STL [R1+0x644], R173 ;  /* 0x000644ad01007387 */ /* 0x0003e20000100800 */
[----:B------:R-:W-:-:S03]  /*39270*/  USEL UR12, UR12, URZ, !UP0 ;  /* 0x0000003f0c0c7287 */ /* 0x000fc6000c000000 */
[----:B------:R-:W-:Y:S01]  /*39280*/  STL [R1+0x810], R0 ;  /* 0x0008100001007387 */ /* 0x000fe20000100800 */
[----:B----4-:R-:W-:-:S03]  /*39290*/  IMAD.MOV.U32 R4, RZ, RZ, R172 ;  /* 0x000000ffff047224 */ /* 0x010fc600078e00ac */
[----:B-1----:R-:W4:Y:S01]  /*392a0*/  LDL.LU R172, [R1+0x820] ;  /* 0x0008200001ac7983 */ /* 0x002f220000300800 */
[----:B------:R-:W-:-:S03]  /*392b0*/  IMAD.MOV.U32 R5, RZ, RZ, R173 ;  /* 0x000000ffff057224 */ /* 0x000fc600078e00ad */
[----:B------:R1:W-:Y:S01]  /*392c0*/  STL [R1+0x80c], R6 ;  /* 0x00080c0601007387 */ /* 0x0003e20000100800 */
[----:B------:R-:W-:-:S03]  /*392d0*/  ISETP.NE.U32.AND P1, PT, RZ, UR12, PT ;  /* 0x0000000cff007c0c */ /* 0x000fc6000bf25070 */
[----:B------:R-:W4:Y:S04]  /*392e0*/  LDL.LU R173, [R1+0x81c] ;  /* 0x00081c0001ad7983 */ /* 0x000f280000300800 */
[----:B------:R1:W-:Y:S02]  /*392f0*/  LDGSTS.E [R2+0x400c], desc[UR8][R4.64], P0 ;  /* 0x0400c00004027fae */ /* 0x0003e40008121848 */
[----:B-1----:R-:W-:Y:S01]  /*39300*/  IMAD.MOV.U32 R4, RZ, RZ, R0 ;  /* 0x000000ffff047224 */ /* 0x002fe200078e0000 */
[----:B------:R-:W-:Y:S02]  /*39310*/  MOV R5, R6 ;  /* 0x0000000600057202 */ /* 0x000fe40000000f00 */
[----:B------:R-:W4:Y:S04]  /*39320*/  LDL.LU R6, [R1+0x828] ;  /* 0x0008280001067983 */ /* 0x000f280000300800 */
[----:B------:R-:W4:Y:S04]  /*39330*/  LDL.LU R0, [R1+0x830] ;  /* 0x0008300001007983 */ /* 0x000f280000300800 */
[----:B------:R1:W-:Y:S01]  /*39340*/  LDGSTS.E [R2+0x8000], desc[UR8][R4.64], P1 ;  /* 0x0800000004027fae */ /* 0x0003e20008921848 */
[----:B---3--:R-:W-:-:S04]  /*39350*/  IADD3 R7, P0, R7, UR4, RZ ;  /* 0x0000000407077c10 */ /* 0x008fc8000ff1e0ff */
[----:B--2---:R-:W-:Y:S01]  /*39360*/  IADD3.X R176, R176, UR6, RZ, P0, !PT ;  /* 0x00000006b0b07c10 */ /* 0x004fe200087fe4ff */
[----:B------:R-:W-:Y:S04]  /*39370*/  STL [R1+0x818], R7 ;  /* 0x0008180701007387 */ /* 0x000fe80000100800 */
[----:B------:R2:W-:Y:S01]  /*39380*/  STL [R1+0x814], R176 ;  /* 0x000814b001007387 */ /* 0x0005e20000100800 */
[----:B-1----:R-:W-:Y:S02]  /*39390*/  IMAD.MOV.U32 R5, RZ, RZ, R176 ;  /* 0x000000ffff057224 */ /* 0x002fe400078e00b0 */
[----:B------:R-:W-:Y:S01]  /*393a0*/  IMAD.MOV.U32 R4, RZ, RZ, R7 ;  /* 0x000000ffff047224 */ /* 0x000fe200078e0007 */
[----:B------:R-:W-:-:S04]  /*393b0*/  UISETP.GT.AND UP1, UPT, UR16, 0x31, UPT ;  /* 0x000000311000788c */ /* 0x000fc8000bf24270 */
[----:B------:R1:W-:Y:S04]  /*393c0*/  LDGSTS.E [R2+0xc000], desc[UR8][R4.64], P1 ;  /* 0x0c00000004027fae */ /* 0x0003e80008921848 */
[----:B--2---:R-:W2:Y:S04]  /*393d0*/  LDL.LU R176, [R1+0x824] ;  /* 0x0008240001b07983 */ /* 0x004ea80000300800 */
[----:B------:R-:W3:Y:S01]  /*393e0*/  LDL.LU R7, [R1+0x82c] ;  /* 0x00082c0001077983 */ /* 0x000ee20000300800 */
[----:B------:R-:W-:-:S04]  /*393f0*/  USEL UR12, URZ, 0x4, !UP1 ;  /* 0x000000043f0c7887 */ /* 0x000fc8000c800000 */
[----:B------:R-:W-:Y:S01]  /*39400*/  USEL UR12, UR12, URZ, !UP0 ;  /* 0x0000003f0c0c7287 */ /* 0x000fe2000c000000 */
[----:B----4-:R-:W-:-:S04]  /*39410*/  IADD3 R172, P1, R172, UR4, RZ ;  /* 0x00000004acac7c10 */ /* 0x010fc8000ff3e0ff */
[----:B------:R-:W-:Y:S01]  /*39420*/  IADD3.X R173, R173, UR6, RZ, P1, !PT ;  /* 0x00000006adad7c10 */ /* 0x000fe20008ffe4ff */
[----:B------:R-:W-:Y:S01]  /*39430*/  STL [R1+0x820], R172 ;  /* 0x000820ac01007387 */ /* 0x000fe20000100800 */
[----:B-1----:R-:W-:Y:S02]  /*39440*/  IMAD.MOV.U32 R4, RZ, RZ, R172 ;  /* 0x000000ffff047224 */ /* 0x002fe400078e00ac */
[----:B------:R-:W-:Y:S01]  /*39450*/  MOV R5, R173 ;  /* 0x000000ad00057202 */ /* 0x000fe20000000f00 */
[----:B------:R1:W-:Y:S01]  /*39460*/  STL [R1+0x81c], R173 ;  /* 0x00081cad01007387 */ /* 0x0003e20000100800 */
[----:B------:R-:W-:-:S03]  /*39470*/  ISETP.NE.U32.AND P0, PT, RZ, UR12, PT ;  /* 0x0000000cff007c0c */ /* 0x000fc6000bf05070 */
[----:B-1----:R-:W4:Y:S04]  /*39480*/  LDL.LU R173, [R1+0x834] ;  /* 0x0008340001ad7983 */ /* 0x002f280000300800 */
[----:B------:R-:W4:Y:S01]  /*39490*/  LDL.LU R172, [R1+0x838] ;  /* 0x0008380001ac7983 */ /* 0x000f220000300800 */
[----:B------:R-:W-:Y:S02]  /*394a0*/  IADD3 R6, P2, R6, UR4, RZ ;  /* 0x0000000406067c10 */ /* 0x000fe4000ff5e0ff */
[----:B------:R-:W-:-:S03]  /*394b0*/  IADD3 R0, P3, R0, UR4, RZ ;  /* 0x0000000400007c10 */ /* 0x000fc6000ff7e0ff */
[----:B------:R1:W-:Y:S04]  /*394c0*/  LDGSTS.E [R2+0x8004], desc[UR8][R4.64], P0 ;  /* 0x0800400004027fae */ /* 0x0003e80008121848 */
[----:B------:R3:W-:Y:S01]  /*394d0*/  STL [R1+0x828], R6 ;  /* 0x0008280601007387 */ /* 0x0007e20000100800 */
[----:B-1----:R-:W-:Y:S01]  /*394e0*/  IMAD.MOV.U32 R4, RZ, RZ, R6 ;  /* 0x000000ffff047224 */ /* 0x002fe200078e0006 */
[----:B--2---:R-:W-:Y:S02]  /*394f0*/  IADD3.X R176, R176, UR6, RZ, P2, !PT ;  /* 0x00000006b0b07c10 */ /* 0x004fe400097fe4ff */
[----:B---3--:R-:W-:-:S03]  /*39500*/  IADD3.X R7, R7, UR6, RZ, P3, !PT ;  /* 0x0000000607077c10 */ /* 0x008fc60009ffe4ff */
        /* <DEDUP_REMOVED lines=11> */
[----:B-1----:R-:W-:Y:S01]  /*395c0*/  IMAD.MOV.U32 R4, RZ, RZ, R0 ;  /* 0x000000ffff047224 */ /* 0x002fe200078e0000 */
[----:B------:R-:W-:Y:S02]  /*395d0*/  MOV R5, R7 ;  /* 0x0000000700057202 */ /* 0x000fe40000000f00 */
[----:B---3--:R-:W3:Y:S04]  /*395e0*/  LDL.LU R7, [R1+0x848] ;  /* 0x0008480001077983 */ /* 0x008ee80000300800 */
[----:B------:R-:W3:Y:S01]  /*395f0*/  LDL.LU R0, [R1+0xa10] ;  /* 0x000a100001007983 */ /* 0x000ee20000300800 */
        /* <DEDUP_REMOVED lines=10> */
[----:B--2---:R-:W-:-:S04]  /*396a0*/  IADD3 R6, P1, R6, UR4, RZ ;  /* 0x0000000406067c10 */ /* 0x004fc8000ff3e0ff */
[----:B------:R-:W-:Y:S01]  /*396b0*/  IADD3.X R176, R176, UR6, RZ, P1, !PT ;  /* 0x00000006b0b07c10 */ /* 0x000fe20008ffe4ff */
[----:B------:R-:W-:Y:S01]  /*396c0*/  STL [R1+0x840], R6 ;  /* 0x0008400601007387 */ /* 0x000fe20000100800 */
[----:B-1----:R-:W-:Y:S02]  /*396d0*/  IMAD.MOV.U32 R4, RZ, RZ, R6 ;  /* 0x000000ffff047224 */ /* 0x002fe400078e0006 */
[----:B------:R-:W-:Y:S01]  /*396e0*/  MOV R5, R176 ;  /* 0x000000b000057202 */ /* 0x000fe20000000f00 */
[----:B------:R1:W-:Y:S04]  /*396f0*/  STL [R1+0x83c], R176 ;  /* 0x00083cb001007387 */ /* 0x0003e80000100800 */
        /* <DEDUP_REMOVED lines=17> */
[----:B---3--:R-:W-:-:S03]  /*39810*/  IMAD.MOV.U32 R4, RZ, RZ, R7 ;  /* 0x000000ffff047224 */ /* 0x008fc600078e0007 */
[----:B-1----:R-:W3:Y:S01]  /*39820*/  LDL.LU R7, [R1+0xa20] ;  /* 0x000a200001077983 */ /* 0x002ee20000300800 */
[----:B------:R-:W-:-:S03]  /*39830*/  IMAD.MOV.U32 R5, RZ, RZ, R173 ;  /* 0x000000ffff057224 */ /* 0x000fc600078e00ad */
[----:B------:R1:W-:Y:S01]  /*39840*/  STL [R1+0xa0c], R172 ;  /* 0x000a0cac01007387 */ /* 0x0003e20000100800 */
[----:B------:R-:W-:-:S03]  /*39850*/  ISETP.NE.U32.AND P1, PT, RZ, UR12, PT ;  /* 0x0000000cff007c0c */ /* 0x000fc6000bf25070 */
[----:B----4-:R-:W4:Y:S04]  /*39860*/  LDL.LU R173, [R1+0xa1c] ;  /* 0x000a1c0001ad7983 */ /* 0x010f280000300800 */
[----:B------:R1:W-:Y:S02]  /*39870*/  LDGSTS.E [R2+0xc00c], desc[UR8][R4.64], P0 ;  /* 0x0c00c00004027fae */ /* 0x0003e40008121848 */
[----:B-1----:R-:W-:Y:S01]  /*39880*/  IMAD.MOV.U32 R4, RZ, RZ, R0 ;  /* 0x000000ffff047224 */ /* 0x002fe200078e0000 */
[----:B------:R-:W-:Y:S02]  /*39890*/  MOV R5, R172 ;  /* 0x000000ac00057202 */ /* 0x000fe40000000f00 */
[----:B------:R-:W4:Y:S04]  /*398a0*/  LDL.LU R172, [R1+0xa28] ;  /* 0x000a280001ac7983 */ /* 0x000f280000300800 */
[----:B------:R-:W4:Y:S04]  /*398b0*/  LDL.LU R0, [R1+0xa30] ;  /* 0x000a300001007983 */ /* 0x000f280000300800 */
[----:B------:R1:W-:Y:S01]  /*398c0*/  LDGSTS.E [R2+0x10000], desc[UR8][R4.64], P1 ;  /* 0x1000000004027fae */ /* 0x0003e20008921848 */
[----:B--2---:R-:W-:-:S04]  /*398d0*/  IADD3 R6, P0, R6, UR4, RZ ;  /* 0x0000000406067c10 */ /* 0x004fc8000ff1e0ff */
[----:B------:R-:W-:Y:S01]  /*398e0*/  IADD3.X R176, R176, UR6, RZ, P0, !PT ;  /* 0x00000006b0b07c10 */ /* 0x000fe200087fe4ff */
[----:B------:R-:W-:Y:S01]  /*398f0*/  STL [R1+0xa18], R6 ;  /* 0x000a180601007387 */ /* 0x000fe20000100800 */
[----:B-1----:R-:W-:-:S03]  /*39900*/  IMAD.MOV.U32 R4, RZ, RZ, R6 ;  /* 0x000000ffff047224 */ /* 0x002fc600078e0006 */
        /* <DEDUP_REMOVED lines=11> */
[----:B--2---:R-:W-:Y:S02]  /*399c0*/  IMAD.MOV.U32 R4, RZ, RZ, R7 ;  /* 0x000000ffff047224 */ /* 0x004fe400078e0007 */
[----:B------:R-:W-:Y:S01]  /*399d0*/  MOV R5, R173 ;  /* 0x000000ad00057202 */ /* 0x000fe20000000f00 */
[----:B------:R1:W-:Y:S01]  /*399e0*/  STL [R1+0xa1c], R173 ;  /* 0x000a1cad01007387 */ /* 0x0003e20000100800 */
[----:B------:R-:W-:-:S03]  /*399f0*/  ISETP.NE.U32.AND P0, PT, RZ, UR12, PT ;  /* 0x0000000cff007c0c */ /* 0x000fc6000bf05070 */
[----:B-1----:R-:W2:Y:S04]  /*39a00*/  LDL.LU R173, [R1+0xa34] ;  /* 0x000a340001ad7983 */ /* 0x002ea80000300800 */
[----:B------:R-:W3:Y:S01]  /*39a10*/  LDL.LU R7, [R1+0xa38] ;  /* 0x000a380001077983 */ /* 0x000ee20000300800 */
[----:B------:R-:W-:Y:S02]  /*39a20*/  IADD3 R172, P2, R172, UR4, RZ ;  /* 0x00000004acac7c10 */ /* 0x000fe4000ff5e0ff */
[----:B------:R-:W-:-:S03]  /*39a30*/  IADD3 R0, P3, R0, UR4, RZ ;  /* 0x0000000400007c10 */ /* 0x000fc6000ff7e0ff */
[----:B------:R1:W-:Y:S04]  /*39a40*/  LDGSTS.E [R2+0x10004], desc[UR8][R4.64], P0 ;  /* 0x1000400004027fae */ /* 0x0003e80008121848 */
[----:B------:R4:W-:Y:S01]  /*39a50*/  STL [R1+0xa28], R172 ;  /* 0x000a28ac01007387 */ /* 0x0009e20000100800 */
[----:B-1----:R-:W-:Y:S01]  /*39a60*/  IMAD.MOV.U32 R4, RZ, RZ, R172 ;  /* 0x000000ffff047224 */ /* 0x002fe200078e00ac */
        /* <DEDUP_REMOVED lines=13> */
[----:B-1----:R-:W-:Y:S01]  /*39b40*/  IMAD.MOV.U32 R4, RZ, RZ, R0 ;  /* 0x000000ffff047224 */ /* 0x002fe200078e0000 */
[----:B------:R-:W-:Y:S01]  /*39b50*/  MOV R5, R6 ;  /* 0x0000000600057202 */ /* 0x000fe20000000f00 */
[----:B------:R-:W4:Y:S04]  /*39b60*/  LDL.LU R0, [R1+0xa48] ;  /* 0x000a480001007983 */ /* 0x000f280000300800 */
[----:B------:R-:W4:Y:S01]  /*39b70*/  LDL.LU R6, [R1+0xc10] ;  /* 0x000c100001067983 */ /* 0x000f220000300800 */
[----:B---3--:R-:W-:-:S05]  /*39b80*/  IADD3 R7, P0, R7, UR4, RZ ;  /* 0x0000000407077c10 */ /* 0x008fca000ff1e0ff */
[----:B------:R1:W-:Y:S01]  /*39b90*/  LDGSTS.E [R2+0x10008], desc[UR8][R4.64], P1 ;  /* 0x1000800004027fae */ /* 0x0003e20008921848 */
[----:B--2---:R-:W-:-:S03]  /*39ba0*/  IADD3.X R173, R173, UR6, RZ, P0, !PT ;  /* 0x00000006adad7c10 */ /* 0x004fc600087fe4ff */
[----:B------:R-:W-:Y:S04]  /*39bb0*/  STL [R1+0xa38], R7 ;  /* 0x000a380701007387 */ /* 0x000fe80000100800 */
[----:B------:R2:W-:Y:S04]  /*39bc0*/  STL [R1+0xa34], R173 ;  /* 0x000a34ad01007387 */ /* 0x0005e80000100800 */
[----:B------:R-:W3:Y:S01]  /*39bd0*/  LDL.LU R176, [R1+0xa44] ;  /* 0x000a440001b07983 */ /* 0x000ee20000300800 */
[----:B-1----:R-:W-:Y:S02]  /*39be0*/  IMAD.MOV.U32 R4, RZ, RZ, R7 ;  /* 0x000000ffff047224 */ /* 0x002fe400078e0007 */
        /* <DEDUP_REMOVED lines=12> */
[----:B------:R-:W-:Y:S01]  /*39cb0*/  USEL UR12, UR12, URZ, !UP0 ;  /* 0x0000003f0c0c7287 */ /* 0x000fe2000c000000 */
[----:B------:R-:W-:-:S05]  /*39cc0*/  IADD3 R0, P2, R0, UR4, RZ ;  /* 0x0000000400007c10 */ /* 0x000fca000ff5e0ff */
[----:B------:R-:W-:Y:S01]  /*39cd0*/  ISETP.NE.U32.AND P0, PT, RZ, UR12, PT ;  /* 0x0000000cff007c0c */ /* 0x000fe2000bf05070 */
[----:B------:R-:W-:Y:S01]  /*39ce0*/  UISETP.GT.AND UP1, UPT, UR16, 0x70, UPT ;  /* 0x000000701000788c */ /* 0x000fe2000bf24270 */
[----:B------:R-:W-:Y:S02]  /*39cf0*/  MOV R5, R177 ;  /* 0x000000b100057202 */ /* 0x000fe40000000f00 */
[----:B------:R-:W-:Y:S01]  /*39d00*/  IADD3 R6, P3, R6, UR4, RZ ;  /* 0x0000000406067c10 */ /* 0x000fe2000ff7e0ff */
[----:B------:R-:W-:Y:S01]  /*39d10*/  USEL UR12, URZ, 0x4, !UP1 ;  /* 0x000000043f0c7887 */ /* 0x000fe2000c800000 */
[----:B------:R1:W-:Y:S03]  /*39d20*/  STL [R1+0xa48], R0 ;  /* 0x000a480001007387 */ /* 0x0003e60000100800 */
[----:B------:R-:W-:-:S04]  /*39d30*/  USEL UR12, UR12, URZ, !UP0 ;  /* 0x0000003f0c0c7287 */ /* 0x000fc8000c000000 */
[----:B------:R1:W-:Y:S01]  /*39d40*/  LDGSTS.E [R2+0x1000c], desc[UR8][R4.64], P0 ;  /* 0x1000c00004027fae */ /* 0x0003e20008121848 */
[----:B---3--:R-:W-:-:S05]  /*39d50*/  IADD3.X R176, R176, UR6, RZ, P2, !PT ;  /* 0x00000006b0b07c10 */ /* 0x008fca00097fe4ff */
[----:B------:R-:W-:Y:S01]  /*39d60*/  STL [R1+0xa44], R176 ;  /* 0x000a44b001007387 */ /* 0x000fe20000100800 */
[----:B--2---:R-:W-:Y:S01]  /*39d70*/  IADD3.X R173, R173, UR6, RZ, P3, !PT ;  /* 0x00000006adad7c10 */ /* 0x004fe20009ffe4ff */
[----:B-1----:R-:W-:Y:S02]  /*39d80*/  IMAD.MOV.U32 R4, RZ, RZ, R0 ;  /* 0x000000ffff047224 */ /* 0x002fe400078e0000 */
[----:B------:R-:W-:Y:S01]  /*39d90*/  IMAD.MOV.U32 R5, RZ, RZ, R176 ;  /* 0x000000ffff057224 */ /* 0x000fe200078e00b0 */
[----:B------:R1:W-:Y:S04]  /*39da0*/  STL [R1+0xc10], R6 ;  /* 0x000c100601007387 */ /* 0x0003e80000100800 */
[----:B------:R-:W2:Y:S01]  /*39db0*/  LDL.LU R0, [R1+0xc20] ;  /* 0x000c200001007983 */ /* 0x000ea20000300800 */
[----:B------:R-:W-:-:S03]  /*39dc0*/  ISETP.NE.U32.AND P1, PT, RZ, UR12, PT ;  /* 0x0000000cff007c0c */ /* 0x000fc6000bf25070 */
[----:B------:R3:W-:Y:S04]  /*39dd0*/  LDGSTS.E [R2+0x1400c], desc[UR8][R4.64], P0 ;  /* 0x1400c00004027fae */ /* 0x0007e80008121848 */
[----:B------:R-:W-:Y:S01]  /*39de0*/  STL [R1+0xc0c], R173 ;  /* 0x000c0cad01007387 */ /* 0x000fe20000100800 */
[----:B------:R-:W-:Y:S01]  /*39df0*/  IADD3 R7, P0, R7, UR4, RZ ;  /* 0x0000000407077c10 */ /* 0x000fe2000ff1e0ff */
[----:B---3--:R-:W-:Y:S02]  /*39e00*/  IMAD.MOV.U32 R4, RZ, RZ, R6 ;  /* 0x000000ffff047224 */ /* 0x008fe400078e0006 */
[----:B-1----:R-:W3:Y:S01]  /*39e10*/  LDL.LU R6, [R1+0xc1c] ;  /* 0x000c1c0001067983 */ /* 0x002ee20000300800 */
[----:B------:R-:W-:-:S03]  /*39e20*/  MOV R5, R173 ;  /* 0x000000ad00057202 */ /* 0x000fc60000000f00 */
[----:B------:R-:W-:Y:S04]  /*39e30*/  STL [R1+0xc18], R7 ;  /* 0x000c180701007387 */ /* 0x000fe80000100800 */
[----:B------:R1:W-:Y:S01]  /*39e40*/  LDGSTS.E [R2+0x18000], desc[UR8][R4.64], P1 ;  /* 0x1800000004027fae */ /* 0x0003e20008921848 */
[----:B----4-:R-:W-:-:S05]  /*39e50*/  IADD3.X R172, R172, UR6, RZ, P0, !PT ;  /* 0x00000006acac7c10 */ /* 0x010fca00087fe4ff */
[----:B------:R4:W-:Y:S01]  /*39e60*/  STL [R1+0xc14], R172 ;  /* 0x000c14ac01007387 */ /* 0x0009e20000100800 */
[----:B-1----:R-:W-:-:S03]  /*39e70*/  IMAD.MOV.U32 R5, RZ, RZ, R172 ;  /* 0x000000ffff057224 */ /* 0x002fc600078e00ac */
[----:B------:R-:W3:Y:S04]  /*39e80*/  LDL.LU R176, [R1+0xc24] ;  /* 0x000c240001b07983 */ /* 0x000ee80000300800 */
[----:B----4-:R-:W4:Y:S04]  /*39e90*/  LDL.LU R172, [R1+0xc28] ;  /* 0x000c280001ac7983 */ /* 0x010f280000300800 */
[----:B------:R-:W4:Y:S04]  /*39ea0*/  LDL.LU R189, [R1+0xc2c] ;  /* 0x000c2c0001bd7983 */ /* 0x000f280000300800 */
[----:B------:R-:W4:Y:S01]  /*39eb0*/  LDL.LU R177, [R1+0xc30] ;  /* 0x000c300001b17983 */ /* 0x000f220000300800 */
[----:B------:R-:W-:Y:S01]  /*39ec0*/  IMAD.MOV.U32 R4, RZ, RZ, R7 ;  /* 0x000000ffff047224 */ /* 0x000fe200078e0007 */
[----:B------:R-:W-:-:S04]  /*39ed0*/  UISETP.GT.AND UP1, UPT, UR16, 0x71, UPT ;  /* 0x000000711000788c */ /* 0x000fc8000bf24270 */
[----:B------:R1:W-:Y:S01]  /*39ee0*/  LDGSTS.E [R2+0x1c000], desc[UR8][R4.64], P1 ;  /* 0x1c00000004027fae */ /* 0x0003e20008921848 */
[----:B------:R-:W-:-:S04]  /*39ef0*/  USEL UR12, URZ, 0x4, !UP1 ;  /* 0x000000043f0c7887 */ /* 0x000fc8000c800000 */
[----:B------:R-:W-:Y:S01]  /*39f00*/  USEL UR12, UR12, URZ, !UP0 ;  /* 0x0000003f0c0c7287 */ /* 0x000fe2000c000000 */
[----:B--2---:R-:W-:-:S05]  /*39f10*/  IADD3 R0, P1, R0, UR4, RZ ;  /* 0x0000000400007c10 */ /* 0x004fca000ff3e0ff */
[----:B------:R2:W-:Y:S01]  /*39f20*/  STL [R1+0xc20], R0 ;  /* 0x000c200001007387 */ /* 0x0005e20000100800 */
[----:B-1----:R-:W-:Y:S01]  /*39f30*/  IMAD.MOV.U32 R4, RZ, RZ, R0 ;  /* 0x000000ffff047224 */ /* 0x002fe200078e0000 */
[----:B------:R-:W-:Y:S02]  /*39f40*/  ISETP.NE.U32.AND P0, PT, RZ, UR12, PT ;  /* 0x0000000cff007c0c */ /* 0x000fe4000bf05070 */
[----:B---3--:R-:W-:-:S05]  /*39f50*/  IADD3.X R6, R6, UR6, RZ, P1, !PT ;  /* 0x0000000606067c10 */ /* 0x008fca0008ffe4ff */
[----:B------:R1:W-:Y:S04]  /*39f60*/  STL [R1+0xc1c], R6 ;  /* 0x000c1c0601007387 */ /* 0x0003e80000100800 */
[----:B------:R-:W3:Y:S04]  /*39f70*/  LDL.LU R7, [R1+0xc34] ;  /* 0x000c340001077983 */ /* 0x000ee80000300800 */
[----:B--2---:R-:W2:Y:S01]  /*39f80*/  LDL.LU R0, [R1+0xc38] ;  /* 0x000c380001007983 */ /* 0x004ea20000300800 */
[----:B------:R-:W-:-:S03]  /*39f90*/  MOV R5, R6 ;  /* 0x0000000600057202 */ /* 0x000fc60000000f00 */
[----:B------:R-:W3:Y:S04]  /*39fa0*/  LDL.LU R173, [R1+0xc40] ;  /* 0x000c400001ad7983 */ /* 0x000ee80000300800 */
[----:B-1----:R-:W3:Y:S04]  /*39fb0*/  LDL.LU R6, [R1+0xc48] ;  /* 0x000c480001067983 */ /* 0x002ee80000300800 */
        /* <DEDUP_REMOVED lines=9> */
[----:B------:R-:W-:-:S03]  /*3a050*/  IMAD.MOV.U32 R4, RZ, RZ, R172 ;  /* 0x000000ffff047224 */ /* 0x000fc600078e00ac */
        /* <DEDUP_REMOVED lines=9> */
[----:B-1----:R-:W-:Y:S01]  /*3a0f0*/  IMAD.MOV.U32 R4, RZ, RZ, R177 ;  /* 0x000000ffff047224 */ /* 0x002fe200078e00b1 */
[----:B------:R-:W-:Y:S02]  /*3a100*/  MOV R5, R189 ;  /* 0x000000bd00057202 */ /* 0x000fe40000000f00 */
[----:B------:R-:W-:-:S04]  /*3a110*/  USEL UR12, URZ, 0x4, !UP1 ;  /* 0x000000043f0c7887 */ /* 0x000fc8000c800000 */
[----:B------:R-:W-:-:S04]  /*3a120*/  USEL UR12, UR12, URZ, !UP0 ;  /* 0x0000003f0c0c7287 */ /* 0x000fc8000c000000 */
[----:B------:R1:W-:Y:S01]  /*3a130*/  LDGSTS.E [R2+0x18008], desc[UR8][R4.64], P1 ;  /* 0x1800800004027fae */ /* 0x0003e20008921848 */
[----:B--2---:R-:W-:-:S04]  /*3a140*/  IADD3 R0, P0, R0, UR4, RZ ;  /* 0x0000000400007c10 */ /* 0x004fc8000ff1e0ff */
[----:B---3--:R-:W-:Y:S01]  /*3a150*/  IADD3.X R7, R7, UR6, RZ, P0, !PT ;  /* 0x0000000607077c10 */ /* 0x008fe200087fe4ff */
[----:B------:R-:W-:Y:S01]  /*3a160*/  STL [R1+0xc38], R0 ;  /* 0x000c380001007387 */ /* 0x000fe20000100800 */
[----:B-1----:R-:W-:-:S03]  /*3a170*/  IMAD.MOV.U32 R4, RZ, RZ, R0 ;  /* 0x000000ffff047224 */ /* 0x002fc600078e0000 */
        /* <DEDUP_REMOVED lines=10> */
[----:B----4-:R-:W-:-:S04]  /*3a220*/  IADD3.X R176, R176, UR6, RZ, P1, !PT ;  /* 0x00000006b0b07c10 */ /* 0x010fc80008ffe4ff */
[----:B------:R-:W-:Y:S01]  /*3a230*/  MOV R5, R176 ;  /* 0x000000b000057202 */ /* 0x000fe20000000f00 */
[----:B------:R1:W-:Y:S01]  /*3a240*/  STL [R1+0xc3c], R176 ;  /* 0x000c3cb001007387 */ /* 0x0003e20000100800 */
[----:B------:R-:W-:-:S03]  /*3a250*/  IADD3.X R172, R172, UR6, RZ, P2, !PT ;  /* 0x00000006acac7c10 */ /* 0x000fc600097fe4ff */
[----:B------:R-:W-:Y:S04]  /*3a260*/  STL [R1+0xc48], R6 ;  /* 0x000c480601007387 */ /* 0x000fe80000100800 */
[----:B------:R2:W-:Y:S04]  /*3a270*/  LDGSTS.E [R2+0x1800c], desc[UR8][R4.64], P0 ;  /* 0x1800c00004027fae */ /* 0x0005e80008121848 */
[----:B------:R4:W-:Y:S04]  /*3a280*/  STL [R1+0xc44], R172 ;  /* 0x000c44ac01007387 */ /* 0x0009e80000100800 */
[----:B-1----:R-:W3:Y:S01]  /*3a290*/  LDL.LU R176, [R1+0x654] ;  /* 0x0006540001b07983 */ /* 0x002ee20000300800 */
[----:B--2---:R-:W-:-:S03]  /*3a2a0*/  IMAD.MOV.U32 R5, RZ, RZ, R172 ;  /* 0x000000ffff057224 */ /* 0x004fc600078e00ac */
[----:B----4-:R-:W2:Y:S01]  /*3a2b0*/  LDL.LU R172, [R1+0x658] ;  /* 0x0006580001ac7983 */ /* 0x010ea20000300800 */
[----:B------:R-:W-:Y:S01]  /*3a2c0*/  UISETP.GT.AND UP1, UPT, UR16, 0x14, UPT ;  /* 0x000000141000788c */ /* 0x000fe2000bf24270 */
[----:B------:R-:W-:Y:S02]  /*3a2d0*/  IMAD.MOV.U32 R4, RZ, RZ, R6 ;  /* 0x000000ffff047224 */ /* 0x000fe400078e0006 */
        /* <DEDUP_REMOVED lines=13> */
[----:B------:R-:W-:-:S02]  /*3a3b0*/  IMAD.MOV.U32 R5, RZ, RZ, R7 ;  /* 0x000000ffff057224 */ /* 0x000fc400078e0007 */
        /* <DEDUP_REMOVED lines=17> */
[----:B------:R-:W-:Y:S02]  /*3a4d0*/  ISETP.NE.U32.AND P0, PT, RZ, UR12, PT ;  /* 0x0000000cff007c0c */ /* 0x000fe4000bf05070 */
[----:B-1----:R-:W-:-:S02]  /*3a4e0*/  MOV R4, R6 ;  /* 0x0000000600047202 */ /* 0x002fc40000000f00 */
[----:B---3--:R-:W-:-:S05]  /*3a4f0*/  IADD3.X R173, R173, UR6, RZ, P1, !PT ;  /* 0x00000006adad7c10 */ /* 0x008fca0008ffe4ff */
[----:B------:R1:W-:Y:S01]  /*3a500*/  STL [R1+0x65c], R173 ;  /* 0x00065cad01007387 */ /* 0x0003e20000100800 */
[----:B------:R-:W-:Y:S01]  /*3a510*/  IMAD.MOV.U32 R5, RZ, RZ, R173 ;  /* 0x000000ffff057224 */ /* 0x000fe200078e00ad */
[----:B------:R-:W-:Y:S02]  /*3a520*/  IADD3 R7, P2, R7, UR4, RZ ;  /* 0x0000000407077c10 */ /* 0x000fe4000ff5e0ff */
[----:B------:R-:W-:Y:S02]  /*3a530*/  IADD3 R0, P3, R0, UR4, RZ ;  /* 0x0000000400007c10 */ /* 0x000fe4000ff7e0ff */
[----:B------:R3:W-:Y:S04]  /*3a540*/  LDGSTS.E [R2+0x4], desc[UR8][R4.64], P0 ;  /* 0x0000400004027fae */ /* 0x0007e80008121848 */
[----:B-1----:R-:W4:Y:S04]  /*3a550*/  LDL.LU R173, [R1+0x674] ;  /* 0x0006740001ad7983 */ /* 0x002f280000300800 */
[----:B------:R-:W4:Y:S04]  /*3a560*/  LDL.LU R6, [R1+0x678] ;  /* 0x0006780001067983 */ /* 0x000f280000300800 */
[----:B------:R1:W-:Y:S01]  /*3a570*/  STL [R1+0x668], R7 ;  /* 0x0006680701007387 */ /* 0x0003e20000100800 */
[----:B---3--:R-:W-:Y:S01]  /*3a580*/  IMAD.MOV.U32 R4, RZ, RZ, R7 ;  /* 0x000000ffff047224 */ /* 0x008fe200078e0007 */
[----:B--2---:R-:W-:-:S02]  /*3a590*/  IADD3.X R176, R176, UR6, RZ, P2, !PT ;  /* 0x00000006b0b07c10 */ /* 0x004fc400097fe4ff */
        /* <DEDUP_REMOVED lines=13> */
[----:B------:R-:W-:Y:S01]  /*3a670*/  MOV R4, R0 ;  /* 0x0000000000047202 */ /* 0x000fe20000000f00 */
[----:B------:R-:W2:Y:S04]  /*3a680*/  LDL.LU R172, [R1+0x688] ;  /* 0x0006880001ac7983 */ /* 0x000ea80000300800 */
[----:B------:R-:W2:Y:S06]  /*3a690*/  LDL.LU R0, [R1+0x850] ;  /* 0x0008500001007983 */ /* 0x000eac0000300800 */
[----:B------:R1:W-:Y:S01]  /*3a6a0*/  LDGSTS.E [R2+0x8], desc[UR8][R4.64], P1 ;  /* 0x0000800004027fae */ /* 0x0003e20008921848 */
[----:B----4-:R-:W-:-:S04]  /*3a6b0*/  IADD3 R6, P0, R6, UR4, RZ ;  /* 0x0000000406067c10 */ /* 0x010fc8000ff1e0ff */
[----:B------:R-:W-:Y:S01]  /*3a6c0*/  IADD3.X R173, R173, UR6, RZ, P0, !PT ;  /* 0x00000006adad7c10 */ /* 0x000fe200087fe4ff */
[----:B------:R-:W-:Y:S04]  /*3a6d0*/  STL [R1+0x678], R6 ;  /* 0x0006780601007387 */ /* 0x000fe80000100800 */
[----:B------:R4:W-:Y:S01]  /*3a6e0*/  STL [R1+0x674], R173 ;  /* 0x000674ad01007387 */ /* 0x0009e20000100800 */
[----:B-1----:R-:W-:Y:S02]  /*3a6f0*/  IMAD.MOV.U32 R5, RZ, RZ, R173 ;  /* 0x000000ffff057224 */ /* 0x002fe400078e00ad */
[----:B------:R-:W-:-:S05]  /*3a700*/  IMAD.MOV.U32 R4, RZ, RZ, R6 ;  /* 0x000000ffff047224 */ /* 0x000fca00078e0006 */
[----:B------:R1:W-:Y:S04]  /*3a710*/  LDGSTS.E [R2+0x4008], desc[UR8][R4.64], P1 ;  /* 0x0400800004027fae */ /* 0x0003e80008921848 */
[----:B----4-:R-:W4:Y:S04]  /*3a720*/  LDL.LU R173, [R1+0x684] ;  /* 0x0006840001ad7983 */ /* 0x010f280000300800 */
[----:B------:R-:W4:Y:S01]  /*3a730*/  LDL.LU R6, [R1+0x84c] ;  /* 0x00084c0001067983 */ /* 0x000f220000300800 */
[----:B---3--:R-:W-:-:S04]  /*3a740*/  IADD3 R7, P1, R7, UR4, RZ ;  /* 0x0000000407077c10 */ /* 0x008fc8000ff3e0ff */
[----:B--2---:R-:W-:Y:S01]  /*3a750*/  IADD3.X R176, R176, UR6, RZ, P1, !PT ;  /* 0x00000006b0b07c10 */ /* 0x004fe20008ffe4ff */
[----:B------:R-:W-:Y:S01]  /*3a760*/  STL [R1+0x680], R7 ;  /* 0x0006800701007387 */ /* 0x000fe20000100800 */
[----:B-1----:R-:W-:-:S03]  /*3a770*/  MOV R4, R7 ;  /* 0x0000000700047202 */ /* 0x002fc60000000f00 */
        /* <DEDUP_REMOVED lines=18> */
[----:B-1----:R-:W-:-:S03]  /*3a8a0*/  IMAD.MOV.U32 R4, RZ, RZ, R172 ;  /* 0x000000ffff047224 */ /* 0x002fc600078e00ac */
[----:B------:R-:W-:Y:S01]  /*3a8b0*/  STL [R1+0x850], R0 ;  /* 0x0008500001007387 */ /* 0x000fe20000100800 */
[----:B------:R-:W-:-:S03]  /*3a8c0*/  IMAD.MOV.U32 R5, RZ, RZ, R173 ;  /* 0x000000ffff057224 */ /* 0x000fc600078e00ad */
[----:B------:R-:W2:Y:S04]  /*3a8d0*/  LDL.LU R172, [R1+0x860] ;  /* 0x0008600001ac7983 */ /* 0x000ea80000300800 */
[----:B------:R1:W-:Y:S01]  /*3a8e0*/  STL [R1+0x84c], R6 ;  /* 0x00084c0601007387 */ /* 0x0003e20000100800 */
[----:B------:R-:W-:-:S03]  /*3a8f0*/  ISETP.NE.U32.AND P1, PT, RZ, UR12, PT ;  /* 0x0000000cff007c0c */ /* 0x000fc6000bf25070 */
[----:B----4-:R-:W4:Y:S04]  /*3a900*/  LDL.LU R173, [R1+0x85c] ;  /* 0x00085c0001ad7983 */ /* 0x010f280000300800 */
[----:B------:R1:W-:Y:S02]  /*3a910*/  LDGSTS.E [R2+0x400c], desc[UR8][R4.64], P0 ;  /* 0x0400c00004027fae */ /* 0x0003e40008121848 */
[----:B-1----:R-:W-:Y:S01]  /*3a920*/  MOV R4, R0 ;  /* 0x0000000000047202 */ /* 0x002fe20000000f00 */
[----:B------:R-:W-:Y:S02]  /*3a930*/  IMAD.MOV.U32 R5, RZ, RZ, R6 ;  /* 0x000000ffff057224 */ /* 0x000fe400078e0006 */
        /* <DEDUP_REMOVED lines=15> */
[----:B------:R-:W-:-:S04]  /*3aa30*/  IADD3 R172, P1, R172, UR4, RZ ;  /* 0x00000004acac7c10 */ /* 0x000fc8000ff3e0ff */
[----:B----4-:R-:W-:Y:S01]  /*3aa40*/  IADD3.X R173, R173, UR6, RZ, P1, !PT ;  /* 0x00000006adad7c10 */ /* 0x010fe20008ffe4ff */
[----:B------:R-:W-:Y:S01]  /*3aa50*/  STL [R1+0x860], R172 ;  /* 0x000860ac01007387 */ /* 0x000fe20000100800 */
[----:B-1----:R-:W-:-:S03]  /*3aa60*/  MOV R4, R172 ;  /* 0x000000ac00047202 */ /* 0x002fc60000000f00 */
[----:B------:R1:W-:Y:S01]  /*3aa70*/  STL [R1+0x85c], R173 ;  /* 0x00085cad01007387 */ /* 0x0003e20000100800 */
[----:B------:R-:W-:Y:S01]  /*3aa80*/  IMAD.MOV.U32 R5, RZ, RZ, R173 ;  /* 0x000000ffff057224 */ /* 0x000fe200078e00ad */
[----:B------:R-:W-:Y:S02]  /*3aa90*/  ISETP.NE.U32.AND P0, PT, RZ, UR12, PT ;  /* 0x0000000cff007c0c */ /* 0x000fe4000bf05070 */
[----:B-1----:R-:W4:Y:S04]  /*3aaa0*/  LDL.LU R173, [R1+0x874] ;  /* 0x0008740001ad7983 */ /* 0x002f280000300800 */
[----:B------:R-:W4:Y:S01]  /*3aab0*/  LDL.LU R172, [R1+0x878] ;  /* 0x0008780001ac7983 */ /* 0x000f220000300800 */
[----:B------:R-:W-:Y:S02]  /*3aac0*/  IADD3 R6, P2, R6, UR4, RZ ;  /* 0x0000000406067c10 */ /* 0x000fe4000ff5e0ff */
[----:B------:R-:W-:-:S04]  /*3aad0*/  IADD3 R0, P3, R0, UR4, RZ ;  /* 0x0000000400007c10 */ /* 0x000fc8000ff7e0ff */
        /* <DEDUP_REMOVED lines=17> */
[----:B------:R-:W-:Y:S01]  /*3abf0*/  MOV R4, R0 ;  /* 0x0000000000047202 */ /* 0x000fe20000000f00 */
[----:B---3--:R-:W3:Y:S04]  /*3ac00*/  LDL.LU R7, [R1+0x888] ;  /* 0x0008880001077983 */ /* 0x008ee80000300800 */
[----:B------:R-:W3:Y:S06]  /*3ac10*/  LDL.LU R0, [R1+0xa50] ;  /* 0x000a500001007983 */ /* 0x000eec0000300800 */
        /* <DEDUP_REMOVED lines=10> */
[----:B--2---:R-:W-:-:S04]  /*3acc0*/  IADD3 R6, P1, R6, UR4, RZ ;  /* 0x0000000406067c10 */ /* 0x004fc8000ff3e0ff */
[----:B------:R-:W-:Y:S01]  /*3acd0*/  IADD3.X R176, R176, UR6, RZ, P1, !PT ;  /* 0x00000006b0b07c10 */ /* 0x000fe20008ffe4ff */
[----:B------:R-:W-:Y:S01]  /*3ace0*/  STL [R1+0x880], R6 ;  /* 0x0008800601007387 */ /* 0x000fe20000100800 */
[----:B-1----:R-:W-:-:S03]  /*3acf0*/  MOV R4, R6 ;  /* 0x0000000600047202 */ /* 0x002fc60000000f00 */
        /* <DEDUP_REMOVED lines=18> */
[----:B---3--:R-:W-:-:S03]  /*3ae20*/  IMAD.MOV.U32 R4, RZ, RZ, R7 ;  /* 0x000000ffff047224 */ /* 0x008fc600078e0007 */
[----:B------:R-:W-:Y:S01]  /*3ae30*/  STL [R1+0xa50], R0 ;  /* 0x000a500001007387 */ /* 0x000fe20000100800 */
[----:B------:R-:W-:-:S03]  /*3ae40*/  IMAD.MOV.U32 R5, RZ, RZ, R173 ;  /* 0x000000ffff057224 */ /* 0x000fc600078e00ad */
[----:B-1----:R-:W3:Y:S04]  /*3ae50*/  LDL.LU R7, [R1+0xa60] ;  /* 0x000a600001077983 */ /* 0x002ee80000300800 */
        /* <DEDUP_REMOVED lines=24> */
[----:B--2---:R-:W-:-:S03]  /*3afe0*/  MOV R4, R7 ;  /* 0x0000000700047202 */ /* 0x004fc60000000f00 */
[----:B------:R1:W-:Y:S01]  /*3aff0*/  STL [R1+0xa5c], R173 ;  /* 0x000a5cad01007387 */ /* 0x0003e20000100800 */
[----:B------:R-:W-:Y:S01]  /*3b000*/  IMAD.MOV.U32 R5, RZ, RZ, R173 ;  /* 0x000000ffff057224 */ /* 0x000fe200078e00ad */
[----:B------:R-:W-:Y:S02]  /*3b010*/  ISETP.NE.U32.AND P0, PT, RZ, UR12, PT ;  /* 0x0000000cff007c0c */ /* 0x000fe4000bf05070 */
[----:B-1----:R-:W2:Y:S04]  /*3b020*/  LDL.LU R173, [R1+0xa74] ;  /* 0x000a740001ad7983 */ /* 0x002ea80000300800 */
[----:B------:R-:W3:Y:S01]  /*3b030*/  LDL.LU R7, [R1+0xa78] ;  /* 0x000a780001077983 */ /* 0x000ee20000300800 */
[----:B------:R-:W-:Y:S02]  /*3b040*/  IADD3 R172, P2, R172, UR4, RZ ;  /* 0x00000004acac7c10 */ /* 0x000fe4000ff5e0ff */
[----:B------:R-:W-:-:S04]  /*3b050*/  IADD3 R0, P3, R0, UR4, RZ ;  /* 0x0000000400007c10 */ /* 0x000fc8000ff7e0ff */
        /* <DEDUP_REMOVED lines=15> */
[----:B------:R-:W-:Y:S02]  /*3b150*/  ISETP.NE.U32.AND P1, PT, RZ, UR12, PT ;  /* 0x0000000cff007c0c */ /* 0x000fe4000bf25070 */
[----:B-1----:R-:W-:Y:S01]  /*3b160*/  MOV R4, R0 ;  /* 0x0000000000047202 */ /* 0x002fe20000000f00 */
[----:B------:R-:W-:Y:S01]  /*3b170*/  IMAD.MOV.U32 R5, RZ, RZ, R6 ;  /* 0x000000ffff057224 */ /* 0x000fe200078e0006 */
[----:B------:R-:W4:Y:S04]  /*3b180*/  LDL.LU R0, [R1+0xa88] ;  /* 0x000a880001007983 */ /* 0x000f280000300800 */
[----:B------:R-:W4:Y:S05]  /*3b190*/  LDL.LU R6, [R1+0xc50] ;  /* 0x000c500001067983 */ /* 0x000f2a0000300800 */
[----:B------:R1:W-:Y:S01]  /*3b1a0*/  LDGSTS.E [R2+0x10008], desc[UR8][R4.64], P1 ;  /* 0x1000800004027fae */ /* 0x0003e20008921848 */
[----:B---3--:R-:W-:-:S04]  /*3b1b0*/  IADD3 R7, P0, R7, UR4, RZ ;  /* 0x0000000407077c10 */ /* 0x008fc8000ff1e0ff */
[----:B--2---:R-:W-:Y:S01]  /*3b1c0*/  IADD3.X R173, R173, UR6, RZ, P0, !PT ;  /* 0x00000006adad7c10 */ /* 0x004fe200087fe4ff */
[----:B------:R-:W-:Y:S04]  /*3b1d0*/  STL [R1+0xa78], R7 ;  /* 0x000a780701007387 */ /* 0x000fe80000100800 */
[----:B------:R2:W-:Y:S04]  /*3b1e0*/  STL [R1+0xa74], R173 ;  /* 0x000a74ad01007387 */ /* 0x0005e80000100800 */
[----:B------:R-:W3:Y:S01]  /*3b1f0*/  LDL.LU R176, [R1+0xa84] ;  /* 0x000a840001b07983 */ /* 0x000ee20000300800 */
[----:B-1----:R-:W-:-:S02]  /*3b200*/  IMAD.MOV.U32 R4, RZ, RZ, R7 ;  /* 0x000000ffff047224 */ /* 0x002fc400078e0007 */
[----:B------:R-:W-:Y:S02]  /*3b210*/  IMAD.MOV.U32 R5, RZ, RZ, R173 ;  /* 0x000000ffff057224 */ /* 0x000fe400078e00ad */
[----:B--2---:R-:W2:Y:S04]  /*3b220*/  LDL.LU R173, [R1+0xc4c] ;  /* 0x000c4c0001ad7983 */ /* 0x004ea80000300800 */
[----:B------:R1:W-:Y:S04]  /*3b230*/  LDGSTS.E [R2+0x14008], desc[UR8][R4.64], P1 ;  /* 0x1400800004027fae */ /* 0x0003e80008921848 */
[----:B------:R-:W2:Y:S01]  /*3b240*/  LDL.LU R7, [R1+0xc58] ;  /* 0x000c580001077983 */ /* 0x000ea20000300800 */
[----:B----4-:R-:W-:-:S04]  /*3b250*/  IADD3 R172, P1, R172, UR4, RZ ;  /* 0x00000004acac7c10 */ /* 0x010fc8000ff3e0ff */
[----:B------:R-:W-:Y:S01]  /*3b260*/  IADD3.X R177, R177, UR6, RZ, P1, !PT ;  /* 0x00000006b1b17c10 */ /* 0x000fe20008ffe4ff */
[----:B------:R4:W-:Y:S01]  /*3b270*/  STL [R1+0xa80], R172 ;  /* 0x000a80ac01007387 */ /* 0x0009e20000100800 */
[----:B-1----:R-:W-:-:S03]  /*3b280*/  MOV R4, R172 ;  /* 0x000000ac00047202 */ /* 0x002fc60000000f00 */
        /* <DEDUP_REMOVED lines=8> */
[----:B------:R-:W-:Y:S01]  /*3b310*/  IMAD.MOV.U32 R5, RZ, RZ, R177 ;  /* 0x000000ffff057224 */ /* 0x000fe200078e00b1 */
[----:B------:R-:W-:Y:S02]  /*3b320*/  IADD3 R6, P3, R6, UR4, RZ ;  /* 0x0000000406067c10 */ /* 0x000fe4000ff7e0ff */
        /* <DEDUP_REMOVED lines=14> */
[----:B------:R-:W-:Y:S02]  /*3b410*/  IADD3 R7, P0, R7, UR4, RZ ;  /* 0x0000000407077c10 */ /* 0x000fe4000ff1e0ff */
[----:B---3--:R-:W-:Y:S02]  /*3b420*/  MOV R4, R6 ;  /* 0x0000000600047202 */ /* 0x008fe40000000f00 */
[----:B-1----:R-:W3:Y:S01]  /*3b430*/  LDL.LU R6, [R1+0xc5c] ;  /* 0x000c5c0001067983 */ /* 0x002ee20000300800 */
[----:B------:R-:W-:-:S03]  /*3b440*/  IMAD.MOV.U32 R5, RZ, RZ, R173 ;  /* 0x000000ffff057224 */ /* 0x000fc600078e00ad */
        /* <DEDUP_REMOVED lines=16> */
[----:B-1----:R-:W-:Y:S02]  /*3b550*/  MOV R4, R0 ;  /* 0x0000000000047202 */ /* 0x002fe40000000f00 */
[----:B---3--:R-:W-:-:S05]  /*3b560*/  IADD3.X R6, R6, UR6, RZ, P1, !PT ;  /* 0x0000000606067c10 */ /* 0x008fca0008ffe4ff */
[----:B------:R1:W-:Y:S04]  /*3b570*/  STL [R1+0xc5c], R6 ;  /* 0x000c5c0601007387 */ /* 0x0003e80000100800 */
[----:B------:R-:W3:Y:S04]  /*3b580*/  LDL.LU R7, [R1+0xc74] ;  /* 0x000c740001077983 */ /* 0x000ee80000300800 */
[----:B--2---:R-:W2:Y:S01]  /*3b590*/  LDL.LU R0, [R1+0xc78] ;  /* 0x000c780001007983 */ /* 0x004ea20000300800 */
[----:B------:R-:W-:Y:S01]  /*3b5a0*/  ISETP.NE.U32.AND P0, PT, RZ, UR12, PT ;  /* 0x0000000cff007c0c */ /* 0x000fe2000bf05070 */
[----:B------:R-:W-:-:S02]  /*3b5b0*/  IMAD.MOV.U32 R5, RZ, RZ, R6 ;  /* 0x000000ffff057224 */ /* 0x000fc400078e0006 */
[----:B------:R-:W3:Y:S04]  /*3b5c0*/  LDL.LU R173, [R1+0xc80] ;  /* 0x000c800001ad7983 */ /* 0x000ee80000300800 */
[----:B-1----:R-:W3:Y:S06]  /*3b5d0*/  LDL.LU R6, [R1+0xc88] ;  /* 0x000c880001067983 */ /* 0x002eec0000300800 */
        /* <DEDUP_REMOVED lines=19> */
[----:B-1----:R-:W-:Y:S01]  /*3b710*/  MOV R4, R177 ;  /* 0x000000b100047202 */ /* 0x002fe20000000f00 */
[----:B------:R-:W-:Y:S02]  /*3b720*/  IMAD.MOV.U32 R5, RZ, RZ, R189 ;  /* 0x000000ffff057224 */ /* 0x000fe400078e00bd */
[----:B------:R-:W-:-:S04]  /*3b730*/  USEL UR12, URZ, 0x4, !UP1 ;  /* 0x000000043f0c7887 */ /* 0x000fc8000c800000 */
[----:B------:R-:W-:-:S04]  /*3b740*/  USEL UR12, UR12, URZ, !UP0 ;  /* 0x0000003f0c0c7287 */ /* 0x000fc8000c000000 */
[----:B------:R1:W-:Y:S01]  /*3b750*/  LDGSTS.E [R2+0x18008], desc[UR8][R4.64], P1 ;  /* 0x1800800004027fae */ /* 0x0003e20008921848 */
[----:B--2---:R-:W-:-:S04]  /*3b760*/  IADD3 R0, P0, R0, UR4, RZ ;  /* 0x0000000400007c10 */ /* 0x004fc8000ff1e0ff */
[----:B---3--:R-:W-:Y:S01]  /*3b770*/  IADD3.X R7, R7, UR6, RZ, P0, !PT ;  /* 0x0000000607077c10 */ /* 0x008fe200087fe4ff */
[----:B-1----:R-:W-:Y:S01]  /*3b780*/  IMAD.MOV.U32 R4, RZ, RZ, R0 ;  /* 0x000000ffff047224 */ /* 0x002fe200078e0000 */
[----:B------:R-:W-:Y:S03]  /*3b790*/  STL [R1+0xc78], R0 ;  /* 0x000c780001007387 */ /* 0x000fe60000100800 */
[----:B------:R-:W-:Y:S01]  /*3b7a0*/  IMAD.MOV.U32 R5, RZ, RZ, R7 ;  /* 0x000000ffff057224 */ /* 0x000fe200078e0007 */
[----:B------:R1:W-:Y:S01]  /*3b7b0*/  STL [R1+0xc74], R7 ;  /* 0x000c740701007387 */ /* 0x0003e20000100800 */
[----:B------:R-:W-:-:S03]  /*3b7c0*/  ISETP.NE.U32.AND P0, PT, RZ, UR12, PT ;  /* 0x0000000cff007c0c */ /* 0x000fc6000bf05070 */
[----:B------:R2:W-:Y:S01]  /*3b7d0*/  LDGSTS.E [R2+0x1c008], desc[UR8][R4.64], P1 ;  /* 0x1c00800004027fae */ /* 0x0005e20008921848 */
[----:B------:R-:W-:-:S03]  /*3b7e0*/  IADD3 R173, P1, R173, UR4, RZ ;  /* 0x00000004adad7c10 */ /* 0x000fc6000ff3e0ff */
[----:B-1----:R-:W3:Y:S04]  /*3b7f0*/  LDL.LU R7, [R1+0x68c] ;  /* 0x00068c0001077983 */ /* 0x002ee80000300800 */
[----:B------:R-:W3:Y:S01]  /*3b800*/  LDL.LU R0, [R1+0x690] ;  /* 0x0006900001007983 */ /* 0x000ee20000300800 */
[----:B------:R-:W-:Y:S02]  /*3b810*/  IADD3 R6, P2, R6, UR4, RZ ;  /* 0x0000000406067c10 */ /* 0x000fe4000ff5e0ff */
[----:B--2---:R-:W-:Y:S01]  /*3b820*/  MOV R4, R173 ;  /* 0x000000ad00047202 */ /* 0x004fe20000000f00 */
        /* <DEDUP_REMOVED lines=11> */
[----:B------:R-:W-:-:S04]  /*3b8e0*/  UISETP.GT.AND UP1, UPT, UR16, 0x18, UPT ;  /* 0x000000181000788c */ /* 0x000fc8000bf24270 */
[----:B------:R-:W-:Y:S01]  /*3b8f0*/  USEL UR12, URZ, 0x4, !UP1 ;  /* 0x000000043f0c7887 */ /* 0x000fe2000c800000 */
[----:B------:R-:W-:Y:S02]  /*3b900*/  IMAD.MOV.U32 R4, RZ, RZ, R6 ;  /* 0x000000ffff047224 */ /* 0x000fe400078e0006 */
[----:B------:R-:W4:Y:S01]  /*3b910*/  LDL.LU R6, [R1+0x6a0] ;  /* 0x0006a00001067983 */ /* 0x000f220000300800 */
[----:B------:R-:W-:-:S03]  /*3b920*/  USEL UR12, UR12, URZ, !UP0 ;  /* 0x0000003f0c0c7287 */ /* 0x000fc6000c000000 */
[----:B------:R1:W-:Y:S03]  /*3b930*/  LDGSTS.E [R2+0x1c00c], desc[UR8][R4.64], P0 ;  /* 0x1c00c00004027fae */ /* 0x0003e60008121848 */
[----:B------:R-:W-:Y:S02]  /*3b940*/  ISETP.NE.U32.AND P0, PT, RZ, UR12, PT ;  /* 0x0000000cff007c0c */ /* 0x000fe4000bf05070 */
[----:B---3--:R-:W-:-:S04]  /*3b950*/  IADD3 R0, P1, R0, UR4, RZ ;  /* 0x0000000400007c10 */ /* 0x008fc8000ff3e0ff */
[----:B------:R-:W-:Y:S01]  /*3b960*/  IADD3.X R7, R7, UR6, RZ, P1, !PT ;  /* 0x0000000607077c10 */ /* 0x000fe20008ffe4ff */
[----:B------:R-:W-:Y:S04]  /*3b970*/  STL [R1+0x690], R0 ;  /* 0x0006900001007387 */ /* 0x000fe80000100800 */
[----:B------:R3:W-:Y:S04]  /*3b980*/  STL [R1+0x68c], R7 ;  /* 0x00068c0701007387 */ /* 0x0007e80000100800 */
[----:B------:R-:W4:Y:S01]  /*3b990*/  LDL.LU R173, [R1+0x69c] ;  /* 0x00069c0001ad7983 */ /* 0x000f220000300800 */
[----:B-1----:R-:W-:Y:S01]  /*3b9a0*/  LOP3.LUT R2, R3, 0x60, RZ, 0x3c, !PT ;  /* 0x0000006003027812 */ /* 0x002fe200078e3cff */
[----:B------:R-:W-:-:S02]  /*3b9b0*/  IMAD.MOV.U32 R4, RZ, RZ, R0 ;  /* 0x000000ffff047224 */ /* 0x000fc400078e0000 */
[----:B------:R-:W-:Y:S01]  /*3b9c0*/  IMAD.MOV.U32 R5, RZ, RZ, R7 ;  /* 0x000000ffff057224 */ /* 0x000fe200078e0007 */
[----:B------:R-:W-:Y:S01]  /*3b9d0*/  IADD3 R2, R2, UR17, RZ ;  /* 0x0000001102027c10 */ /* 0x000fe2000fffe0ff */
[----:B---3--:R-:W3:Y:S04]  /*3b9e0*/  LDL.LU R7, [R1+0x6a8] ;  /* 0x0006a80001077983 */ /* 0x008ee80000300800 */
[----:B------:R-:W3:Y:S04]  /*3b9f0*/  LDL.LU R0, [R1+0x6b0] ;  /* 0x0006b00001007983 */ /* 0x000ee80000300800 */
[----:B------:R1:W-:Y:S01]  /*3ba00*/  LDGSTS.E [R2], desc[UR8][R4.64], P0 ;  /* 0x0000000004027fae */ /* 0x0003e20008121848 */
[----:B--2---:R-:W-:-:S04]  /*3ba10*/  IADD3 R172, P1, R172, UR4, RZ ;  /* 0x00000004acac7c10 */ /* 0x004fc8000ff3e0ff */
[----:B------:R-:W-:Y:S01]  /*3ba20*/  IADD3.X R176, R176, UR6, RZ, P1, !PT ;  /* 0x00000006b0b07c10 */ /* 0x000fe20008ffe4ff */
[----:B------:R-:W-:Y:S03]  /*3ba30*/  STL [R1+0x698], R172 ;  /* 0x000698ac01007387 */ /* 0x000fe60000100800 */
[----:B-1----:R-:W-:Y:S01]  /*3ba40*/  MOV R5, R176 ;  /* 0x000000b000057202 */ /* 0x002fe20000000f00 */
[----:B------:R1:W-:Y:S01]  /*3ba50*/  STL [R1+0x694], R176 ;  /* 0x000694b001007387 */ /* 0x0003e20000100800 */
[----:B------:R-:W-:Y:S01]  /*3ba60*/  IMAD.MOV.U32 R4, RZ, RZ, R172 ;  /* 0x000000ffff047224 */ /* 0x000fe200078e00ac */
[----:B------:R-:W-:Y:S02]  /*3ba70*/  UISETP.GT.AND UP1, UPT, UR16, 0x19, UPT ;  /* 0x000000191000788c */ /* 0x000fe4000bf24270 */
[----:B-1----:R-:W2:Y:S04]  /*3ba80*/  LDL.LU R176, [R1+0x6a4] ;  /* 0x0006a40001b07983 */ /* 0x002ea80000300800 */
        /* <DEDUP_REMOVED lines=8> */
[----:B------:R-:W-:-:S05]  /*3bb10*/  IADD3.X R173, R173, UR6, RZ, P1, !PT ;  /* 0x00000006adad7c10 */ /* 0x000fca0008ffe4ff */
[----:B------:R1:W-:Y:S01]  /*3bb20*/  STL [R1+0x69c], R173 ;  /* 0x00069cad01007387 */ /* 0x0003e20000100800 */
[----:B------:R-:W-:Y:S01]  /*3bb30*/  IMAD.MOV.U32 R5, RZ, RZ, R173 ;  /* 0x000000ffff057224 */ /* 0x000fe200078e00ad */
[----:B---3--:R-:W-:Y:S02]  /*3bb40*/  IADD3 R7, P2, R7, UR4, RZ ;  /* 0x0000000407077c10 */ /* 0x008fe4000ff5e0ff */
        /* <DEDUP_REMOVED lines=10> */
[----:B------:R-:W-:-:S03]  /*3bbf0*/  MOV R5, R176 ;  /* 0x000000b000057202 */ /* 0x000fc60000000f00 */
        /* <DEDUP_REMOVED lines=13> */
[----:B----4-:R-:W-:-:S04]  /*3bcd0*/  IADD3 R6, P0, R6, UR4, RZ ;  /* 0x0000000406067c10 */ /* 0x010fc8000ff1e0ff */
[----:B------:R-:W-:Y:S01]  /*3bce0*/  IADD3.X R173, R173, UR6, RZ, P0, !PT ;  /* 0x00000006adad7c10 */ /* 0x000fe200087fe4ff */
[----:B------:R-:W-:Y:S04]  /*3bcf0*/  STL [R1+0x6b8], R6 ;  /* 0x0006b80601007387 */ /* 0x000fe80000100800 */
[----:B------:R4:W-:Y:S01]  /*3bd00*/  STL [R1+0x6b4], R173 ;  /* 0x0006b4ad01007387 */ /* 0x0009e20000100800 */
[----:B-1----:R-:W-:Y:S01]  /*3bd10*/  MOV R5, R173 ;  /* 0x000000ad00057202 */ /* 0x002fe20000000f00 */
[----:B------:R-:W-:-:S05]  /*3bd20*/  IMAD.MOV.U32 R4, RZ, RZ, R6 ;  /* 0x000000ffff047224 */ /* 0x000fca00078e0006 */
[----:B------:R1:W-:Y:S04]  /*3bd30*/  LDGSTS.E [R2+0x4008], desc[UR8][R4.64], P1 ;  /* 0x0400800004027fae */ /* 0x0003e80008921848 */
[----:B----4-:R-:W4:Y:S04]  /*3bd40*/  LDL.LU R173, [R1+0x6c4] ;  /* 0x0006c40001ad7983 */ /* 0x010f280000300800 */
[----:B------:R-:W4:Y:S01]  /*3bd50*/  LDL.LU R6, [R1+0x88c] ;  /* 0x00088c0001067983 */ /* 0x000f220000300800 */
[----:B---3--:R-:W-:-:S04]  /*3bd60*/  IADD3 R7, P1, R7, UR4, RZ ;  /* 0x0000000407077c10 */ /* 0x008fc8000ff3e0ff */
[----:B--2---:R-:W-:Y:S01]  /*3bd70*/  IADD3.X R176, R176, UR6, RZ, P1, !PT ;  /* 0x00000006b0b07c10 */ /* 0x004fe20008ffe4ff */
[----:B------:R-:W-:Y:S01]  /*3bd80*/  STL [R1+0x6c0], R7 ;  /* 0x0006c00701007387 */ /* 0x000fe20000100800 */
[----:B-1----:R-:W-:-:S03]  /*3bd90*/  IMAD.MOV.U32 R4, RZ, RZ, R7 ;  /* 0x000000ffff047224 */ /* 0x002fc600078e0007 */
        /* <DEDUP_REMOVED lines=20> */
[----:B------:R-:W-:-:S03]  /*3bee0*/  MOV R5, R173 ;  /* 0x000000ad00057202 */ /* 0x000fc60000000f00 */
[----:B------:R-:W2:Y:S01]  /*3bef0*/  LDL.LU R172, [R1+0x8a0] ;  /* 0x0008a00001ac7983 */ /* 0x000ea20000300800 */
[----:B------:R-:W-:-:S03]  /*3bf00*/  ISETP.NE.U32.AND P1, PT, RZ, UR12, PT ;  /* 0x0000000cff007c0c */ /* 0x000fc6000bf25070 */
[----:B------:R1:W-:Y:S04]  /*3bf10*/  STL [R1+0x88c], R6 ;  /* 0x00088c0601007387 */ /* 0x0003e80000100800 */
[----:B----4-:R-:W4:Y:S04]  /*3bf20*/  LDL.LU R173, [R1+0x89c] ;  /* 0x00089c0001ad7983 */ /* 0x010f280000300800 */
[----:B------:R1:W-:Y:S02]  /*3bf30*/  LDGSTS.E [R2+0x400c], desc[UR8][R4.64], P0 ;  /* 0x0400c00004027fae */ /* 0x0003e40008121848 */
[----:B-1----:R-:W-:-:S02]  /*3bf40*/  IMAD.MOV.U32 R4, RZ, RZ, R0 ;  /* 0x000000ffff047224 */ /* 0x002fc400078e0000 */
[----:B------:R-:W-:Y:S02]  /*3bf50*/  IMAD.MOV.U32 R5, RZ, RZ, R6 ;  /* 0x000000ffff057224 */ /* 0x000fe400078e0006 */
[----:B------:R-:W4:Y:S04]  /*3bf60*/  LDL.LU R6, [R1+0x8a8] ;  /* 0x0008a80001067983 */ /* 0x000f280000300800 */
[----:B------:R-:W4:Y:S04]  /*3bf70*/  LDL.LU R0, [R1+0x8b0] ;  /* 0x0008b00001007983 */ /* 0x000f280000300800 */
[----:B------:R1:W-:Y:S01]  /*3bf80*/  LDGSTS.E [R2+0x8000], desc[UR8][R4.64], P1 ;  /* 0x0800000004027fae */ /* 0x0003e20008921848 */
[----:B---3--:R-:W-:-:S04]  /*3bf90*/  IADD3 R7, P0, R7, UR4, RZ ;  /* 0x0000000407077c10 */ /* 0x008fc8000ff1e0ff */
[----:B--2---:R-:W-:Y:S01]  /*3bfa0*/  IADD3.X R176, R176, UR6, RZ, P0, !PT ;  /* 0x00000006b0b07c10 */ /* 0x004fe200087fe4ff */
[----:B------:R-:W-:Y:S03]  /*3bfb0*/  STL [R1+0x898], R7 ;  /* 0x0008980701007387 */ /* 0x000fe60000100800 */
[----:B-1----:R-:W-:Y:S01]  /*3bfc0*/  MOV R5, R176 ;  /* 0x000000b000057202 */ /* 0x002fe20000000f00 */
[----:B------:R1:W-:Y:S01]  /*3bfd0*/  STL [R1+0x894], R176 ;  /* 0x000894b001007387 */ /* 0x0003e20000100800 */
[----:B------:R-:W-:Y:S01]  /*3bfe0*/  IMAD.MOV.U32 R4, RZ, RZ, R7 ;  /* 0x000000ffff047224 */ /* 0x000fe200078e0007 */
[----:B------:R-:W-:-:S04]  /*3bff0*/  UISETP.GT.AND UP1, UPT, UR16, 0x39, UPT ;  /* 0x000000391000788c */ /* 0x000fc8000bf24270 */
[----:B------:R2:W-:Y:S04]  /*3c000*/  LDGSTS.E [R2+0xc000], desc[UR8][R4.64], P1 ;  /* 0x0c00000004027fae */ /* 0x0005e80008921848 */
[----:B-1----:R-:W3:Y:S04]  /*3c010*/  LDL.LU R176, [R1+0x8a4] ;  /* 0x0008a40001b07983 */ /* 0x002ee80000300800 */
[----:B------:R-:W3:Y:S01]  /*3c020*/  LDL.LU R7, [R1+0x8ac] ;  /* 0x0008ac0001077983 */ /* 0x000ee20000300800 */
[----:B------:R-:W-:-:S04]  /*3c030*/  USEL UR12, URZ, 0x4, !UP1 ;  /* 0x000000043f0c7887 */ /* 0x000fc8000c800000 */
[----:B------:R-:W-:Y:S01]  /*3c040*/  USEL UR12, UR12, URZ, !UP0 ;  /* 0x0000003f0c0c7287 */ /* 0x000fe2000c000000 */
[----:B------:R-:W-:-:S04]  /*3c050*/  IADD3 R172, P1, R172, UR4, RZ ;  /* 0x00000004acac7c10 */ /* 0x000fc8000ff3e0ff */
[----:B----4-:R-:W-:Y:S01]  /*3c060*/  IADD3.X R173, R173, UR6, RZ, P1, !PT ;  /* 0x00000006adad7c10 */ /* 0x010fe20008ffe4ff */
[----:B------:R-:W-:Y:S01]  /*3c070*/  STL [R1+0x8a0], R172 ;  /* 0x0008a0ac01007387 */ /* 0x000fe20000100800 */
[----:B--2---:R-:W-:-:S03]  /*3c080*/  IMAD.MOV.U32 R4, RZ, RZ, R172 ;  /* 0x000000ffff047224 */ /* 0x004fc600078e00ac */
[----:B------:R1:W-:Y:S01]  /*3c090*/  STL [R1+0x89c], R173 ;  /* 0x00089cad01007387 */ /* 0x0003e20000100800 */
[----:B------:R-:W-:Y:S01]  /*3c0a0*/  IMAD.MOV.U32 R5, RZ, RZ, R173 ;  /* 0x000000ffff057224 */ /* 0x000fe200078e00ad */
[----:B------:R-:W-:Y:S02]  /*3c0b0*/  ISETP.NE.U32.AND P0, PT, RZ, UR12, PT ;  /* 0x0000000cff007c0c */ /* 0x000fe4000bf05070 */
[----:B-1----:R-:W2:Y:S04]  /*3c0c0*/  LDL.LU R173, [R1+0x8b4] ;  /* 0x0008b40001ad7983 */ /* 0x002ea80000300800 */
[----:B------:R-:W4:Y:S01]  /*3c0d0*/  LDL.LU R172, [R1+0x8b8] ;  /* 0x0008b80001ac7983 */ /* 0x000f220000300800 */
[----:B------:R-:W-:-:S06]  /*3c0e0*/  IADD3 R6, P2, R6, UR4, RZ ;  /* 0x0000000406067c10 */ /* 0x000fcc000ff5e0ff */
[----:B------:R1:W-:Y:S01]  /*3c0f0*/  LDGSTS.E [R2+0x8004], desc[UR8][R4.64], P0 ;  /* 0x0800400004027fae */ /* 0x0003e20008121848 */
[----:B------:R-:W-:-:S03]  /*3c100*/  IADD3 R0, P3, R0, UR4, RZ ;  /* 0x0000000400007c10 */ /* 0x000fc6000ff7e0ff */
[----:B------:R3:W-:Y:S01]  /*3c110*/  STL [R1+0x8a8], R6 ;  /* 0x0008a80601007387 */ /* 0x0007e20000100800 */
[----:B-1----:R-:W-:Y:S01]  /*3c120*/  IMAD.MOV.U32 R4, RZ, RZ, R6 ;  /* 0x000000ffff047224 */ /* 0x002fe200078e0006 */
[----:B---3--:R-:W-:Y:S02]  /*3c130*/  IADD3.X R176, R176, UR6, RZ, P2, !PT ;  /* 0x00000006b0b07c10 */ /* 0x008fe400097fe4ff */
[----:B------:R-:W-:-:S03]  /*3c140*/  IADD3.X R7, R7, UR6, RZ, P3, !PT ;  /* 0x0000000607077c10 */ /* 0x000fc60009ffe4ff */
[----:B------:R1:W-:Y:S04]  /*3c150*/  STL [R1+0x8a4], R176 ;  /* 0x0008a4b001007387 */ /* 0x0003e80000100800 */
[----:B------:R-:W-:Y:S01]  /*3c160*/  STL [R1+0x8b0], R0 ;  /* 0x0008b00001007387 */ /* 0x000fe20000100800 */
[----:B------:R-:W-:-:S03]  /*3c170*/  MOV R5, R176 ;  /* 0x000000b000057202 */ /* 0x000fc60000000f00 */
[----:B------:R-:W3:Y:S04]  /*3c180*/  LDL.LU R6, [R1+0x8c0] ;  /* 0x0008c00001067983 */ /* 0x000ee80000300800 */
[----:B------:R1:W-:Y:S04]  /*3c190*/  STL [R1+0x8ac], R7 ;  /* 0x0008ac0701007387 */ /* 0x0003e80000100800 */
[----:B-1----:R-:W3:Y:S01]  /*3c1a0*/  LDL.LU R176, [R1+0x8bc] ;  /* 0x0008bc0001b07983 */ /* 0x002ee20000300800 */
[----:B------:R-:W-:-:S03]  /*3c1b0*/  UISETP.GT.AND UP1, UPT, UR16, 0x3a, UPT ;  /* 0x0000003a1000788c */ /* 0x000fc6000bf24270 */
[----:B------:R1:W-:Y:S01]  /*3c1c0*/  LDGSTS.E [R2+0xc004], desc[UR8][R4.64], P0 ;  /* 0x0c00400004027fae */ /* 0x0003e20008121848 */
[----:B------:R-:W-:-:S04]  /*3c1d0*/  USEL UR12, URZ, 0x4, !UP1 ;  /* 0x000000043f0c7887 */ /* 0x000fc8000c800000 */
[----:B------:R-:W-:-:S06]  /*3c1e0*/  USEL UR12, UR12, URZ, !UP0 ;  /* 0x0000003f0c0c7287 */ /* 0x000fcc000c000000 */
[----:B------:R-:W-:Y:S01]  /*3c1f0*/  ISETP.NE.U32.AND P1, PT, RZ, UR12, PT ;  /* 0x0000000cff007c0c */ /* 0x000fe2000bf25070 */
[----:B-1----:R-:W-:Y:S02]  /*3c200*/  IMAD.MOV.U32 R4, RZ, RZ, R0 ;  /* 0x000000ffff047224 */ /* 0x002fe400078e0000 */
[----:B------:R-:W-:Y:S02]  /*3c210*/  IMAD.MOV.U32 R5, RZ, RZ, R7 ;  /* 0x000000ffff057224 */ /* 0x000fe400078e0007 */
[----:B------:R-:W3:Y:S04]  /*3c220*/  LDL.LU R7, [R1+0x8c8] ;  /* 0x0008c80001077983 */ /* 0x000ee80000300800 */
[----:B------:R-:W3:Y:S04]  /*3c230*/  LDL.LU R0, [R1+0xa90] ;  /* 0x000a900001007983 */ /* 0x000ee80000300800 */
[----:B------:R1:W-:Y:S01]  /*3c240*/  LDGSTS.E [R2+0x8008], desc[UR8][R4.64], P1 ;  /* 0x0800800004027fae */ /* 0x0003e20008921848 */
[----:B----4-:R-:W-:-:S04]  /*3c250*/  IADD3 R172, P0, R172, UR4, RZ ;  /* 0x00000004acac7c10 */ /* 0x010fc8000ff1e0ff */
[----:B--2---:R-:W-:Y:S01]  /*3c260*/  IADD3.X R173, R173, UR6, RZ, P0, !PT ;  /* 0x00000006adad7c10 */ /* 0x004fe200087fe4ff */
[----:B------:R-:W-:Y:S03]  /*3c270*/  STL [R1+0x8b8], R172 ;  /* 0x0008b8ac01007387 */ /* 0x000fe60000100800 */
[----:B-1----:R-:W-:Y:S01]  /*3c280*/  MOV R5, R173 ;  /* 0x000000ad00057202 */ /* 0x002fe20000000f00 */
[----:B------:R1:W-:Y:S01]  /*3c290*/  STL [R1+0x8b4], R173 ;  /* 0x0008b4ad01007387 */ /* 0x0003e20000100800 */
[----:B------:R-:W-:-:S05]  /*3c2a0*/  IMAD.MOV.U32 R4, RZ, RZ, R172 ;  /* 0x000000ffff047224 */ /* 0x000fca00078e00ac */
[----:B------:R2:W-:Y:S04]  /*3c2b0*/  LDGSTS.E [R2+0xc008], desc[UR8][R4.64], P1 ;  /* 0x0c00800004027fae */ /* 0x0005e80008921848 */
[----:B-1----:R-:W4:Y:S04]  /*3c2c0*/  LDL.LU R173, [R1+0x8c4] ;  /* 0x0008c40001ad7983 */ /* 0x002f280000300800 */
[----:B------:R-:W4:Y:S01]  /*3c2d0*/  LDL.LU R172, [R1+0xa8c] ;  /* 0x000a8c0001ac7983 */ /* 0x000f220000300800 */
[----:B---3--:R-:W-:-:S04]  /*3c2e0*/  IADD3 R6, P1, R6, UR4, RZ ;  /* 0x0000000406067c10 */ /* 0x008fc8000ff3e0ff */
[----:B------:R-:W-:Y:S01]  /*3c2f0*/  IADD3.X R176, R176, UR6, RZ, P1, !PT ;  /* 0x00000006b0b07c10 */ /* 0x000fe20008ffe4ff */
[----:B------:R-:W-:Y:S01]  /*3c300*/  STL [R1+0x8c0], R6 ;  /* 0x0008c00601007387 */ /* 0x000fe20000100800 */
[----:B--2---:R-:W-:-:S03]  /*3c310*/  IMAD.MOV.U32 R4, RZ, RZ, R6 ;  /* 0x000000ffff047224 */ /* 0x004fc600078e0006 */
        /* <DEDUP_REMOVED lines=33> */
[----:B------:R-:W-:Y:S01]  /*3c530*/  STL [R1+0xa98], R6 ;  /* 0x000a980601007387 */ /* 0x000fe20000100800 */
[----:B-1----:R-:W-:Y:S02]  /*3c540*/  IMAD.MOV.U32 R4, RZ, RZ, R6 ;  /* 0x000000ffff047224 */ /* 0x002fe400078e0006 */
[----:B------:R-:W-:Y:S01]  /*3c550*/  MOV R5, R176 ;  /* 0x000000b000057202 */ /* 0x000fe20000000f00 */
[----:B------:R1:W-:Y:S01]  /*3c560*/  STL [R1+0xa94], R176 ;  /* 0x000a94b001007387 */ /* 0x0003e20000100800 */
[----:B------:R-:W-:-:S03]  /*3c570*/  UISETP.GT.AND UP1, UPT, UR16, 0x59, UPT ;  /* 0x000000591000788c */ /* 0x000fc6000bf24270 */
        /* <DEDUP_REMOVED lines=21> */
[----:B------:R-:W-:Y:S04]  /*3c6d0*/  STL [R1+0xaa4], R176 ;  /* 0x000aa4b001007387 */ /* 0x000fe80000100800 */
[----:B------:R1:W-:Y:S04]  /*3c6e0*/  STL [R1+0xab0], R0 ;  /* 0x000ab00001007387 */ /* 0x0003e80000100800 */
[----:B------:R3:W-:Y:S04]  /*3c6f0*/  STL [R1+0xaac], R6 ;  /* 0x000aac0601007387 */ /* 0x0007e80000100800 */
[----:B------:R-:W2:Y:S04]  /*3c700*/  LDL.LU R177, [R1+0xabc] ;  /* 0x000abc0001b17983 */ /* 0x000ea80000300800 */
[----:B------:R-:W2:Y:S01]  /*3c710*/  LDL.LU R172, [R1+0xac0] ;  /* 0x000ac00001ac7983 */ /* 0x000ea20000300800 */
[----:B------:R-:W-:-:S04]  /*3c720*/  UISETP.GT.AND UP1, UPT, UR16, 0x5a, UPT ;  /* 0x0000005a1000788c */ /* 0x000fc8000bf24270 */
[----:B------:R-:W-:Y:S01]  /*3c730*/  USEL UR12, URZ, 0x4, !UP1 ;  /* 0x000000043f0c7887 */ /* 0x000fe2000c800000 */
[----:B------:R-:W-:-:S03]  /*3c740*/  MOV R5, R176 ;  /* 0x000000b000057202 */ /* 0x000fc60000000f00 */
[----:B------:R-:W-:Y:S02]  /*3c750*/  USEL UR12, UR12, URZ, !UP0 ;  /* 0x0000003f0c0c7287 */ /* 0x000fe4000c000000 */
[----:B------:R1:W-:Y:S04]  /*3c760*/  LDGSTS.E [R2+0x14004], desc[UR8][R4.64], P0 ;  /* 0x1400400004027fae */ /* 0x0003e80008121848 */
[----:B------:R-:W-:Y:S01]  /*3c770*/  ISETP.NE.U32.AND P1, PT, RZ, UR12, PT ;  /* 0x0000000cff007c0c */ /* 0x000fe2000bf25070 */
[----:B-1----:R-:W-:Y:S02]  /*3c780*/  IMAD.MOV.U32 R4, RZ, RZ, R0 ;  /* 0x000000ffff047224 */ /* 0x002fe400078e0000 */
[----:B------:R-:W-:Y:S01]  /*3c790*/  IMAD.MOV.U32 R5, RZ, RZ, R6 ;  /* 0x000000ffff057224 */ /* 0x000fe200078e0006 */
[----:B------:R-:W2:Y:S04]  /*3c7a0*/  LDL.LU R0, [R1+0xac8] ;  /* 0x000ac80001007983 */ /* 0x000ea80000300800 */
[----:B---3--:R-:W3:Y:S01]  /*3c7b0*/  LDL.LU R6, [R1+0xc90] ;  /* 0x000c900001067983 */ /* 0x008ee20000300800 */
[----:B----4-:R-:W-:-:S04]  /*3c7c0*/  IADD3 R7, P0, R7, UR4, RZ ;  /* 0x0000000407077c10 */ /* 0x010fc8000ff1e0ff */
[----:B------:R1:W-:Y:S01]  /*3c7d0*/  LDGSTS.E [R2+0x10008], desc[UR8][R4.64], P1 ;  /* 0x1000800004027fae */ /* 0x0003e20008921848 */
[----:B--2---:R-:W-:-:S03]  /*3c7e0*/  IADD3.X R173, R173, UR6, RZ, P0, !PT ;  /* 0x00000006adad7c10 */ /* 0x004fc600087fe4ff */
[----:B------:R-:W-:Y:S04]  /*3c7f0*/  STL [R1+0xab8], R7 ;  /* 0x000ab80701007387 */ /* 0x000fe80000100800 */
[----:B------:R2:W-:Y:S04]  /*3c800*/  STL [R1+0xab4], R173 ;  /* 0x000ab4ad01007387 */ /* 0x0005e80000100800 */
[----:B------:R-:W4:Y:S01]  /*3c810*/  LDL.LU R176, [R1+0xac4] ;  /* 0x000ac40001b07983 */ /* 0x000f220000300800 */
[----:B-1----:R-:W-:Y:S01]  /*3c820*/  IMAD.MOV.U32 R4, RZ, RZ, R7 ;  /* 0x000000ffff047224 */ /* 0x002fe200078e0007 */
[----:B------:R-:W-:-:S02]  /*3c830*/  MOV R5, R173 ;  /* 0x000000ad00057202 */ /* 0x000fc40000000f00 */
[----:B--2---:R-:W2:Y:S04]  /*3c840*/  LDL.LU R173, [R1+0xc8c] ;  /* 0x000c8c0001ad7983 */ /* 0x004ea80000300800 */
[----:B------:R1:W-:Y:S04]  /*3c850*/  LDGSTS.E [R2+0x14008], desc[UR8][R4.64], P1 ;  /* 0x1400800004027fae */ /* 0x0003e80008921848 */
[----:B------:R-:W2:Y:S01]  /*3c860*/  LDL.LU R7, [R1+0xc98] ;  /* 0x000c980001077983 */ /* 0x000ea20000300800 */
[----:B------:R-:W-:-:S04]  /*3c870*/  IADD3 R172, P1, R172, UR4, RZ ;  /* 0x00000004acac7c10 */ /* 0x000fc8000ff3e0ff */
[----:B------:R-:W-:Y:S01]  /*3c880*/  IADD3.X R177, R177, UR6, RZ, P1, !PT ;  /* 0x00000006b1b17c10 */ /* 0x000fe20008ffe4ff */
[----:B------:R1:W-:Y:S02]  /*3c890*/  STL [R1+0xac0], R172 ;  /* 0x000ac0ac01007387 */ /* 0x0003e40000100800 */
[----:B-1----:R-:W-:Y:S02]  /*3c8a0*/  IMAD.MOV.U32 R4, RZ, RZ, R172 ;  /* 0x000000ffff047224 */ /* 0x002fe400078e00ac */
[----:B------:R-:W-:Y:S04]  /*3c8b0*/  STL [R1+0xabc], R177 ;  /* 0x000abcb101007387 */ /* 0x000fe80000100800 */
[----:B------:R-:W2:Y:S01]  /*3c8c0*/  LDL.LU R172, [R1+0xc94] ;  /* 0x000c940001ac7983 */ /* 0x000ea20000300800 */
[----:B------:R-:W-:-:S04]  /*3c8d0*/  UISETP.GT.AND UP1, UPT, UR16, 0x5b, UPT ;  /* 0x0000005b1000788c */ /* 0x000fc8000bf24270 */
[----:B------:R-:W-:-:S04]  /*3c8e0*/  USEL UR12, URZ, 0x4, !UP1 ;  /* 0x000000043f0c7887 */ /* 0x000fc8000c800000 */
[----:B------:R-:W-:-:S06]  /*3c8f0*/  USEL UR12, UR12, URZ, !UP0 ;  /* 0x0000003f0c0c7287 */ /* 0x000fcc000c000000 */
[----:B------:R-:W-:Y:S01]  /*3c900*/  ISETP.NE.U32.AND P0, PT, RZ, UR12, PT ;  /* 0x0000000cff007c0c */ /* 0x000fe2000bf05070 */
[----:B------:R-:W-:Y:S01]  /*3c910*/  UISETP.GT.AND UP1, UPT, UR16, 0x78, UPT ;  /* 0x000000781000788c */ /* 0x000fe2000bf24270 */
[----:B------:R-:W-:Y:S01]  /*3c920*/  IADD3 R0, P2, R0, UR4, RZ ;  /* 0x0000000400007c10 */ /* 0x000fe2000ff5e0ff */
[----:B------:R-:W-:Y:S01]  /*3c930*/  IMAD.MOV.U32 R5, RZ, RZ, R177 ;  /* 0x000000ffff057224 */ /* 0x000fe200078e00b1 */
[----:B---3--:R-:W-:Y:S01]  /*3c940*/  IADD3 R6, P3, R6, UR4, RZ ;  /* 0x0000000406067c10 */ /* 0x008fe2000ff7e0ff */
[----:B------:R-:W-:Y:S02]  /*3c950*/  USEL UR12, URZ, 0x4, !UP1 ;  /* 0x000000043f0c7887 */ /* 0x000fe4000c800000 */
[----:B------:R1:W-:Y:S02]  /*3c960*/  STL [R1+0xac8], R0 ;  /* 0x000ac80001007387 */ /* 0x0003e40000100800 */
[----:B------:R-:W-:-:S04]  /*3c970*/  USEL UR12, UR12, URZ, !UP0 ;  /* 0x0000003f0c0c7287 */ /* 0x000fc8000c000000 */
[----:B------:R3:W-:Y:S01]  /*3c980*/  LDGSTS.E [R2+0x1000c], desc[UR8][R4.64], P0 ;  /* 0x1000c00004027fae */ /* 0x0007e20008121848 */
[----:B----4-:R-:W-:-:S05]  /*3c990*/  IADD3.X R176, R176, UR6, RZ, P2, !PT ;  /* 0x00000006b0b07c10 */ /* 0x010fca00097fe4ff */
[----:B------:R-:W-:Y:S01]  /*3c9a0*/  STL [R1+0xac4], R176 ;  /* 0x000ac4b001007387 */ /* 0x000fe20000100800 */
[----:B--2---:R-:W-:Y:S01]  /*3c9b0*/  IADD3.X R173, R173, UR6, RZ, P3, !PT ;  /* 0x00000006adad7c10 */ /* 0x004fe20009ffe4ff */
[----:B---3--:R-:W-:Y:S01]  /*3c9c0*/  IMAD.MOV.U32 R4, RZ, RZ, R0 ;  /* 0x000000ffff047224 */ /* 0x008fe200078e0000 */
[----:B------:R-:W-:Y:S01]  /*3c9d0*/  MOV R5, R176 ;  /* 0x000000b000057202 */ /* 0x000fe20000000f00 */
[----:B------:R2:W-:Y:S01]  /*3c9e0*/  STL [R1+0xc90], R6 ;  /* 0x000c900601007387 */ /* 0x0005e20000100800 */
[----:B------:R-:W-:-:S03]  /*3c9f0*/  ISETP.NE.U32.AND P1, PT, RZ, UR12, PT ;  /* 0x0000000cff007c0c */ /* 0x000fc6000bf25070 */
[----:B-1----:R-:W3:Y:S04]  /*3ca00*/  LDL.LU R0, [R1+0xca0] ;  /* 0x000ca00001007983 */ /* 0x002ee80000300800 */
[----:B------:R1:W-:Y:S04]  /*3ca10*/  LDGSTS.E [R2+0x1400c], desc[UR8][R4.64], P0 ;  /* 0x1400c00004027fae */ /* 0x0003e80008121848 */
[----:B------:R-:W-:Y:S01]  /*3ca20*/  STL [R1+0xc8c], R173 ;  /* 0x000c8cad01007387 */ /* 0x000fe20000100800 */
[----:B------:R-:W-:Y:S01]  /*3ca30*/  IADD3 R7, P0, R7, UR4, RZ ;  /* 0x0000000407077c10 */ /* 0x000fe2000ff1e0ff */
[----:B-1----:R-:W-:-:S02]  /*3ca40*/  IMAD.MOV.U32 R4, RZ, RZ, R6 ;  /* 0x000000ffff047224 */ /* 0x002fc400078e0006 */
[----:B--2---:R-:W2:Y:S01]  /*3ca50*/  LDL.LU R6, [R1+0xc9c] ;  /* 0x000c9c0001067983 */ /* 0x004ea20000300800 */
[----:B------:R-:W-:-:S03]  /*3ca60*/  IMAD.MOV.U32 R5, RZ, RZ, R173 ;  /* 0x000000ffff057224 */ /* 0x000fc600078e00ad */
[----:B------:R-:W-:Y:S04]  /*3ca70*/  STL [R1+0xc98], R7 ;  /* 0x000c980701007387 */ /* 0x000fe80000100800 */
[----:B------:R1:W-:Y:S01]  /*3ca80*/  LDGSTS.E [R2+0x18000], desc[UR8][R4.64], P1 ;  /* 0x1800000004027fae */ /* 0x0003e20008921848 */
[----:B------:R-:W-:-:S04]  /*3ca90*/  IADD3.X R172, R172, UR6, RZ, P0, !PT ;  /* 0x00000006acac7c10 */ /* 0x000fc800087fe4ff */
[----:B-1----:R-:W-:Y:S01]  /*3caa0*/  MOV R5, R172 ;  /* 0x000000ac00057202 */ /* 0x002fe20000000f00 */
[----:B------:R1:W-:Y:S04]  /*3cab0*/  STL [R1+0xc94], R172 ;  /* 0x000c94ac01007387 */ /* 0x0003e80000100800 */
[----:B------:R-:W4:Y:S04]  /*3cac0*/  LDL.LU R176, [R1+0xca4] ;  /* 0x000ca40001b07983 */ /* 0x000f280000300800 */
[----:B-1----:R-:W4:Y:S04]  /*3cad0*/  LDL.LU R172, [R1+0xca8] ;  /* 0x000ca80001ac7983 */ /* 0x002f280000300800 */
[----:B------:R-:W4:Y:S04]  /*3cae0*/  LDL.LU R189, [R1+0xcac] ;  /* 0x000cac0001bd7983 */ /* 0x000f280000300800 */
[----:B------:R-:W4:Y:S01]  /*3caf0*/  LDL.LU R177, [R1+0xcb0] ;  /* 0x000cb00001b17983 */ /* 0x000f220000300800 */
[----:B------:R-:W-:Y:S01]  /*3cb00*/  IMAD.MOV.U32 R4, RZ, RZ, R7 ;  /* 0x000000ffff047224 */ /* 0x000fe200078e0007 */
        /* <DEDUP_REMOVED lines=21> */
[----:B-1----:R-:W-:Y:S02]  /*3cc60*/  MOV R5, R176 ;  /* 0x000000b000057202 */ /* 0x002fe40000000f00 */
[----:B------:R-:W-:Y:S01]  /*3cc70*/  IADD3.X R189, R189, UR6, RZ, P3, !PT ;  /* 0x00000006bdbd7c10 */ /* 0x000fe20009ffe4ff */
        /* <DEDUP_REMOVED lines=18> */
[----:B-1----:R-:W-:Y:S01]  /*3cda0*/  IMAD.MOV.U32 R4, RZ, RZ, R0 ;  /* 0x000000ffff047224 */ /* 0x002fe200078e0000 */
[----:B------:R-:W-:Y:S02]  /*3cdb0*/  STL [R1+0xcb8], R0 ;  /* 0x000cb80001007387 */ /* 0x000fe40000100800 */
[----:B------:R-:W-:Y:S02]  /*3cdc0*/  MOV R5, R7 ;  /* 0x0000000700057202 */ /* 0x000fe40000000f00 */
        /* <DEDUP_REMOVED lines=17> */
[----:B--2---:R-:W-:-:S03]  /*3cee0*/  MOV R5, R172 ;  /* 0x000000ac00057202 */ /* 0x004fc60000000f00 */
        /* <DEDUP_REMOVED lines=14> */
[----:B------:R-:W-:-:S02]  /*3cfd0*/  VIADD R2, R2, UR17 ;  /* 0x0000001102027c36 */ /* 0x000fc40008000000 */
[----:B------:R-:W-:Y:S02]  /*3cfe0*/  IMAD.MOV.U32 R4, RZ, RZ, R0 ;  /* 0x000000ffff047224 */ /* 0x000fe400078e0000 */
[----:B------:R-:W-:Y:S02]  /*3cff0*/  IMAD.MOV.U32 R5, RZ, RZ, R7 ;  /* 0x000000ffff057224 */ /* 0x000fe400078e0007 */
[----:B-1----:R-:W3:Y:S04]  /*3d000*/  LDL.LU R7, [R1+0x6e8] ;  /* 0x0006e80001077983 */ /* 0x002ee80000300800 */
[----:B------:R-:W3:Y:S04]  /*3d010*/  LDL.LU R0, [R1+0x6f0] ;  /* 0x0006f00001007983 */ /* 0x000ee80000300800 */
[----:B------:R1:W-:Y:S01]  /*3d020*/  LDGSTS.E [R2], desc[UR8][R4.64], P0 ;  /* 0x0000000004027fae */ /* 0x0003e20008121848 */
[----:B--2---:R-:W-:-:S04]  /*3d030*/  IADD3 R172, P1, R172, UR4, RZ ;  /* 0x00000004acac7c10 */ /* 0x004fc8000ff3e0ff */
[----:B------:R-:W-:Y:S01]  /*3d040*/  IADD3.X R176, R176, UR6, RZ, P1, !PT ;  /* 0x00000006b0b07c10 */ /* 0x000fe20008ffe4ff */
[----:B------:R-:W-:Y:S04]  /*3d050*/  STL [R1+0x6d8], R172 ;  /* 0x0006d8ac01007387 */ /* 0x000fe80000100800 */
[----:B------:R2:W-:Y:S01]  /*3d060*/  STL [R1+0x6d4], R176 ;  /* 0x0006d4b001007387 */ /* 0x0005e20000100800 */
[----:B-1----:R-:W-:Y:S01]  /*3d070*/  IMAD.MOV.U32 R5, RZ, RZ, R176 ;  /* 0x000000ffff057224 */ /* 0x002fe200078e00b0 */
[----:B------:R-:W-:Y:S01]  /*3d080*/  MOV R4, R172 ;  /* 0x000000ac00047202 */ /* 0x000fe20000000f00 */
        /* <DEDUP_REMOVED lines=19> */
[----:B---3--:R-:W-:-:S02]  /*3d1c0*/  MOV R4, R7 ;  /* 0x0000000700047202 */ /* 0x008fc40000000f00 */
        /* <DEDUP_REMOVED lines=50> */
[----:B----4-:R-:W-:-:S03]  /*3d4f0*/  MOV R4, R172 ;  /* 0x000000ac00047202 */ /* 0x010fc60000000f00 */
[----:B-1----:R-:W4:Y:S01]  /*3d500*/  LDL.LU R172, [R1+0x8e0] ;  /* 0x0008e00001ac7983 */ /* 0x002f220000300800 */
[----:B------:R-:W-:-:S03]  /*3d510*/  IMAD.MOV.U32 R5, RZ, RZ, R173 ;  /* 0x000000ffff057224 */ /* 0x000fc600078e00ad */
[----:B------:R1:W-:Y:S01]  /*3d520*/  STL [R1+0x8cc], R6 ;  /* 0x0008cc0601007387 */ /* 0x0003e20000100800 */
[----:B------:R-:W-:-:S03]  /*3d530*/  ISETP.NE.U32.AND P1, PT, RZ, UR12, PT ;  /* 0x0000000cff007c0c */ /* 0x000fc6000bf25070 */
[----:B------:R-:W4:Y:S04]  /*3d540*/  LDL.LU R173, [R1+0x8dc] ;  /* 0x0008dc0001ad7983 */ /* 0x000f280000300800 */
[----:B------:R1:W-:Y:S02]  /*3d550*/  LDGSTS.E [R2+0x400c], desc[UR8][R4.64], P0 ;  /* 0x0400c00004027fae */ /* 0x0003e40008121848 */
[----:B-1----:R-:W-:Y:S02]  /*3d560*/  IMAD.MOV.U32 R4, RZ, RZ, R0 ;  /* 0x000000ffff047224 */ /* 0x002fe400078e0000 */
        /* <DEDUP_REMOVED lines=8> */
[----:B-1----:R-:W-:Y:S01]  /*3d5f0*/  IMAD.MOV.U32 R5, RZ, RZ, R176 ;  /* 0x000000ffff057224 */ /* 0x002fe200078e00b0 */
[----:B------:R-:W-:Y:S01]  /*3d600*/  MOV R4, R7 ;  /* 0x0000000700047202 */ /* 0x000fe20000000f00 */
        /* <DEDUP_REMOVED lines=9> */
[----:B-1----:R-:W-:-:S03]  /*3d6a0*/  IMAD.MOV.U32 R4, RZ, RZ, R172 ;  /* 0x000000ffff047224 */ /* 0x002fc600078e00ac */
[----:B------:R1:W-:Y:S01]  /*3d6b0*/  STL [R1+0x8dc], R173 ;  /* 0x0008dcad01007387 */ /* 0x0003e20000100800 */
[----:B------:R-:W-:Y:S01]  /*3d6c0*/  IMAD.MOV.U32 R5, RZ, RZ, R173 ;  /* 0x000000ffff057224 */ /* 0x000fe200078e00ad */
[----:B------:R-:W-:Y:S02]  /*3d6d0*/  ISETP.NE.U32.AND P0, PT, RZ, UR12, PT ;  /* 0x0000000cff007c0c */ /* 0x000fe4000bf05070 */
[----:B-1----:R-:W4:Y:S04]  /*3d6e0*/  LDL.LU R173, [R1+0x8f4] ;  /* 0x0008f40001ad7983 */ /* 0x002f280000300800 */
[----:B------:R-:W4:Y:S01]  /*3d6f0*/  LDL.LU R172, [R1+0x8f8] ;  /* 0x0008f80001ac7983 */ /* 0x000f220000300800 */
[----:B------:R-:W-:-:S06]  /*3d700*/  IADD3 R6, P2, R6, UR4, RZ ;  /* 0x0000000406067c10 */ /* 0x000fcc000ff5e0ff */
[----:B------:R1:W-:Y:S01]  /*3d710*/  LDGSTS.E [R2+0x8004], desc[UR8][R4.64], P0 ;  /* 0x0800400004027fae */ /* 0x0003e20008121848 */
[----:B------:R-:W-:-:S03]  /*3d720*/  IADD3 R0, P3, R0, UR4, RZ ;  /* 0x0000000400007c10 */ /* 0x000fc6000ff7e0ff */
[----:B------:R3:W-:Y:S01]  /*3d730*/  STL [R1+0x8e8], R6 ;  /* 0x0008e80601007387 */ /* 0x0007e20000100800 */
[----:B-1----:R-:W-:Y:S02]  /*3d740*/  MOV R4, R6 ;  /* 0x0000000600047202 */ /* 0x002fe40000000f00 */
        /* <DEDUP_REMOVED lines=171> */
[----:B-1----:R-:W2:Y:S04]  /*3e200*/  LDL.LU R6, [R1+0xd00] ;  /* 0x000d000001067983 */ /* 0x002ea80000300800 */
[----:B------:R-:W2:Y:S04]  /*3e210*/  LDL.LU R176, [R1+0xd08] ;  /* 0x000d080001b07983 */ /* 0x000ea80000300800 */
[----:B------:R1:W-:Y:S01]  /*3e220*/  LDGSTS.E [R2+0x18004], desc[UR8][R4.64], P0 ;  /* 0x1800400004027fae */ /* 0x0003e20008121848 */
[----:B----4-:R-:W-:-:S04]  /*3e230*/  IADD3 R172, P2, R172, UR4, RZ ;  /* 0x00000004acac7c10 */ /* 0x010fc8000ff5e0ff */
[----:B------:R-:W-:Y:S02]  /*3e240*/  IADD3.X R177, R177, UR6, RZ, P2, !PT ;  /* 0x00000006b1b17c10 */ /* 0x000fe400097fe4ff */
[----:B------:R-:W-:Y:S01]  /*3e250*/  IADD3 R173, P3, R173, UR4, RZ ;  /* 0x00000004adad7c10 */ /* 0x000fe2000ff7e0ff */
[----:B------:R4:W-:Y:S01]  /*3e260*/  STL [R1+0xce8], R172 ;  /* 0x000ce8ac01007387 */ /* 0x0009e20000100800 */
[----:B-1----:R-:W-:Y:S02]  /*3e270*/  MOV R4, R172 ;  /* 0x000000ac00047202 */ /* 0x002fe40000000f00 */
[----:B------:R-:W-:Y:S01]  /*3e280*/  IADD3.X R189, R189, UR6, RZ, P3, !PT ;  /* 0x00000006bdbd7c10 */ /* 0x000fe20009ffe4ff */
[----:B------:R1:W-:Y:S01]  /*3e290*/  STL [R1+0xce4], R177 ;  /* 0x000ce4b101007387 */ /* 0x0003e20000100800 */
[----:B------:R-:W-:-:S03]  /*3e2a0*/  IMAD.MOV.U32 R5, RZ, RZ, R177 ;  /* 0x000000ffff057224 */ /* 0x000fc600078e00b1 */
[----:B------:R-:W-:Y:S04]  /*3e2b0*/  STL [R1+0xcf0], R173 ;  /* 0x000cf0ad01007387 */ /* 0x000fe80000100800 */
[----:B----4-:R-:W4:Y:S04]  /*3e2c0*/  LDL.LU R172, [R1+0xcfc] ;  /* 0x000cfc0001ac7983 */ /* 0x010f280000300800 */
[----:B------:R-:W-:Y:S04]  /*3e2d0*/  STL [R1+0xcec], R189 ;  /* 0x000cecbd01007387 */ /* 0x000fe80000100800 */
[----:B-1----:R-:W4:Y:S01]  /*3e2e0*/  LDL.LU R177, [R1+0xd04] ;  /* 0x000d040001b17983 */ /* 0x002f220000300800 */
[----:B------:R-:W-:-:S03]  /*3e2f0*/  UISETP.GT.AND UP1, UPT, UR16, 0x7e, UPT ;  /* 0x0000007e1000788c */ /* 0x000fc6000bf24270 */
[----:B------:R1:W-:Y:S01]  /*3e300*/  LDGSTS.E [R2+0x1c004], desc[UR8][R4.64], P0 ;  /* 0x1c00400004027fae */ /* 0x0003e20008121848 */
[----:B------:R-:W-:-:S04]  /*3e310*/  USEL UR12, URZ, 0x4, !UP1 ;  /* 0x000000043f0c7887 */ /* 0x000fc8000c800000 */
[----:B------:R-:W-:-:S06]  /*3e320*/  USEL UR12, UR12, URZ, !UP0 ;  /* 0x0000003f0c0c7287 */ /* 0x000fcc000c000000 */
[----:B------:R-:W-:Y:S01]  /*3e330*/  ISETP.NE.U32.AND P1, PT, RZ, UR12, PT ;  /* 0x0000000cff007c0c */ /* 0x000fe2000bf25070 */
[----:B-1----:R-:W-:Y:S02]  /*3e340*/  IMAD.MOV.U32 R4, RZ, RZ, R173 ;  /* 0x000000ffff047224 */ /* 0x002fe400078e00ad */
[----:B------:R-:W-:-:S10]  /*3e350*/  IMAD.MOV.U32 R5, RZ, RZ, R189 ;  /* 0x000000ffff057224 */ /* 0x000fd400078e00bd */
[----:B------:R1:W-:Y:S01]  /*3e360*/  LDGSTS.E [R2+0x18008], desc[UR8][R4.64], P1 ;  /* 0x1800800004027fae */ /* 0x0003e20008921848 */
[----:B---3--:R-:W-:-:S04]  /*3e370*/  IADD3 R0, P0, R0, UR4, RZ ;  /* 0x0000000400007c10 */ /* 0x008fc8000ff1e0ff */
[----:B--2---:R-:W-:Y:S02]  /*3e380*/  IADD3.X R7, R7, UR6, RZ, P0, !PT ;  /* 0x0000000607077c10 */ /* 0x004fe400087fe4ff */
[----:B-1----:R-:W-:-:S03]  /*3e390*/  MOV R4, R0 ;  /* 0x0000000000047202 */ /* 0x002fc60000000f00 */
[----:B------:R-:W-:Y:S01]  /*3e3a0*/  IMAD.MOV.U32 R5, RZ, RZ, R7 ;  /* 0x000000ffff057224 */ /* 0x000fe200078e0007 */
[----:B------:R-:W-:-:S04]  /*3e3b0*/  IADD3 R176, P2, R176, UR4, RZ ;  /* 0x00000004b0b07c10 */ /* 0x000fc8000ff5e0ff */
[----:B------:R1:W-:Y:S01]  /*3e3c0*/  LDGSTS.E [R2+0x1c008], desc[UR8][R4.64], P1 ;  /* 0x1c00800004027fae */ /* 0x0003e20008921848 */
[----:B------:R-:W-:-:S03]  /*3e3d0*/  IADD3 R6, P1, R6, UR4, RZ ;  /* 0x0000000406067c10 */ /* 0x000fc6000ff3e0ff */
[----:B------:R2:W-:Y:S04]  /*3e3e0*/  STL [R1+0xcf8], R0 ;  /* 0x000cf80001007387 */ /* 0x0005e80000100800 */
[----:B------:R3:W-:Y:S04]  /*3e3f0*/  STL [R1+0xcf4], R7 ;  /* 0x000cf40701007387 */ /* 0x0007e80000100800 */
[----:B--2---:R-:W2:Y:S01]  /*3e400*/  LDL.LU R0, [R1+0xd10] ;  /* 0x000d100001007983 */ /* 0x004ea20000300800 */
[----:B-1----:R-:W-:-:S03]  /*3e410*/  IMAD.MOV.U32 R4, RZ, RZ, R6 ;  /* 0x000000ffff047224 */ /* 0x002fc600078e0006 */
[----:B---3--:R-:W3:Y:S04]  /*3e420*/  LDL.LU R7, [R1+0xd50] ;  /* 0x000d500001077983 */ /* 0x008ee80000300800 */
[----:B------:R1:W-:Y:S01]  /*3e430*/  STL [R1+0xd00], R6 ;  /* 0x000d000601007387 */ /* 0x0003e20000100800 */
[----:B----4-:R-:W-:-:S05]  /*3e440*/  IADD3.X R172, R172, UR6, RZ, P1, !PT ;  /* 0x00000006acac7c10 */ /* 0x010fca0008ffe4ff */
[----:B------:R4:W-:Y:S01]  /*3e450*/  STL [R1+0xcfc], R172 ;  /* 0x000cfcac01007387 */ /* 0x0009e20000100800 */
[----:B------:R-:W-:-:S03]  /*3e460*/  IADD3.X R177, R177, UR6, RZ, P2, !PT ;  /* 0x00000006b1b17c10 */ /* 0x000fc600097fe4ff */
[----:B------:R4:W-:Y:S04]  /*3e470*/  STL [R1+0xd08], R176 ;  /* 0x000d08b001007387 */ /* 0x0009e80000100800 */
[----:B-1----:R-:W3:Y:S04]  /*3e480*/  LDL.LU R6, [R1+0xd0c] ;  /* 0x000d0c0001067983 */ /* 0x002ee80000300800 */
[----:B------:R1:W-:Y:S04]  /*3e490*/  STL [R1+0xd04], R177 ;  /* 0x000d04b101007387 */ /* 0x0003e80000100800 */
[----:B------:R-:W3:Y:S01]  /*3e4a0*/  LDL.LU R173, [R1+0xd4c] ;  /* 0x000d4c0001ad7983 */ /* 0x000ee20000300800 */
[----:B------:R-:W-:Y:S01]  /*3e4b0*/  UISETP.GT.AND UP1, UPT, UR16, 0x7f, UPT ;  /* 0x0000007f1000788c */ /* 0x000fe2000bf24270 */
[----:B------:R-:W4:Y:S03]  /*3e4c0*/  S2R R189, SR_TID.X ;  /* 0x0000000000bd7919 */ /* 0x000f260000002100 */
[----:B------:R-:W-:-:S04]  /*3e4d0*/  USEL UR12, URZ, 0x4, !UP1 ;  /* 0x000000043f0c7887 */ /* 0x000fc8000c800000 */
[----:B------:R-:W-:-:S06]  /*3e4e0*/  USEL UR12, UR12, URZ, !UP0 ;  /* 0x0000003f0c0c7287 */ /* 0x000fcc000c000000 */
[----:B------:R-:W-:Y:S01]  /*3e4f0*/  ISETP.NE.U32.AND P0, PT, RZ, UR12, PT ;  /* 0x0000000cff007c0c */ /* 0x000fe2000bf05070 */
[----:B------:R-:W-:Y:S01]  /*3e500*/  IMAD.MOV.U32 R5, RZ, RZ, R172 ;  /* 0x000000ffff057224 */ /* 0x000fe200078e00ac */
[----:B------:R-:W-:-:S11]  /*3e510*/  PLOP3.LUT P1, PT, PT, PT, UP0, 0x80, 0x0 ;  /* 0x000000000000781c */ /* 0x000fd60003f2f008 */
[----:B------:R1:W-:Y:S01]  /*3e520*/  LDGSTS.E [R2+0x1800c], desc[UR8][R4.64], P0 ;  /* 0x1800c00004027fae */ /* 0x0003e20008121848 */
[----:B----4-:R-:W-:Y:S02]  /*3e530*/  LOP3.LUT R172, R189, 0x7f, RZ, 0xc0, !PT ;  /* 0x0000007fbdac7812 */ /* 0x010fe400078ec0ff */
[----:B-1----:R-:W-:Y:S01]  /*3e540*/  MOV R4, R176 ;  /* 0x000000b000047202 */ /* 0x002fe20000000f00 */
[----:B------:R-:W-:Y:S01]  /*3e550*/  IMAD.MOV.U32 R5, RZ, RZ, R177 ;  /* 0x000000ffff057224 */ /* 0x000fe200078e00b1 */
[----:B------:R-:W4:Y:S04]  /*3e560*/  LDL.LU R176, [R1+0xd8c] ;  /* 0x000d8c0001b07983 */ /* 0x000f280000300800 */
[----:B------:R1:W-:Y:S01]  /*3e570*/  LDGSTS.E [R2+0x1c00c], desc[UR8][R4.64], P0 ;  /* 0x1c00c00004027fae */ /* 0x0003e20008121848 */
[----:B------:R-:W-:-:S03]  /*3e580*/  ISETP.GE.AND P0, PT, R172, UR16, PT ;  /* 0x00000010ac007c0c */ /* 0x000fc6000bf06270 */
[----:B------:R-:W4:Y:S04]  /*3e590*/  LDL.LU R172, [R1+0xd90] ;  /* 0x000d900001ac7983 */ /* 0x000f280000300800 */
[----:B------:R-:W4:Y:S01]  /*3e5a0*/  LDL.LU R189, [R1+0xdcc] ;  /* 0x000dcc0001bd7983 */ /* 0x000f220000300800 */
[----:B-1----:R-:W-:-:S03]  /*3e5b0*/  SEL R2, RZ, 0x4, P0 ;  /* 0x00000004ff027807 */ /* 0x002fc60000000000 */
[----:B------:R-:W4:Y:S01]  /*3e5c0*/  LDL.LU R177, [R1+0xdd0] ;  /* 0x000dd00001b17983 */ /* 0x000f220000300800 */
[----:B------:R-:W-:-:S03]  /*3e5d0*/  SEL R2, R2, RZ, !P1 ;  /* 0x000000ff02027207 */ /* 0x000fc60004800000 */
[----:B------:R-:W0:Y:S01]  /*3e5e0*/  LDGDEPBAR ;  /* 0x00000000000079af */ /* 0x000e220000000000 */
[----:B--2---:R-:W-:Y:S02]  /*3e5f0*/  IADD3 R0, P1, R0, UR5, RZ ;  /* 0x0000000500007c10 */ /* 0x004fe4000ff3e0ff */
[----:B------:R-:W-:Y:S02]  /*3e600*/  ISETP.NE.U32.AND P0, PT, R2, RZ, PT ;  /* 0x000000ff0200720c */ /* 0x000fe40003f05070 */
[----:B---3--:R-:W-:Y:S01]  /*3e610*/  IADD3 R7, P2, R7, UR5, RZ ;  /* 0x0000000507077c10 */ /* 0x008fe2000ff5e0ff */
[----:B------:R1:W-:Y:S01]  /*3e620*/  STL [R1+0xd10], R0 ;  /* 0x000d100001007387 */ /* 0x0003e20000100800 */
[----:B------:R-:W-:Y:S02]  /*3e630*/  VIADD R2, R188, UR17 ;  /* 0x00000011bc027c36 */ /* 0x000fe40008000000 */
[----:B------:R-:W-:Y:S01]  /*3e640*/  IMAD.MOV.U32 R4, RZ, RZ, R0 ;  /* 0x000000ffff047224 */ /* 0x000fe200078e0000 */
[----:B------:R-:W-:-:S04]  /*3e650*/  IADD3.X R6, R6, UR7, RZ, P1, !PT ;  /* 0x0000000706067c10 */ /* 0x000fc80008ffe4ff */
[----:B------:R-:W-:Y:S01]  /*3e660*/  MOV R5, R6 ;  /* 0x0000000600057202 */ /* 0x000fe20000000f00 */
[----:B------:R2:W-:Y:S01]  /*3e670*/  STL [R1+0xd0c], R6 ;  /* 0x000d0c0601007387 */ /* 0x0005e20000100800 */
[----:B------:R-:W-:-:S03]  /*3e680*/  IADD3.X R173, R173, UR7, RZ, P2, !PT ;  /* 0x00000007adad7c10 */ /* 0x000fc600097fe4ff */
[----:B------:R3:W-:Y:S04]  /*3e690*/  STL [R1+0xd50], R7 ;  /* 0x000d500701007387 */ /* 0x0007e80000100800 */
[----:B------:R3:W-:Y:S04]  /*3e6a0*/  STL [R1+0xd4c], R173 ;  /* 0x000d4cad01007387 */ /* 0x0007e80000100800 */
[----:B-1----:R-:W4:Y:S04]  /*3e6b0*/  LDL.LU R0, [R1+0xe10] ;  /* 0x000e100001007983 */ /* 0x002f280000300800 */
[----:B------:R1:W-:Y:S04]  /*3e6c0*/  LDGSTS.E [R2+0x60000], desc[UR8][R4.64], P0 ;  /* 0x6000000004027fae */ /* 0x0003e80008121848 */
[----:B--2---:R-:W2:Y:S01]  /*3e6d0*/  LDL.LU R6, [R1+0xe50] ;  /* 0x000e500001067983 */ /* 0x004ea20000300800 */
[----:B-1----:R-:W-:-:S03]  /*3e6e0*/  IMAD.MOV.U32 R4, RZ, RZ, R7 ;  /* 0x000000ffff047224 */ /* 0x002fc600078e0007 */
[----:B---3--:R-:W3:Y:S01]  /*3e6f0*/  LDL.LU R7, [R1+0xe0c] ;  /* 0x000e0c0001077983 */ /* 0x008ee20000300800 */
[----:B------:R-:W-:-:S03]  /*3e700*/  IMAD.MOV.U32 R5, RZ, RZ, R173 ;  /* 0x000000ffff057224 */ /* 0x000fc600078e00ad */
[----:B------:R-:W3:Y:S04]  /*3e710*/  LDL.LU R173, [R1+0xe4c] ;  /* 0x000e4c0001ad7983 */ /* 0x000ee80000300800 */
[----:B------:R1:W-:Y:S01]  /*3e720*/  LDGSTS.E [R2+0x60400], desc[UR8][R4.64], P0 ;  /* 0x6040000004027fae */ /* 0x0003e20008121848 */
[----:B----4-:R-:W-:-:S04]  /*3e730*/  IADD3 R172, P1, R172, UR5, RZ ;  /* 0x00000005acac7c10 */ /* 0x010fc8000ff3e0ff */
[----:B------:R-:W-:Y:S01]  /*3e740*/  IADD3.X R176, R176, UR7, RZ, P1, !PT ;  /* 0x00000007b0b07c10 */ /* 0x000fe20008ffe4ff */
[----:B------:R4:W-:Y:S01]  /*3e750*/  STL [R1+0xd90], R172 ;  /* 0x000d90ac01007387 */ /* 0x0009e20000100800 */
[----:B------:R-:W-:Y:S01]  /*3e760*/  IADD3 R177, P2, R177, UR5, RZ ;  /* 0x00000005b1b17c10 */ /* 0x000fe2000ff5e0ff */
[----:B-1----:R-:W-:Y:S01]  /*3e770*/  IMAD.MOV.U32 R4, RZ, RZ, R172 ;  /* 0x000000ffff047224 */ /* 0x002fe200078e00ac */
[----:B------:R-:W-:Y:S01]  /*3e780*/  MOV R5, R176 ;  /* 0x000000b000057202 */ /* 0x000fe20000000f00 */
[----:B------:R1:W-:Y:S01]  /*3e790*/  STL [R1+0xd8c], R176 ;  /* 0x000d8cb001007387 */ /* 0x0003e20000100800 */
[----:B------:R-:W-:-:S03]  /*3e7a0*/  IADD3.X R189, R189, UR7, RZ, P2, !PT ;  /* 0x00000007bdbd7c10 */ /* 0x000fc600097fe4ff */
[----:B------:R1:W-:Y:S04]  /*3e7b0*/  STL [R1+0xdd0], R177 ;  /* 0x000dd0b101007387 */ /* 0x0003e80000100800 */
[----:B----4-:R-:W4:Y:S04]  /*3e7c0*/  LDL.LU R172, [R1+0xe90] ;  /* 0x000e900001ac7983 */ /* 0x010f280000300800 */
[----:B------:R1:W-:Y:S04]  /*3e7d0*/  STL [R1+0xdcc], R189 ;  /* 0x000dccbd01007387 */ /* 0x0003e80000100800 */
[----:B------:R1:W-:Y:S04]  /*3e7e0*/  LDGSTS.E [R2+0x60800], desc[UR8][R4.64], P0 ;  /* 0x6080000004027fae */ /* 0x0003e80008121848 */
[----:B-1----:R-:W4:Y:S01]  /*3e7f0*/  LDL.LU R176, [R1+0xed0] ;  /* 0x000ed00001b07983 */ /* 0x002f220000300800 */
[----:B------:R-:W-:-:S03]  /*3e800*/  IMAD.MOV.U32 R4, RZ, RZ, R177 ;  /* 0x000000ffff047224 */ /* 0x000fc600078e00b1 */
[----:B------:R-:W4:Y:S01]  /*3e810*/  LDL.LU R177, [R1+0xe8c] ;  /* 0x000e8c0001b17983 */ /* 0x000f220000300800 */
[----:B------:R-:W-:-:S03]  /*3e820*/  IMAD.MOV.U32 R5, RZ, RZ, R189 ;  /* 0x000000ffff057224 */ /* 0x000fc600078e00bd */
[----:B------:R-:W4:Y:S04]  /*3e830*/  LDL.LU R189, [R1+0xecc] ;  /* 0x000ecc0001bd7983 */ /* 0x000f280000300800 */
[----:B------:R1:W-:Y:S01]  /*3e840*/  LDGSTS.E [R2+0x60c00], desc[UR8][R4.64], P0 ;  /* 0x60c0000004027fae */ /* 0x0003e20008121848 */
[----:B------:R-:W-:Y:S02]  /*3e850*/  IADD3 R0, P1, R0, UR5, RZ ;  /* 0x0000000500007c10 */ /* 0x000fe4000ff3e0ff */
[----:B--2---:R-:W-:-:S03]  /*3e860*/  IADD3 R6, P2, R6, UR5, RZ ;  /* 0x0000000506067c10 */ /* 0x004fc6000ff5e0ff */
[----:B------:R2:W-:Y:S01]  /*3e870*/  STL [R1+0xe10], R0 ;  /* 0x000e100001007387 */ /* 0x0005e20000100800 */
[----:B-1----:R-:W-:Y:S01]  /*3e880*/  IMAD.MOV.U32 R4, RZ, RZ, R0 ;  /* 0x000000ffff047224 */ /* 0x002fe200078e0000 */
[----:B---3--:R-:W-:Y:S02]  /*3e890*/  IADD3.X R7, R7, UR7, RZ, P1, !PT ;  /* 0x0000000707077c10 */ /* 0x008fe40008ffe4ff */
[----:B------:R-:W-:-:S03]  /*3e8a0*/  IADD3.X R173, R173, UR7, RZ, P2, !PT ;  /* 0x00000007adad7c10 */ /* 0x000fc600097fe4ff */
[----:B------:R1:W-:Y:S01]  /*3e8b0*/  STL [R1+0xe0c], R7 ;  /* 0x000e0c0701007387 */ /* 0x0003e20000100800 */
[----:B------:R-:W-:-:S03]  /*3e8c0*/  MOV R5, R7 ;  /* 0x0000000700057202 */ /* 0x000fc60000000f00 */
[----:B------:R3:W-:Y:S04]  /*3e8d0*/  STL [R1+0xe50], R6 ;  /* 0x000e500601007387 */ /* 0x0007e80000100800 */
[----:B--2---:R-:W2:Y:S04]  /*3e8e0*/  LDL.LU R0, [R1+0xf10] ;  /* 0x000f100001007983 */ /* 0x004ea80000300800 */
[----:B------:R3:W-:Y:S04]  /*3e8f0*/  STL [R1+0xe4c], R173 ;  /* 0x000e4cad01007387 */ /* 0x0007e80000100800 */
[----:B------:R3:W-:Y:S04]  /*3e900*/  LDGSTS.E [R2+0x61000], desc[UR8][R4.64], P0 ;  /* 0x6100000004027fae */ /* 0x0007e80008121848 */
[----:B-1----:R-:W2:Y:S01]  /*3e910*/  LDL.LU R7, [R1+0xf50] ;  /* 0x000f500001077983 */ /* 0x002ea20000300800 */
[----:B---3--:R-:W-:-:S03]  /*3e920*/  IMAD.MOV.U32 R4, RZ, RZ, R6 ;  /* 0x000000ffff047224 */ /* 0x008fc600078e0006 */
[----:B------:R-:W3:Y:S01]  /*3e930*/  LDL.LU R6, [R1+0xf0c] ;  /* 0x000f0c0001067983 */ /* 0x000ee20000300800 */
[----:B------:R-:W-:-:S03]  /*3e940*/  IMAD.MOV.U32 R5, RZ, RZ, R173 ;  /* 0x000000ffff057224 */ /* 0x000fc600078e00ad */
[----:B------:R-:W3:Y:S01]  /*3e950*/  LDL.LU R173, [R1+0xf4c] ;  /* 0x000f4c0001ad7983 */ /* 0x000ee20000300800 */
[----:B----4-:R-:W-:-:S03]  /*3e960*/  IADD3 R172, P1, R172, UR5, RZ ;  /* 0x00000005acac7c10 */ /* 0x010fc6000ff3e0ff */
[----:B------:R1:W-:Y:S04]  /*3e970*/  LDGSTS.E [R2+0x61400], desc[UR8][R4.64], P0 ;  /* 0x6140000004027fae */ /* 0x0003e80008121848 */
[----:B------:R4:W-:Y:S01]  /*3e980*/  STL [R1+0xe90], R172 ;  /* 0x000e90ac01007387 */ /* 0x0009e20000100800 */
[----:B------:R-:W-:Y:S01]  /*3e990*/  IADD3 R176, P2, R176, UR5, RZ ;  /* 0x00000005b0b07c10 */ /* 0x000fe2000ff5e0ff */
[----:B-1----:R-:W-:Y:S01]  /*3e9a0*/  IMAD.MOV.U32 R4, RZ, RZ, R172 ;  /* 0x000000ffff047224 */ /* 0x002fe200078e00ac */
[----:B------:R-:W-:Y:S02]  /*3e9b0*/  IADD3.X R177, R177, UR7, RZ, P1, !PT ;  /* 0x00000007b1b17c10 */ /* 0x000fe40008ffe4ff */
[----:B------:R-:W-:-:S03]  /*3e9c0*/  IADD3.X R189, R189, UR7, RZ, P2, !PT ;  /* 0x00000007bdbd7c10 */ /* 0x000fc600097fe4ff */
[----:B------:R1:W-:Y:S01]  /*3e9d0*/  STL [R1+0xe8c], R177 ;  /* 0x000e8cb101007387 */ /* 0x0003e20000100800 */
[----:B------:R-:W-:-:S03]  /*3e9e0*/  MOV R5, R177 ;  /* 0x000000b100057202 */ /* 0x000fc60000000f00 */
        /* <DEDUP_REMOVED lines=10> */
[----:B--2---:R-:W-:-:S05]  /*3ea90*/  IADD3 R0, P1, R0, UR5, RZ ;  /* 0x0000000500007c10 */ /* 0x004fca000ff3e0ff */
[----:B------:R2:W-:Y:S01]  /*3eaa0*/  STL [R1+0xf10], R0 ;  /* 0x000f100001007387 */ /* 0x0005e20000100800 */
[----:B-1----:R-:W-:Y:S01]  /*3eab0*/  IMAD.MOV.U32 R4, RZ, RZ, R0 ;  /* 0x000000ffff047224 */ /* 0x002fe200078e0000 */
[----:B------:R-:W-:Y:S02]  /*3eac0*/  IADD3 R7, P2, R7, UR5, RZ ;  /* 0x0000000507077c10 */ /* 0x000fe4000ff5e0ff */
        /* <DEDUP_REMOVED lines=51> */
[----:B------:R-:W-:Y:S01]  /*3ee00*/  STL [R1+0x1090], R172 ;  /* 0x001090ac01007387 */ /* 0x000fe20000100800 */
[----:B------:R-:W-:Y:S01]  /*3ee10*/  IADD3 R176, P2, R176, UR5, RZ ;  /* 0x00000005b0b07c10 */ /* 0x000fe2000ff5e0ff */
[----:B-1----:R-:W-:Y:S01]  /*3ee20*/  IMAD.MOV.U32 R4, RZ, RZ, R172 ;  /* 0x000000ffff047224 */ /* 0x002fe200078e00ac */
[----:B------:R-:W-:Y:S02]  /*3ee30*/  IADD3.X R177, R177, UR7, RZ, P1, !PT ;  /* 0x00000007b1b17c10 */ /* 0x000fe40008ffe4ff */
[----:B------:R-:W-:-:S03]  /*3ee40*/  IADD3.X R189, R189, UR7, RZ, P2, !PT ;  /* 0x00000007bdbd7c10 */ /* 0x000fc600097fe4ff */
[----:B------:R1:W-:Y:S01]  /*3ee50*/  STL [R1+0x108c], R177 ;  /* 0x00108cb101007387 */ /* 0x0003e20000100800 */
[----:B------:R-:W-:-:S03]  /*3ee60*/  MOV R5, R177 ;  /* 0x000000b100057202 */ /* 0x000fc60000000f00 */
[----:B------:R-:W-:Y:S04]  /*3ee70*/  STL [R1+0x10d0], R176 ;  /* 0x0010d0b001007387 */ /* 0x000fe80000100800 */
[----:B------:R4:W-:Y:S04]  /*3ee80*/  LDGSTS.E [R2+0x63800], desc[UR8][R4.64], P0 ;  /* 0x6380000004027fae */ /* 0x0009e80008121848 */
[----:B-1----:R-:W3:Y:S04]  /*3ee90*/  LDL.LU R177, [R1+0x1190] ;  /* 0x0011900001b17983 */ /* 0x002ee80000300800 */
[----:B------:R1:W-:Y:S04]  /*3eea0*/  STL [R1+0x10cc], R189 ;  /* 0x0010ccbd01007387 */ /* 0x0003e80000100800 */
[----:B------:R-:W3:Y:S01]  /*3eeb0*/  LDL.LU R172, [R1+0x11d0] ;  /* 0x0011d00001ac7983 */ /* 0x000ee20000300800 */
[----:B----4-:R-:W-:-:S03]  /*3eec0*/  IMAD.MOV.U32 R5, RZ, RZ, R189 ;  /* 0x000000ffff057224 */ /* 0x010fc600078e00bd */
[----:B-1----:R-:W4:Y:S01]  /*3eed0*/  LDL.LU R189, [R1+0x118c] ;  /* 0x00118c0001bd7983 */ /* 0x002f220000300800 */
[----:B------:R-:W-:-:S03]  /*3eee0*/  IMAD.MOV.U32 R4, RZ, RZ, R176 ;  /* 0x000000ffff047224 */ /* 0x000fc600078e00b0 */
[----:B------:R-:W4:Y:S04]  /*3eef0*/  LDL.LU R176, [R1+0x11cc] ;  /* 0x0011cc0001b07983 */ /* 0x000f280000300800 */
[----:B------:R1:W-:Y:S01]  /*3ef00*/  LDGSTS.E [R2+0x63c00], desc[UR8][R4.64], P0 ;  /* 0x63c0000004027fae */ /* 0x0003e20008121848 */
[----:B--2---:R-:W-:-:S05]  /*3ef10*/  IADD3 R0, P1, R0, UR5, RZ ;  /* 0x0000000500007c10 */ /* 0x004fca000ff3e0ff */
[----:B------:R-:W-:Y:S01]  /*3ef20*/  STL [R1+0x1110], R0 ;  /* 0x0011100001007387 */ /* 0x000fe20000100800 */
[----:B-1----:R-:W-:Y:S01]  /*3ef30*/  IMAD.MOV.U32 R4, RZ, RZ, R0 ;  /* 0x000000ffff047224 */ /* 0x002fe200078e0000 */
[----:B------:R-:W-:Y:S02]  /*3ef40*/  IADD3 R7, P2, R7, UR5, RZ ;  /* 0x0000000507077c10 */ /* 0x000fe4000ff5e0ff */
[----:B---3--:R-:W-:Y:S02]  /*3ef50*/  IADD3.X R6, R6, UR7, RZ, P1, !PT ;  /* 0x0000000706067c10 */ /* 0x008fe40008ffe4ff */
[----:B------:R-:W-:-:S03]  /*3ef60*/  IADD3.X R173, R173, UR7, RZ, P2, !PT ;  /* 0x00000007adad7c10 */ /* 0x000fc600097fe4ff */
[----:B------:R1:W-:Y:S01]  /*3ef70*/  STL [R1+0x110c], R6 ;  /* 0x00110c0601007387 */ /* 0x0003e20000100800 */
[----:B------:R-:W-:-:S03]  /*3ef80*/  MOV R5, R6 ;  /* 0x0000000600057202 */ /* 0x000fc60000000f00 */
[----:B------:R2:W-:Y:S04]  /*3ef90*/  STL [R1+0x1150], R7 ;  /* 0x0011500701007387 */ /* 0x0005e80000100800 */
[----:B------:R3:W-:Y:S04]  /*3efa0*/  LDGSTS.E [R2+0x64000], desc[UR8][R4.64], P0 ;  /* 0x6400000004027fae */ /* 0x0007e80008121848 */
[----:B-1----:R-:W4:Y:S04]  /*3efb0*/  LDL.LU R6, [R1+0x1210] ;  /* 0x0012100001067983 */ /* 0x002f280000300800 */
[----:B------:R1:W-:Y:S04]  /*3efc0*/  STL [R1+0x114c], R173 ;  /* 0x00114cad01007387 */ /* 0x0003e80000100800 */
[----:B------:R-:W4:Y:S01]  /*3efd0*/  LDL.LU R0, [R1+0x1250] ;  /* 0x0012500001007983 */ /* 0x000f220000300800 */
[----:B---3--:R-:W-:-:S03]  /*3efe0*/  IMAD.MOV.U32 R4, RZ, RZ, R7 ;  /* 0x000000ffff047224 */ /* 0x008fc600078e0007 */
[----:B--2---:R-:W2:Y:S01]  /*3eff0*/  LDL.LU R7, [R1+0x120c] ;  /* 0x00120c0001077983 */ /* 0x004ea20000300800 */
[----:B------:R-:W-:-:S03]  /*3f000*/  IMAD.MOV.U32 R5, RZ, RZ, R173 ;  /* 0x000000ffff057224 */ /* 0x000fc600078e00ad */
[----:B-1----:R-:W3:Y:S04]  /*3f010*/  LDL.LU R173, [R1+0x124c] ;  /* 0x00124c0001ad7983 */ /* 0x002ee80000300800 */
[----:B------:R1:W-:Y:S01]  /*3f020*/  LDGSTS.E [R2+0x64400], desc[UR8][R4.64], P0 ;  /* 0x6440000004027fae */ /* 0x0003e20008121848 */
[----:B------:R-:W-:-:S05]  /*3f030*/  IADD3 R177, P1, R177, UR5, RZ ;  /* 0x00000005b1b17c10 */ /* 0x000fca000ff3e0ff */
[----:B-1----:R-:W-:Y:S01]  /*3f040*/  IMAD.MOV.U32 R4, RZ, RZ, R177 ;  /* 0x000000ffff047224 */ /* 0x002fe200078e00b1 */
[----:B------:R-:W-:Y:S02]  /*3f050*/  IADD3 R172, P2, R172, UR5, RZ ;  /* 0x00000005acac7c10 */ /* 0x000fe4000ff5e0ff */
[----:B----4-:R-:W-:Y:S01]  /*3f060*/  IADD3.X R189, R189, UR7, RZ, P1, !PT ;  /* 0x00000007bdbd7c10 */ /* 0x010fe20008ffe4ff */
[----:B------:R-:W-:Y:S03]  /*3f070*/  STL [R1+0x1190], R177 ;  /* 0x001190b101007387 */ /* 0x000fe60000100800 */
[----:B------:R-:W-:Y:S02]  /*3f080*/  MOV R5, R189 ;  /* 0x000000bd00057202 */ /* 0x000fe40000000f00 */
[----:B------:R-:W-:Y:S01]  /*3f090*/  IADD3.X R176, R176, UR7, RZ, P2, !PT ;  /* 0x00000007b0b07c10 */ /* 0x000fe200097fe4ff */
[----:B------:R-:W-:Y:S04]  /*3f0a0*/  STL [R1+0x118c], R189 ;  /* 0x00118cbd01007387 */ /* 0x000fe80000100800 */
[----:B------:R-:W-:Y:S04]  /*3f0b0*/  STL [R1+0x11d0], R172 ;  /* 0x0011d0ac01007387 */ /* 0x000fe80000100800 */
[----:B------:R1:W-:Y:S04]  /*3f0c0*/  LDGSTS.E [R2+0x64800], desc[UR8][R4.64], P0 ;  /* 0x6480000004027fae */ /* 0x0003e80008121848 */
[----:B------:R4:W-:Y:S01]  /*3f0d0*/  STL [R1+0x11cc], R176 ;  /* 0x0011ccb001007387 */ /* 0x0009e20000100800 */
[----:B-1----:R-:W-:-:S02]  /*3f0e0*/  IMAD.MOV.U32 R5, RZ, RZ, R176 ;  /* 0x000000ffff057224 */ /* 0x002fc400078e00b0 */
[----:B------:R-:W-:Y:S01]  /*3f0f0*/  IMAD.MOV.U32 R4, RZ, RZ, R172 ;  /* 0x000000ffff047224 */ /* 0x000fe200078e00ac */
[----:B----4-:R-:W4:Y:S04]  /*3f100*/  LDL.LU R176, [R1+0x128c] ;  /* 0x00128c0001b07983 */ /* 0x010f280000300800 */
[----:B------:R-:W4:Y:S04]  /*3f110*/  LDL.LU R172, [R1+0x1290] ;  /* 0x0012900001ac7983 */ /* 0x000f280000300800 */
[----:B------:R-:W4:Y:S04]  /*3f120*/  LDL.LU R191, [R1+0x12cc] ;  /* 0x0012cc0001bf7983 */ /* 0x000f280000300800 */
[----:B------:R-:W4:Y:S04]  /*3f130*/  LDL.LU R190, [R1+0x12d0] ;  /* 0x0012d00001be7983 */ /* 0x000f280000300800 */
[----:B------:R1:W-:Y:S01]  /*3f140*/  LDGSTS.E [R2+0x64c00], desc[UR8][R4.64], P0 ;  /* 0x64c0000004027fae */ /* 0x0003e20008121848 */
[----:B------:R-:W-:-:S02]  /*3f150*/  IADD3 R6, P1, R6, UR5, RZ ;  /* 0x0000000506067c10 */ /* 0x000fc4000ff3e0ff */
[----:B------:R-:W-:Y:S02]  /*3f160*/  IADD3 R0, P2, R0, UR5, RZ ;  /* 0x0000000500007c10 */ /* 0x000fe4000ff5e0ff */
[----:B--2---:R-:W-:Y:S01]  /*3f170*/  IADD3.X R7, R7, UR7, RZ, P1, !PT ;  /* 0x0000000707077c10 */ /* 0x004fe20008ffe4ff */
[----:B------:R2:W-:Y:S01]  /*3f180*/  STL [R1+0x1210], R6 ;  /* 0x0012100601007387 */ /* 0x0005e20000100800 */
[----:B-1----:R-:W-:Y:S01]  /*3f190*/  IMAD.MOV.U32 R4, RZ, RZ, R6 ;  /* 0x000000ffff047224 */ /* 0x002fe200078e0006 */
[----:B---3--:R-:W-:Y:S02]  /*3f1a0*/  IADD3.X R173, R173, UR7, RZ, P2, !PT ;  /* 0x00000007adad7c10 */ /* 0x008fe400097fe4ff */
[----:B------:R1:W-:Y:S01]  /*3f1b0*/  STL [R1+0x120c], R7 ;  /* 0x00120c0701007387 */ /* 0x0003e20000100800 */
[----:B------:R-:W-:-:S03]  /*3f1c0*/  MOV R5, R7 ;  /* 0x0000000700057202 */ /* 0x000fc60000000f00 */
[----:B------:R-:W-:Y:S04]  /*3f1d0*/  STL [R1+0x1250], R0 ;  /* 0x0012500001007387 */ /* 0x000fe80000100800 */
[----:B--2---:R-:W2:Y:S04]  /*3f1e0*/  LDL.LU R6, [R1+0x1310] ;  /* 0x0013100001067983 */ /* 0x004ea80000300800 */
[----:B------:R3:W-:Y:S04]  /*3f1f0*/  STL [R1+0x124c], R173 ;  /* 0x00124cad01007387 */ /* 0x0007e80000100800 */
[----:B-1----:R-:W2:Y:S04]  /*3f200*/  LDL.LU R7, [R1+0x1350] ;  /* 0x0013500001077983 */ /* 0x002ea80000300800 */
[----:B------:R-:W2:Y:S04]  /*3f210*/  LDL.LU R189, [R1+0x130c] ;  /* 0x00130c0001bd7983 */ /* 0x000ea80000300800 */
[----:B------:R-:W2:Y:S04]  /*3f220*/  LDL.LU R177, [R1+0x134c] ;  /* 0x00134c0001b17983 */ /* 0x000ea80000300800 */
[----:B------:R1:W-:Y:S02]  /*3f230*/  LDGSTS.E [R2+0x65000], desc[UR8][R4.64], P0 ;  /* 0x6500000004027fae */ /* 0x0003e40008121848 */
[----:B-1----:R-:W-:-:S02]  /*3f240*/  IMAD.MOV.U32 R4, RZ, RZ, R0 ;  /* 0x000000ffff047224 */ /* 0x002fc400078e0000 */
[----:B------:R-:W-:Y:S02]  /*3f250*/  IMAD.MOV.U32 R5, RZ, RZ, R173 ;  /* 0x000000ffff057224 */ /* 0x000fe400078e00ad */
[----:B---3--:R-:W3:Y:S04]  /*3f260*/  LDL.LU R173, [R1+0x1390] ;  /* 0x0013900001ad7983 */ /* 0x008ee80000300800 */
[----:B------:R1:W-:Y:S04]  /*3f270*/  LDGSTS.E [R2+0x65400], desc[UR8][R4.64], P0 ;  /* 0x6540000004027fae */ /* 0x0003e80008121848 */
[----:B------:R-:W3:Y:S01]  /*3f280*/  LDL.LU R0, [R1+0x13d0] ;  /* 0x0013d00001007983 */ /* 0x000ee20000300800 */
[----:B----4-:R-:W-:-:S04]  /*3f290*/  IADD3 R172, P1, R172, UR5, RZ ;  /* 0x00000005acac7c10 */ /* 0x010fc8000ff3e0ff */
[----:B------:R-:W-:Y:S01]  /*3f2a0*/  IADD3.X R176, R176, UR7, RZ, P1, !PT ;  /* 0x00000007b0b07c10 */ /* 0x000fe20008ffe4ff */
[----:B-1----:R-:W-:Y:S01]  /*3f2b0*/  IMAD.MOV.U32 R4, RZ, RZ, R172 ;  /* 0x000000ffff047224 */ /* 0x002fe200078e00ac */
[----:B------:R-:W-:Y:S02]  /*3f2c0*/  IADD3 R190, P2, R190, UR5, RZ ;  /* 0x00000005bebe7c10 */ /* 0x000fe4000ff5e0ff */
[----:B------:R-:W-:Y:S02]  /*3f2d0*/  MOV R5, R176 ;  /* 0x000000b000057202 */ /* 0x000fe40000000f00 */
[----:B------:R-:W-:Y:S01]  /*3f2e0*/  IADD3.X R191, R191, UR7, RZ, P2, !PT ;  /* 0x00000007bfbf7c10 */ /* 0x000fe200097fe4ff */
[----:B------:R-:W-:Y:S04]  /*3f2f0*/  STL [R1+0x1290], R172 ;  /* 0x001290ac01007387 */ /* 0x000fe80000100800 */
[----:B------:R1:W-:Y:S04]  /*3f300*/  LDGSTS.E [R2+0x65800], desc[UR8][R4.64], P0 ;  /* 0x6580000004027fae */ /* 0x0003e80008121848 */
[----:B------:R4:W-:Y:S04]  /*3f310*/  STL [R1+0x128c], R176 ;  /* 0x00128cb001007387 */ /* 0x0009e80000100800 */
[----:B------:R-:W-:Y:S01]  /*3f320*/  STL [R1+0x12d0], R190 ;  /* 0x0012d0be01007387 */ /* 0x000fe20000100800 */
[----:B-1----:R-:W-:-:S02]  /*3f330*/  IMAD.MOV.U32 R4, RZ, RZ, R190 ;  /* 0x000000ffff047224 */ /* 0x002fc400078e00be */
[----:B------:R-:W-:Y:S01]  /*3f340*/  IMAD.MOV.U32 R5, RZ, RZ, R191 ;  /* 0x000000ffff057224 */ /* 0x000fe200078e00bf */
[----:B----4-:R-:W4:Y:S04]  /*3f350*/  LDL.LU R176, [R1+0x138c] ;  /* 0x00138c0001b07983 */ /* 0x010f280000300800 */
[----:B------:R-:W-:Y:S04]  /*3f360*/  STL [R1+0x12cc], R191 ;  /* 0x0012ccbf01007387 */ /* 0x000fe80000100800 */
[----:B------:R-:W4:Y:S04]  /*3f370*/  LDL.LU R172, [R1+0x13cc] ;  /* 0x0013cc0001ac7983 */ /* 0x000f280000300800 */
[----:B------:R1:W-:Y:S01]  /*3f380*/  LDGSTS.E [R2+0x65c00], desc[UR8][R4.64], P0 ;  /* 0x65c0000004027fae */ /* 0x0003e20008121848 */
[----:B--2---:R-:W-:-:S05]  /*3f390*/  IADD3 R6, P1, R6, UR5, RZ ;  /* 0x0000000506067c10 */ /* 0x004fca000ff3e0ff */
[----:B------:R2:W-:Y:S01]  /*3f3a0*/  STL [R1+0x1310], R6 ;  /* 0x0013100601007387 */ /* 0x0005e20000100800 */
[----:B------:R-:W-:Y:S02]  /*3f3b0*/  IADD3 R7, P2, R7, UR5, RZ ;  /* 0x0000000507077c10 */ /* 0x000fe4000ff5e0ff */
[----:B------:R-:W-:Y:S01]  /*3f3c0*/  IADD3.X R189, R189, UR7, RZ, P1, !PT ;  /* 0x00000007bdbd7c10 */ /* 0x000fe20008ffe4ff */
[----:B-1----:R-:W-:-:S03]  /*3f3d0*/  IMAD.MOV.U32 R4, RZ, RZ, R6 ;  /* 0x000000ffff047224 */ /* 0x002fc600078e0006 */
[----:B------:R-:W-:Y:S01]  /*3f3e0*/  MOV R5, R189 ;  /* 0x000000bd00057202 */ /* 0x000fe20000000f00 */
[----:B------:R-:W-:Y:S01]  /*3f3f0*/  STL [R1+0x130c], R189 ;  /* 0x00130cbd01007387 */ /* 0x000fe20000100800 */
[----:B------:R-:W-:-:S03]  /*3f400*/  IADD3.X R177, R177, UR7, RZ, P2, !PT ;  /* 0x00000007b1b17c10 */ /* 0x000fc600097fe4ff */
[----:B------:R1:W-:Y:S04]  /*3f410*/  STL [R1+0x1350], R7 ;  /* 0x0013500701007387 */ /* 0x0003e80000100800 */
[----:B--2---:R-:W2:Y:S04]  /*3f420*/  LDL.LU R6, [R1+0x1410] ;  /* 0x0014100001067983 */ /* 0x004ea80000300800 */
[----:B------:R1:W-:Y:S04]  /*3f430*/  LDGSTS.E [R2+0x66000], desc[UR8][R4.64], P0 ;  /* 0x6600000004027fae */ /* 0x0003e80008121848 */
[----:B------:R-:W-:Y:S01]  /*3f440*/  STL [R1+0x134c], R177 ;  /* 0x00134cb101007387 */ /* 0x000fe20000100800 */
[----:B-1----:R-:W-:-:S03]  /*3f450*/  IMAD.MOV.U32 R4, RZ, RZ, R7 ;  /* 0x000000ffff047224 */ /* 0x002fc600078e0007 */
[----:B------:R-:W2:Y:S01]  /*3f460*/  LDL.LU R7, [R1+0x140c] ;  /* 0x00140c0001077983 */ /* 0x000ea20000300800 */
[----:B---3--:R-:W-:Y:S01]  /*3f470*/  IADD3 R173, P1, R173, UR5, RZ ;  /* 0x00000005adad7c10 */ /* 0x008fe2000ff3e0ff */
[----:B------:R-:W-:Y:S01]  /*3f480*/  IMAD.MOV.U32 R5, RZ, RZ, R177 ;  /* 0x000000ffff057224 */ /* 0x000fe200078e00b1 */
[----:B------:R-:W-:-:S04]  /*3f490*/  IADD3 R0, P2, R0, UR5, RZ ;  /* 0x0000000500007c10 */ /* 0x000fc8000ff5e0ff */
[----:B------:R1:W-:Y:S04]  /*3f4a0*/  LDGSTS.E [R2+0x66400], desc[UR8][R4.64], P0 ;  /* 0x6640000004027fae */ /* 0x0003e80008121848 */
[----:B------:R-:W-:Y:S01]  /*3f4b0*/  STL [R1+0x1390], R173 ;  /* 0x001390ad01007387 */ /* 0x000fe20000100800 */
[----:B-1----:R-:W-:Y:S01]  /*3f4c0*/  IMAD.MOV.U32 R4, RZ, RZ, R173 ;  /* 0x000000ffff047224 */ /* 0x002fe200078e00ad */
[----:B----4-:R-:W-:Y:S02]  /*3f4d0*/  IADD3.X R176, R176, UR7, RZ, P1, !PT ;  /* 0x00000007b0b07c10 */ /* 0x010fe40008ffe4ff */
[----:B------:R-:W-:Y:S02]  /*3f4e0*/  IADD3 R189, P1, R18, UR5, RZ ;  /* 0x0000000512bd7c10 */ /* 0x000fe4000ff3e0ff */
[----:B------:R-:W-:-:S02]  /*3f4f0*/  MOV R5, R176 ;  /* 0x000000b000057202 */ /* 0x000fc40000000f00 */
[----:B------:R-:W-:Y:S02]  /*3f500*/  IADD3.X R18, R19, UR7, RZ, P1, !PT ;  /* 0x0000000713127c10 */ /* 0x000fe40008ffe4ff */
[----:B------:R-:W-:Y:S01]  /*3f510*/  IADD3.X R172, R172, UR7, RZ, P2, !PT ;  /* 0x00000007acac7c10 */ /* 0x000fe200097fe4ff */
[----:B------:R1:W-:Y:S04]  /*3f520*/  LDGSTS.E [R2+0x66800], desc[UR8][R4.64], P0 ;  /* 0x6680000004027fae */ /* 0x0003e80008121848 */
[----:B------:R-:W-:Y:S04]  /*3f530*/  STL [R1+0x138c], R176 ;  /* 0x00138cb001007387 */ /* 0x000fe80000100800 */
[----:B------:R3:W-:Y:S01]  /*3f540*/  STL [R1+0x13d0], R0 ;  /* 0x0013d00001007387 */ /* 0x0007e20000100800 */
[----:B-1----:R-:W-:-:S02]  /*3f550*/  IMAD.MOV.U32 R4, RZ, RZ, R0 ;  /* 0x000000ffff047224 */ /* 0x002fc400078e0000 */
[----:B------:R-:W-:Y:S01]  /*3f560*/  IMAD.MOV.U32 R5, RZ, RZ, R172 ;  /* 0x000000ffff057224 */ /* 0x000fe200078e00ac */
[----:B------:R1:W-:Y:S04]  /*3f570*/  STL [R1+0x13cc], R172 ;  /* 0x0013ccac01007387 */ /* 0x0003e80000100800 */
[----:B---3--:R-:W3:Y:S04]  /*3f580*/  LDL.LU R0, [R1+0xd18] ;  /* 0x000d180001007983 */ /* 0x008ee80000300800 */
[----:B------:R4:W-:Y:S04]  /*3f590*/  LDGSTS.E [R2+0x66c00], desc[UR8][R4.64], P0 ;  /* 0x66c0000004027fae */ /* 0x0009e80008121848 */
[----:B-1----:R-:W3:Y:S01]  /*3f5a0*/  LDL.LU R172, [R1+0xd58] ;  /* 0x000d580001ac7983 */ /* 0x002ee20000300800 */
[----:B--2---:R-:W-:-:S05]  /*3f5b0*/  IADD3 R6, P1, R6, UR5, RZ ;  /* 0x0000000506067c10 */ /* 0x004fca000ff3e0ff */
[----:B------:R1:W-:Y:S01]  /*3f5c0*/  STL [R1+0x1410], R6 ;  /* 0x0014100601007387 */ /* 0x0003e20000100800 */
[----:B----4-:R-:W-:Y:S01]  /*3f5d0*/  IMAD.MOV.U32 R4, RZ, RZ, R6 ;  /* 0x000000ffff047224 */ /* 0x010fe200078e0006 */
[----:B------:R-:W-:-:S05]  /*3f5e0*/  IADD3.X R7, R7, UR7, RZ, P1, !PT ;  /* 0x0000000707077c10 */ /* 0x000fca0008ffe4ff */
[----:B------:R2:W-:Y:S04]  /*3f5f0*/  STL [R1+0x140c], R7 ;  /* 0x00140c0701007387 */ /* 0x0005e80000100800 */
[----:B-1----:R-:W4:Y:S04]  /*3f600*/  LDL.LU R6, [R1+0xd14] ;  /* 0x000d140001067983 */ /* 0x002f280000300800 */
[----:B------:R-:W4:Y:S01]  /*3f610*/  LDL.LU R173, [R1+0xd54] ;  /* 0x000d540001ad7983 */ /* 0x000f220000300800 */
[----:B------:R-:W-:Y:S02]  /*3f620*/  IADD3 R190, P2, R170, UR5, RZ ;  /* 0x00000005aabe7c10 */ /* 0x000fe4000ff5e0ff */
[----:B------:R-:W-:Y:S01]  /*3f630*/  IADD3 R191, P1, R158, UR5, RZ ;  /* 0x000000059ebf7c10 */ /* 0x000fe2000ff3e0ff */
[----:B------:R-:W4:Y:S01]  /*3f640*/  LDL.LU R176, [R1+0xd94] ;  /* 0x000d940001b07983 */ /* 0x000f220000300800 */
[----:B------:R-:W-:-:S02]  /*3f650*/  IADD3.X R170, R171, UR7, RZ, P2, !PT ;  /* 0x00000007abaa7c10 */ /* 0x000fc400097fe4ff */
[----:B------:R-:W-:Y:S02]  /*3f660*/  IADD3.X R158, R159, UR7, RZ, P1, !PT ;  /* 0x000000079f9e7c10 */ /* 0x000fe40008ffe4ff */
[----:B------:R-:W-:Y:S01]  /*3f670*/  MOV R5, R7 ;  /* 0x0000000700057202 */ /* 0x000fe20000000f00 */
[----:B------:R-:W-:Y:S01]  /*3f680*/  IMAD.MOV.U32 R171, RZ, RZ, R170 ;  /* 0x000000ffffab7224 */ /* 0x000fe200078e00aa */
[----:B--2---:R-:W2:Y:S01]  /*3f690*/  LDL.LU R7, [R1+0xd98] ;  /* 0x000d980001077983 */ /* 0x004ea20000300800 */
[----:B------:R-:W-:Y:S01]  /*3f6a0*/  MOV R170, R190 ;  /* 0x000000be00aa7202 */ /* 0x000fe20000000f00 */
[----:B------:R-:W-:Y:S02]  /*3f6b0*/  IMAD.MOV.U32 R159, RZ, RZ, R158 ;  /* 0x000000ffff9f7224 */ /* 0x000fe400078e009e */
[----:B------:R-:W-:Y:S01]  /*3f6c0*/  IMAD.MOV.U32 R19, RZ, RZ, R18 ;  /* 0x000000ffff137224 */ /* 0x000fe200078e0012 */
[----:B------:R-:W2:Y:S01]  /*3f6d0*/  LDL.LU R177, [R1+0xdd8] ;  /* 0x000dd80001b17983 */ /* 0x000ea20000300800 */
[----:B------:R-:W-:-:S02]  /*3f6e0*/  IMAD.MOV.U32 R158, RZ, RZ, R191 ;  /* 0x000000ffff9e7224 */ /* 0x000fc400078e00bf */
[----:B------:R-:W-:Y:S01]  /*3f6f0*/  IMAD.MOV.U32 R18, RZ, RZ, R189 ;  /* 0x000000ffff127224 */ /* 0x000fe200078e00bd */
[----:B------:R-:W-:Y:S04]  /*3f700*/  LDGSTS.E [R2+0x67000], desc[UR8][R4.64], P0 ;  /* 0x6700000004027fae */ /* 0x000fe80008121848 */
[----:B------:R-:W-:Y:S04]  /*3f710*/  LDGSTS.E [R2+0x67400], desc[UR8][R170.64], P0 ;  /* 0x67400000aa027fae */ /* 0x000fe80008121848 */
[----:B------:R-:W-:Y:S04]  /*3f720*/  LDGSTS.E [R2+0x67800], desc[UR8][R158.64], P0 ;  /* 0x678000009e027fae */ /* 0x000fe80008121848 */
[----:B------:R-:W2:Y:S04]  /*3f730*/  LDL.LU R189, [R1+0xdd4] ;  /* 0x000dd40001bd7983 */ /* 0x000ea80000300800 */
[----:B------:R1:W-:Y:S02]  /*3f740*/  LDGSTS.E [R2+0x67c00], desc[UR8][R18.64], P0 ;  /* 0x67c0000012027fae */ /* 0x0003e40008121848 */
[----:B-1----:R-:W-:-:S02]  /*3f750*/  LOP3.LUT R2, R188, 0x10, RZ, 0x3c, !PT ;  /* 0x00000010bc027812 */ /* 0x002fc400078e3cff */
[----:B---3--:R-:W-:-:S03]  /*3f760*/  IADD3 R0, P1, R0, UR5, RZ ;  /* 0x0000000500007c10 */ /* 0x008fc6000ff3e0ff */
[----:B------:R-:W-:Y:S01]  /*3f770*/  VIADD R2, R2, UR17 ;  /* 0x0000001102027c36 */ /* 0x000fe20008000000 */
[----:B------:R-:W-:Y:S02]  /*3f780*/  MOV R4, R0 ;  /* 0x0000000000047202 */ /* 0x000fe40000000f00 */
[----:B------:R-:W-:Y:S01]  /*3f790*/  IADD3 R172, P2, R172, UR5, RZ ;  /* 0x00000005acac7c10 */ /* 0x000fe2000ff5e0ff */
[----:B------:R1:W-:Y:S04]  /*3f7a0*/  STL [R1+0xd18], R0 ;  /* 0x000d180001007387 */ /* 0x0003e80000100800 */
[----:B------:R-:W-:Y:S01]  /*3f7b0*/  STL [R1+0xd58], R172 ;  /* 0x000d58ac01007387 */ /* 0x000fe20000100800 */
[----:B----4-:R-:W-:Y:S02]  /*3f7c0*/  IADD3.X R6, R6, UR7, RZ, P1, !PT ;  /* 0x0000000706067c10 */ /* 0x010fe40008ffe4ff */
[----:B------:R-:W-:-:S03]  /*3f7d0*/  IADD3.X R173, R173, UR7, RZ, P2, !PT ;  /* 0x00000007adad7c10 */ /* 0x000fc600097fe4ff */
[----:B------:R-:W-:Y:S01]  /*3f7e0*/  IMAD.MOV.U32 R5, RZ, RZ, R6 ;  /* 0x000000ffff057224 */ /* 0x000fe200078e0006 */
[----:B------:R3:W-:Y:S04]  /*3f7f0*/  STL [R1+0xd14], R6 ;  /* 0x000d140601007387 */ /* 0x0007e80000100800 */
[----:B-1----:R-:W4:Y:S04]  /*3f800*/  LDL.LU R0, [R1+0xe18] ;  /* 0x000e180001007983 */ /* 0x002f280000300800 */
[----:B------:R1:W-:Y:S04]  /*3f810*/  LDGSTS.E [R2+0x60080], desc[UR8][R4.64], P0 ;  /* 0x6008000004027fae */ /* 0x0003e80008121848 */
[----:B---3--:R-:W3:Y:S04]  /*3f820*/  LDL.LU R6, [R1+0xe58] ;  /* 0x000e580001067983 */ /* 0x008ee80000300800 */
[----:B------:R2:W-:Y:S01]  /*3f830*/  STL [R1+0xd54], R173 ;  /* 0x000d54ad01007387 */ /* 0x0005e20000100800 */
[----:B-1----:R-:W-:-:S03]  /*3f840*/  IMAD.MOV.U32 R4, RZ, RZ, R172 ;  /* 0x000000ffff047224 */ /* 0x002fc600078e00ac */
[----:B------:R-:W3:Y:S01]  /*3f850*/  LDL.LU R172, [R1+0xe14] ;  /* 0x000e140001ac7983 */ /* 0x000ee20000300800 */
[----:B------:R-:W-:-:S03]  /*3f860*/  IMAD.MOV.U32 R5, RZ, RZ, R173 ;  /* 0x000000ffff057224 */ /* 0x000fc600078e00ad */
[----:B--2---:R-:W2:Y:S01]  /*3f870*/  LDL.LU R173, [R1+0xe54] ;  /* 0x000e540001ad7983 */ /* 0x004ea20000300800 */
[----:B------:R-:W-:Y:S02]  /*3f880*/  IADD3 R7, P1, R7, UR5, RZ ;  /* 0x0000000507077c10 */ /* 0x000fe4000ff3e0ff */
[----:B------:R-:W-:Y:S01]  /*3f890*/  IADD3 R177, P2, R177, UR5, RZ ;  /* 0x00000005b1b17c10 */ /* 0x000fe2000ff5e0ff */
[----:B------:R1:W-:Y:S01]  /*3f8a0*/  LDGSTS.E [R2+0x60480], desc[UR8][R4.64], P0 ;  /* 0x6048000004027fae */ /* 0x0003e20008121848 */
[----:B------:R-:W-:Y:S02]  /*3f8b0*/  IADD3.X R176, R176, UR7, RZ, P1, !PT ;  /* 0x00000007b0b07c10 */ /* 0x000fe40008ffe4ff */
[----:B------:R-:W-:Y:S01]  /*3f8c0*/  IADD3.X R189, R189, UR7, RZ, P2, !PT ;  /* 0x00000007bdbd7c10 */ /* 0x000fe200097fe4ff */
[----:B------:R1:W-:Y:S04]  /*3f8d0*/  STL [R1+0xd98], R7 ;  /* 0x000d980701007387 */ /* 0x0003e80000100800 */
[----:B------:R1:W-:Y:S02]  /*3f8e0*/  STL [R1+0xd94], R176 ;  /* 0x000d94b001007387 */ /* 0x0003e40000100800 */
[----:B-1----:R-:W-:Y:S01]  /*3f8f0*/  MOV R4, R7 ;  /* 0x0000000700047202 */ /* 0x002fe20000000f00 */
[----:B------:R-:W-:Y:S01]  /*3f900*/  IMAD.MOV.U32 R5, RZ, RZ, R176 ;  /* 0x000000ffff057224 */ /* 0x000fe200078e00b0 */
[----:B------:R1:W-:Y:S04]  /*3f910*/  STL [R1+0xdd8], R177 ;  /* 0x000dd8b101007387 */ /* 0x0003e80000100800 */
[----:B------:R-:W2:Y:S04]  /*3f920*/  LDL.LU R7, [R1+0xe98] ;  /* 0x000e980001077983 */ /* 0x000ea80000300800 */
[----:B------:R1:W-:Y:S04]  /*3f930*/  STL [R1+0xdd4], R189 ;  /* 0x000dd4bd01007387 */ /* 0x0003e80000100800 */
[----:B------:R1:W-:Y:S04]  /*3f940*/  LDGSTS.E [R2+0x60880], desc[UR8][R4.64], P0 ;  /* 0x6088000004027fae */ /* 0x0003e80008121848 */
[----:B------:R-:W2:Y:S01]  /*3f950*/  LDL.LU R176, [R1+0xed8] ;  /* 0x000ed80001b07983 */ /* 0x000ea20000300800 */
[----:B-1----:R-:W-:-:S03]  /*3f960*/  IMAD.MOV.U32 R4, RZ, RZ, R177 ;  /* 0x000000ffff047224 */ /* 0x002fc600078e00b1 */
[----:B------:R-:W2:Y:S01]  /*3f970*/  LDL.LU R177, [R1+0xe94] ;  /* 0x000e940001b17983 */ /* 0x000ea20000300800 */
[----:B------:R-:W-:-:S03]  /*3f980*/  IMAD.MOV.U32 R5, RZ, RZ, R189 ;  /* 0x000000ffff057224 */ /* 0x000fc600078e00bd */
[----:B------:R-:W2:Y:S04]  /*3f990*/  LDL.LU R189, [R1+0xed4] ;  /* 0x000ed40001bd7983 */ /* 0x000ea80000300800 */
[----:B------:R1:W-:Y:S01]  /*3f9a0*/  LDGSTS.E [R2+0x60c80], desc[UR8][R4.64], P0 ;  /* 0x60c8000004027fae */ /* 0x0003e20008121848 */
[----:B----4-:R-:W-:-:S04]  /*3f9b0*/  IADD3 R0, P1, R0, UR5, RZ ;  /* 0x0000000500007c10 */ /* 0x010fc8000ff3e0ff */
[----:B-1----:R-:W-:Y:S02]  /*3f9c0*/  MOV R4, R0 ;  /* 0x0000000000047202 */ /* 0x002fe40000000f00 */
[----:B---3--:R-:W-:Y:S01]  /*3f9d0*/  IADD3 R6, P2, R6, UR5, RZ ;  /* 0x0000000506067c10 */ /* 0x008fe2000ff5e0ff */
[----:B------:R1:W-:Y:S01]  /*3f9e0*/  STL [R1+0xe18], R0 ;  /* 0x000e180001007387 */ /* 0x0003e20000100800 */
[----:B------:R-:W-:Y:S02]  /*3f9f0*/  IADD3.X R172, R172, UR7, RZ, P1, !PT ;  /* 0x00000007acac7c10 */ /* 0x000fe40008ffe4ff */
[----:B--2---:R-:W-:-:S03]  /*3fa00*/  IADD3.X R173, R173, UR7, RZ, P2, !PT ;  /* 0x00000007adad7c10 */ /* 0x004fc600097fe4ff */
[----:B------:R-:W-:Y:S01]  /*3fa10*/  IMAD.MOV.U32 R5, RZ, RZ, R172 ;  /* 0x000000ffff057224 */ /* 0x000fe200078e00ac */
[----:B------:R2:W-:Y:S04]  /*3fa20*/  STL [R1+0xe14], R172 ;  /* 0x000e14ac01007387 */ /* 0x0005e80000100800 */
[----:B------:R3:W-:Y:S04]  /*3fa30*/  STL [R1+0xe58], R6 ;  /* 0x000e580601007387 */ /* 0x0007e80000100800 */
[----:B-1----:R-:W4:Y:S04]  /*3fa40*/  LDL.LU R0, [R1+0xf18] ;  /* 0x000f180001007983 */ /* 0x002f280000300800 */
[----:B------:R1:W-:Y:S04]  /*3fa50*/  STL [R1+0xe54], R173 ;  /* 0x000e54ad01007387 */ /* 0x0003e80000100800 */
[----:B------:R3:W-:Y:S04]  /*3fa60*/  LDGSTS.E [R2+0x61080], desc[UR8][R4.64], P0 ;  /* 0x6108000004027fae */ /* 0x0007e80008121848 */
[----:B--2---:R-:W2:Y:S01]  /*3fa70*/  LDL.LU R172, [R1+0xf58] ;  /* 0x000f580001ac7983 */ /* 0x004ea20000300800 */
[----:B---3--:R-:W-:-:S03]  /*3fa80*/  IMAD.MOV.U32 R4, RZ, RZ, R6 ;  /* 0x000000ffff047224 */ /* 0x008fc600078e0006 */
[----:B------:R-:W3:Y:S01]  /*3fa90*/  LDL.LU R6, [R1+0xf14] ;  /* 0x000f140001067983 */ /* 0x000ee20000300800 */
[----:B------:R-:W-:-:S03]  /*3faa0*/  IMAD.MOV.U32 R5, RZ, RZ, R173 ;  /* 0x000000ffff057224 */ /* 0x000fc600078e00ad */
[----:B-1----:R-:W3:Y:S01]  /*3fab0*/  LDL.LU R173, [R1+0xf54] ;  /* 0x000f540001ad7983 */ /* 0x002ee20000300800 */
[----:B------:R-:W-:Y:S02]  /*3fac0*/  IADD3 R7, P1, R7, UR5, RZ ;  /* 0x0000000507077c10 */ /* 0x000fe4000ff3e0ff */
[----:B------:R-:W-:Y:S01]  /*3fad0*/  IADD3 R176, P2, R176, UR5, RZ ;  /* 0x00000005b0b07c10 */ /* 0x000fe2000ff5e0ff */
[----:B------:R1:W-:Y:S01]  /*3fae0*/  LDGSTS.E [R2+0x61480], desc[UR8][R4.64], P0 ;  /* 0x6148000004027fae */ /* 0x0003e20008121848 */
[----:B------:R-:W-:-:S03]  /*3faf0*/  IADD3.X R177, R177, UR7, RZ, P1, !PT ;  /* 0x00000007b1b17c10 */ /* 0x000fc60008ffe4ff */
[----:B------:R1:W-:Y:S01]  /*3fb00*/  STL [R1+0xe98], R7 ;  /* 0x000e980701007387 */ /* 0x0003e20000100800 */
[----:B------:R-:W-:-:S03]  /*3fb10*/  IADD3.X R189, R189, UR7, RZ, P2, !PT ;  /* 0x00000007bdbd7c10 */ /* 0x000fc600097fe4ff */
[----:B------:R1:W-:Y:S02]  /*3fb20*/  STL [R1+0xe94], R177 ;  /* 0x000e94b101007387 */ /* 0x0003e40000100800 */
[----:B-1----:R-:W-:Y:S01]  /*3fb30*/  MOV R4, R7 ;  /* 0x0000000700047202 */ /* 0x002fe20000000f00 */
[----:B------:R-:W-:Y:S01]  /*3fb40*/  IMAD.MOV.U32 R5, RZ, RZ, R177 ;  /* 0x000000ffff057224 */ /* 0x000fe200078e00b1 */
[----:B------:R1:W-:Y:S04]  /*3fb50*/  STL [R1+0xed8], R176 ;  /* 0x000ed8b001007387 */ /* 0x0003e80000100800 */
[----:B------:R-:W3:Y:S04]  /*3fb60*/  LDL.LU R7, [R1+0xf98] ;  /* 0x000f980001077983 */ /* 0x000ee80000300800 */
[----:B------:R1:W-:Y:S04]  /*3fb70*/  STL [R1+0xed4], R189 ;  /* 0x000ed4bd01007387 */ /* 0x0003e80000100800 */
[----:B------:R1:W-:Y:S04]  /*3fb80*/  LDGSTS.E [R2+0x61880], desc[UR8][R4.64], P0 ;  /* 0x6188000004027fae */ /* 0x0003e80008121848 */
[----:B------:R-:W3:Y:S01]  /*3fb90*/  LDL.LU R177, [R1+0xfd8] ;  /* 0x000fd80001b17983 */ /* 0x000ee20000300800 */
[----:B-1----:R-:W-:-:S03]  /*3fba0*/  IMAD.MOV.U32 R4, RZ, RZ, R176 ;  /* 0x000000ffff047224 */ /* 0x002fc600078e00b0 */
[----:B------:R-:W3:Y:S01]  /*3fbb0*/  LDL.LU R176, [R1+0xf94] ;  /* 0x000f940001b07983 */ /* 0x000ee20000300800 */
[----:B------:R-:W-:-:S03]  /*3fbc0*/  IMAD.MOV.U32 R5, RZ, RZ, R189 ;  /* 0x000000ffff057224 */ /* 0x000fc600078e00bd */
[----:B------:R-:W3:Y:S04]  /*3fbd0*/  LDL.LU R189, [R1+0xfd4] ;  /* 0x000fd40001bd7983 */ /* 0x000ee80000300800 */
[----:B------:R1:W-:Y:S01]  /*3fbe0*/  LDGSTS.E [R2+0x61c80], desc[UR8][R4.64], P0 ;  /* 0x61c8000004027fae */ /* 0x0003e20008121848 */
[----:B----4-:R-:W-:-:S04]  /*3fbf0*/  IADD3 R0, P1, R0, UR5, RZ ;  /* 0x0000000500007c10 */ /* 0x010fc8000ff3e0ff */
[----:B-1----:R-:W-:Y:S01]  /*3fc00*/  MOV R4, R0 ;  /* 0x0000000000047202 */ /* 0x002fe20000000f00 */
[----:B------:R1:W-:Y:S01]  /*3fc10*/  STL [R1+0xf18], R0 ;  /* 0x000f180001007387 */ /* 0x0003e20000100800 */
[----:B--2---:R-:W-:Y:S02]  /*3fc20*/  IADD3 R172, P2, R172, UR5, RZ ;  /* 0x00000005acac7c10 */ /* 0x004fe4000ff5e0ff */
[----:B---3--:R-:W-:Y:S02]  /*3fc30*/  IADD3.X R6, R6, UR7, RZ, P1, !PT ;  /* 0x0000000706067c10 */ /* 0x008fe40008ffe4ff */
[----:B------:R-:W-:-:S03]  /*3fc40*/  IADD3.X R173, R173, UR7, RZ, P2, !PT ;  /* 0x00000007adad7c10 */ /* 0x000fc600097fe4ff */
[----:B------:R-:W-:Y:S01]  /*3fc50*/  IMAD.MOV.U32 R5, RZ, RZ, R6 ;  /* 0x000000ffff057224 */ /* 0x000fe200078e0006 */
[----:B------:R2:W-:Y:S04]  /*3fc60*/  STL [R1+0xf14], R6 ;  /* 0x000f140601007387 */ /* 0x0005e80000100800 */
[----:B------:R3:W-:Y:S04]  /*3fc70*/  STL [R1+0xf58], R172 ;  /* 0x000f58ac01007387 */ /* 0x0007e80000100800 */
[----:B-1----:R-:W4:Y:S04]  /*3fc80*/  LDL.LU R0, [R1+0x1018] ;  /* 0x0010180001007983 */ /* 0x002f280000300800 */
[----:B------:R1:W-:Y:S04]  /*3fc90*/  STL [R1+0xf54], R173 ;  /* 0x000f54ad01007387 */ /* 0x0003e80000100800 */
[----:B------:R1:W-:Y:S04]  /*3fca0*/  LDGSTS.E [R2+0x62080], desc[UR8][R4.64], P0 ;  /* 0x6208000004027fae */ /* 0x0003e80008121848 */
[----:B--2---:R-:W2:Y:S01]  /*3fcb0*/  LDL.LU R6, [R1+0x1058] ;  /* 0x0010580001067983 */ /* 0x004ea20000300800 */
[----:B-1----:R-:W-:-:S03]  /*3fcc0*/  IMAD.MOV.U32 R4, RZ, RZ, R172 ;  /* 0x000000ffff047224 */ /* 0x002fc600078e00ac */
[----:B---3--:R-:W3:Y:S01]  /*3fcd0*/  LDL.LU R172, [R1+0x1014] ;  /* 0x0010140001ac7983 */ /* 0x008ee20000300800 */
[----:B------:R-:W-:-:S03]  /*3fce0*/  IMAD.MOV.U32 R5, RZ, RZ, R173 ;  /* 0x000000ffff057224 */ /* 0x000fc600078e00ad */
[----:B------:R-:W3:Y:S01]  /*3fcf0*/  LDL.LU R173, [R1+0x1054] ;  /* 0x0010540001ad7983 */ /* 0x000ee20000300800 */
        /* <DEDUP_REMOVED lines=40> */
[----:B------:R-:W-:Y:S01]  /*3ff80*/  STL [R1+0x1098], R7 ;  /* 0x0010980701007387 */ /* 0x000fe20000100800 */
[----:B------:R-:W-:-:S03]  /*3ff90*/  IADD3.X R189, R189, UR7, RZ, P2, !PT ;  /* 0x00000007bdbd7c10 */ /* 0x000fc600097fe4ff */
[----:B------:R1:W-:Y:S02]  /*3ffa0*/  STL [R1+0x1094], R177 ;  /* 0x001094b101007387 */ /* 0x0003e40000100800 */
[----:B-1----:R-:W-:Y:S01]  /*3ffb0*/  MOV R4, R7 ;  /* 0x0000000700047202 */ /* 0x002fe20000000f00 */
[----:B------:R-:W-:Y:S01]  /*3ffc0*/  IMAD.MOV.U32 R5, RZ, RZ, R177 ;  /* 0x000000ffff057224 */ /* 0x000fe200078e00b1 */
[----:B------:R-:W-:Y:S04]  /*3ffd0*/  STL [R1+0x10d8], R176 ;  /* 0x0010d8b001007387 */ /* 0x000fe80000100800 */
[----:B------:R1:W-:Y:S04]  /*3ffe0*/  LDGSTS.E [R2+0x63880], desc[UR8][R4.64], P0 ;  /* 0x6388000004027fae */ /* 0x0003e80008121848 */
[----:B------:R-:W3:Y:S04]  /*3fff0*/  LDL.LU R177, [R1+0x1198] ;  /* 0x0011980001b17983 */ /* 0x000ee80000300800 */
[----:B------:R1:W-:Y:S04]  /*40000*/  STL [R1+0x10d4], R189 ;  /* 0x0010d4bd01007387 */ /* 0x0003e80000100800 */
        /* <DEDUP_REMOVED lines=8> */
[----:B------:R-:W-:Y:S01]  /*40090*/  STL [R1+0x1118], R0 ;  /* 0x0011180001007387 */ /* 0x000fe20000100800 */
[----:B--2---:R-:W-:Y:S02]  /*400a0*/  IADD3 R172, P2, R172, UR5, RZ ;  /* 0x00000005acac7c10 */ /* 0x004fe4000ff5e0ff */
[----:B---3--:R-:W-:Y:S02]  /*400b0*/  IADD3.X R6, R6, UR7, RZ, P1, !PT ;  /* 0x0000000706067c10 */ /* 0x008fe40008ffe4ff */
[----:B------:R-:W-:-:S03]  /*400c0*/  IADD3.X R173, R173, UR7, RZ, P2, !PT ;  /* 0x00000007adad7c10 */ /* 0x000fc600097fe4ff */
[----:B------:R-:W-:Y:S01]  /*400d0*/  IMAD.MOV.U32 R5, RZ, RZ, R6 ;  /* 0x000000ffff057224 */ /* 0x000fe200078e0006 */
[----:B------:R1:W-:Y:S04]  /*400e0*/  STL [R1+0x1114], R6 ;  /* 0x0011140601007387 */ /* 0x0003e80000100800 */
        /* <DEDUP_REMOVED lines=8> */
[----:B-1----:R-:W3:Y:S01]  /*40170*/  LDL.LU R173, [R1+0x1254] ;  /* 0x0012540001ad7983 */ /* 0x002ee20000300800 */
[----:B------:R-:W-:Y:S02]  /*40180*/  IADD3 R177, P1, R177, UR5, RZ ;  /* 0x00000005b1b17c10 */ /* 0x000fe4000ff3e0ff */
[----:B------:R-:W-:Y:S01]  /*40190*/  IADD3 R7, P2, R7, UR5, RZ ;  /* 0x0000000507077c10 */ /* 0x000fe2000ff5e0ff */
[----:B------:R1:W-:Y:S01]  /*401a0*/  LDGSTS.E [R2+0x64480], desc[UR8][R4.64], P0 ;  /* 0x6448000004027fae */ /* 0x0003e20008121848 */
[----:B------:R-:W-:-:S03]  /*401b0*/  IADD3.X R189, R189, UR7, RZ, P1, !PT ;  /* 0x00000007bdbd7c10 */ /* 0x000fc60008ffe4ff */
[----:B------:R-:W-:Y:S01]  /*401c0*/  STL [R1+0x1198], R177 ;  /* 0x001198b101007387 */ /* 0x000fe20000100800 */
[----:B------:R-:W-:Y:S02]  /*401d0*/  IADD3.X R176, R176, UR7, RZ, P2, !PT ;  /* 0x00000007b0b07c10 */ /* 0x000fe400097fe4ff */
[----:B-1----:R-:W-:Y:S01]  /*401e0*/  MOV R4, R177 ;  /* 0x000000b100047202 */ /* 0x002fe20000000f00 */
[----:B------:R-:W-:Y:S01]  /*401f0*/  IMAD.MOV.U32 R5, RZ, RZ, R189 ;  /* 0x000000ffff057224 */ /* 0x000fe200078e00bd */
[----:B------:R-:W-:Y:S04]  /*40200*/  STL [R1+0x1194], R189 ;  /* 0x001194bd01007387 */ /* 0x000fe80000100800 */
[----:B------:R-:W-:Y:S04]  /*40210*/  STL [R1+0x11d8], R7 ;  /* 0x0011d80701007387 */ /* 0x000fe80000100800 */
[----:B------:R1:W-:Y:S04]  /*40220*/  LDGSTS.E [R2+0x64880], desc[UR8][R4.64], P0 ;  /* 0x6488000004027fae */ /* 0x0003e80008121848 */
[----:B------:R1:W-:Y:S02]  /*40230*/  STL [R1+0x11d4], R176 ;  /* 0x0011d4b001007387 */ /* 0x0003e40000100800 */
[----:B-1----:R-:W-:-:S02]  /*40240*/  IMAD.MOV.U32 R5, RZ, RZ, R176 ;  /* 0x000000ffff057224 */ /* 0x002fc400078e00b0 */
[----:B------:R-:W-:Y:S01]  /*40250*/  IMAD.MOV.U32 R4, RZ, RZ, R7 ;  /* 0x000000ffff047224 */ /* 0x000fe200078e0007 */
[----:B------:R-:W3:Y:S04]  /*40260*/  LDL.LU R176, [R1+0x1294] ;  /* 0x0012940001b07983 */ /* 0x000ee80000300800 */
[----:B------:R-:W3:Y:S04]  /*40270*/  LDL.LU R7, [R1+0x1298] ;  /* 0x0012980001077983 */ /* 0x000ee80000300800 */
[----:B------:R-:W3:Y:S04]  /*40280*/  LDL.LU R191, [R1+0x12d4] ;  /* 0x0012d40001bf7983 */ /* 0x000ee80000300800 */
[----:B------:R-:W3:Y:S04]  /*40290*/  LDL.LU R190, [R1+0x12d8] ;  /* 0x0012d80001be7983 */ /* 0x000ee80000300800 */
[----:B------:R1:W-:Y:S01]  /*402a0*/  LDGSTS.E [R2+0x64c80], desc[UR8][R4.64], P0 ;  /* 0x64c8000004027fae */ /* 0x0003e20008121848 */
[----:B----4-:R-:W-:-:S02]  /*402b0*/  IADD3 R6, P1, R6, UR5, RZ ;  /* 0x0000000506067c10 */ /* 0x010fc4000ff3e0ff */
[----:B------:R-:W-:Y:S02]  /*402c0*/  IADD3 R0, P2, R0, UR5, RZ ;  /* 0x0000000500007c10 */ /* 0x000fe4000ff5e0ff */
[----:B--2---:R-:W-:Y:S01]  /*402d0*/  IADD3.X R172, R172, UR7, RZ, P1, !PT ;  /* 0x00000007acac7c10 */ /* 0x004fe20008ffe4ff */
[----:B------:R2:W-:Y:S01]  /*402e0*/  STL [R1+0x1218], R6 ;  /* 0x0012180601007387 */ /* 0x0005e20000100800 */
[----:B-1----:R-:W-:Y:S02]  /*402f0*/  MOV R4, R6 ;  /* 0x0000000600047202 */ /* 0x002fe40000000f00 */
[----:B---3--:R-:W-:Y:S01]  /*40300*/  IADD3.X R173, R173, UR7, RZ, P2, !PT ;  /* 0x00000007adad7c10 */ /* 0x008fe200097fe4ff */
[----:B------:R1:W-:Y:S01]  /*40310*/  STL [R1+0x1214], R172 ;  /* 0x001214ac01007387 */ /* 0x0003e20000100800 */
[----:B------:R-:W-:-:S03]  /*40320*/  IMAD.MOV.U32 R5, RZ, RZ, R172 ;  /* 0x000000ffff057224 */ /* 0x000fc600078e00ac */
[----:B------:R-:W-:Y:S04]  /*40330*/  STL [R1+0x1258], R0 ;  /* 0x0012580001007387 */ /* 0x000fe80000100800 */
[----:B--2---:R-:W2:Y:S04]  /*40340*/  LDL.LU R6, [R1+0x1318] ;  /* 0x0013180001067983 */ /* 0x004ea80000300800 */
[----:B------:R3:W-:Y:S04]  /*40350*/  STL [R1+0x1254], R173 ;  /* 0x001254ad01007387 */ /* 0x0007e80000100800 */
[----:B-1----:R-:W4:Y:S04]  /*40360*/  LDL.LU R172, [R1+0x1358] ;  /* 0x0013580001ac7983 */ /* 0x002f280000300800 */
[----:B------:R-:W4:Y:S04]  /*40370*/  LDL.LU R189, [R1+0x1314] ;  /* 0x0013140001bd7983 */ /* 0x000f280000300800 */
[----:B------:R-:W4:Y:S04]  /*40380*/  LDL.LU R177, [R1+0x1354] ;  /* 0x0013540001b17983 */ /* 0x000f280000300800 */
[----:B------:R1:W-:Y:S02]  /*40390*/  LDGSTS.E [R2+0x65080], desc[UR8][R4.64], P0 ;  /* 0x6508000004027fae */ /* 0x0003e40008121848 */
[----:B-1----:R-:W-:-:S02]  /*403a0*/  IMAD.MOV.U32 R4, RZ, RZ, R0 ;  /* 0x000000ffff047224 */ /* 0x002fc400078e0000 */
[----:B------:R-:W-:Y:S02]  /*403b0*/  IMAD.MOV.U32 R5, RZ, RZ, R173 ;  /* 0x000000ffff057224 */ /* 0x000fe400078e00ad */
[----:B---3--:R-:W3:Y:S01]  /*403c0*/  LDL.LU R173, [R1+0x1398] ;  /* 0x0013980001ad7983 */ /* 0x008ee20000300800 */
[----:B------:R-:W-:-:S03]  /*403d0*/  IADD3 R7, P1, R7, UR5, RZ ;  /* 0x0000000507077c10 */ /* 0x000fc6000ff3e0ff */
[----:B------:R1:W-:Y:S01]  /*403e0*/  LDGSTS.E [R2+0x65480], desc[UR8][R4.64], P0 ;  /* 0x6548000004027fae */ /* 0x0003e20008121848 */
[----:B------:R-:W-:-:S03]  /*403f0*/  IADD3.X R176, R176, UR7, RZ, P1, !PT ;  /* 0x00000007b0b07c10 */ /* 0x000fc60008ffe4ff */
[----:B------:R-:W3:Y:S01]  /*40400*/  LDL.LU R0, [R1+0x13d8] ;  /* 0x0013d80001007983 */ /* 0x000ee20000300800 */
[----:B------:R-:W-:-:S04]  /*40410*/  IADD3 R190, P2, R190, UR5, RZ ;  /* 0x00000005bebe7c10 */ /* 0x000fc8000ff5e0ff */
[----:B------:R-:W-:Y:S02]  /*40420*/  IADD3.X R191, R191, UR7, RZ, P2, !PT ;  /* 0x00000007bfbf7c10 */ /* 0x000fe400097fe4ff */
[----:B-1----:R-:W-:Y:S01]  /*40430*/  MOV R4, R7 ;  /* 0x0000000700047202 */ /* 0x002fe20000000f00 */
[----:B------:R-:W-:Y:S01]  /*40440*/  IMAD.MOV.U32 R5, RZ, RZ, R176 ;  /* 0x000000ffff057224 */ /* 0x000fe200078e00b0 */
[----:B------:R-:W-:Y:S04]  /*40450*/  STL [R1+0x1298], R7 ;  /* 0x0012980701007387 */ /* 0x000fe80000100800 */
[----:B------:R1:W-:Y:S04]  /*40460*/  STL [R1+0x1294], R176 ;  /* 0x001294b001007387 */ /* 0x0003e80000100800 */
[----:B------:R1:W-:Y:S04]  /*40470*/  LDGSTS.E [R2+0x65880], desc[UR8][R4.64], P0 ;  /* 0x6588000004027fae */ /* 0x0003e80008121848 */
[----:B------:R-:W-:Y:S04]  /*40480*/  STL [R1+0x12d8], R190 ;  /* 0x0012d8be01007387 */ /* 0x000fe80000100800 */
[----:B-1----:R-:W3:Y:S01]  /*40490*/  LDL.LU R176, [R1+0x1394] ;  /* 0x0013940001b07983 */ /* 0x002ee20000300800 */
[----:B------:R-:W-:-:S02]  /*404a0*/  IMAD.MOV.U32 R4, RZ, RZ, R190 ;  /* 0x000000ffff047224 */ /* 0x000fc400078e00be */
[----:B------:R-:W-:Y:S01]  /*404b0*/  IMAD.MOV.U32 R5, RZ, RZ, R191 ;  /* 0x000000ffff057224 */ /* 0x000fe200078e00bf */
[----:B------:R-:W-:Y:S04]  /*404c0*/  STL [R1+0x12d4], R191 ;  /* 0x0012d4bf01007387 */ /* 0x000fe80000100800 */
[----:B------:R-:W3:Y:S04]  /*404d0*/  LDL.LU R7, [R1+0x13d4] ;  /* 0x0013d40001077983 */ /* 0x000ee80000300800 */
[----:B------:R1:W-:Y:S01]  /*404e0*/  LDGSTS.E [R2+0x65c80], desc[UR8][R4.64], P0 ;  /* 0x65c8000004027fae */ /* 0x0003e20008121848 */
[----:B--2---:R-:W-:-:S04]  /*404f0*/  IADD3 R6, P1, R6, UR5, RZ ;  /* 0x0000000506067c10 */ /* 0x004fc8000ff3e0ff */
[----:B-1----:R-:W-:Y:S01]  /*40500*/  MOV R4, R6 ;  /* 0x0000000600047202 */ /* 0x002fe20000000f00 */
[----:B------:R1:W-:Y:S01]  /*40510*/  STL [R1+0x1318], R6 ;  /* 0x0013180601007387 */ /* 0x0003e20000100800 */
[----:B----4-:R-:W-:Y:S02]  /*40520*/  IADD3 R172, P2, R172, UR5, RZ ;  /* 0x00000005acac7c10 */ /* 0x010fe4000ff5e0ff */
[----:B------:R-:W-:Y:S02]  /*40530*/  IADD3.X R189, R189, UR7, RZ, P1, !PT ;  /* 0x00000007bdbd7c10 */ /* 0x000fe40008ffe4ff */
[----:B------:R-:W-:-:S03]  /*40540*/  IADD3.X R177, R177, UR7, RZ, P2, !PT ;  /* 0x00000007b1b17c10 */ /* 0x000fc600097fe4ff */
[----:B------:R-:W-:Y:S01]  /*40550*/  IMAD.MOV.U32 R5, RZ, RZ, R189 ;  /* 0x000000ffff057224 */ /* 0x000fe200078e00bd */
[----:B------:R-:W-:Y:S04]  /*40560*/  STL [R1+0x1314], R189 ;  /* 0x001314bd01007387 */ /* 0x000fe80000100800 */
[----:B------:R2:W-:Y:S04]  /*40570*/  STL [R1+0x1358], R172 ;  /* 0x001358ac01007387 */ /* 0x0005e80000100800 */
[----:B-1----:R-:W4:Y:S04]  /*40580*/  LDL.LU R6, [R1+0x1418] ;  /* 0x0014180001067983 */ /* 0x002f280000300800 */
[----:B------:R1:W-:Y:S04]  /*40590*/  LDGSTS.E [R2+0x66080], desc[UR8][R4.64], P0 ;  /* 0x6608000004027fae */ /* 0x0003e80008121848 */
[----:B------:R-:W-:Y:S01]  /*405a0*/  STL [R1+0x1354], R177 ;  /* 0x001354b101007387 */ /* 0x000fe20000100800 */
[----:B-1----:R-:W-:-:S03]  /*405b0*/  IMAD.MOV.U32 R4, RZ, RZ, R172 ;  /* 0x000000ffff047224 */ /* 0x002fc600078e00ac */
[----:B--2---:R-:W2:Y:S01]  /*405c0*/  LDL.LU R172, [R1+0x1414] ;  /* 0x0014140001ac7983 */ /* 0x004ea20000300800 */
[----:B---3--:R-:W-:Y:S01]  /*405d0*/  IADD3 R173, P1, R173, UR5, RZ ;  /* 0x00000005adad7c10 */ /* 0x008fe2000ff3e0ff */
[----:B------:R-:W-:Y:S01]  /*405e0*/  IMAD.MOV.U32 R5, RZ, RZ, R177 ;  /* 0x000000ffff057224 */ /* 0x000fe200078e00b1 */
[----:B------:R-:W-:-:S04]  /*405f0*/  IADD3 R0, P2, R0, UR5, RZ ;  /* 0x0000000500007c10 */ /* 0x000fc8000ff5e0ff */
[----:B------:R1:W-:Y:S04]  /*40600*/  LDGSTS.E [R2+0x66480], desc[UR8][R4.64], P0 ;  /* 0x6648000004027fae */ /* 0x0003e80008121848 */
[----:B------:R-:W-:Y:S01]  /*40610*/  STL [R1+0x1398], R173 ;  /* 0x001398ad01007387 */ /* 0x000fe20000100800 */
[----:B-1----:R-:W-:Y:S02]  /*40620*/  MOV R4, R173 ;  /* 0x000000ad00047202 */ /* 0x002fe40000000f00 */
[----:B------:R-:W-:Y:S02]  /*40630*/  IADD3.X R176, R176, UR7, RZ, P1, !PT ;  /* 0x00000007b0b07c10 */ /* 0x000fe40008ffe4ff */
[----:B------:R-:W-:-:S03]  /*40640*/  IADD3 R189, P1, R16, UR5, RZ ;  /* 0x0000000510bd7c10 */ /* 0x000fc6000ff3e0ff */
[----:B------:R-:W-:Y:S01]  /*40650*/  IMAD.MOV.U32 R5, RZ, RZ, R176 ;  /* 0x000000ffff057224 */ /* 0x000fe200078e00b0 */
[----:B------:R-:W-:Y:S02]  /*40660*/  IADD3.X R16, R17, UR7, RZ, P1, !PT ;  /* 0x0000000711107c10 */ /* 0x000fe40008ffe4ff */
[----:B------:R-:W-:Y:S02]  /*40670*/  IADD3.X R7, R7, UR7, RZ, P2, !PT ;  /* 0x0000000707077c10 */ /* 0x000fe400097fe4ff */
        /* <DEDUP_REMOVED lines=9> */
[----:B----4-:R-:W-:-:S04]  /*40710*/  IADD3 R6, P1, R6, UR5, RZ ;  /* 0x0000000506067c10 */ /* 0x010fc8000ff3e0ff */
[----:B------:R-:W-:Y:S01]  /*40720*/  MOV R4, R6 ;  /* 0x0000000600047202 */ /* 0x000fe20000000f00 */
[----:B------:R1:W-:Y:S01]  /*40730*/  STL [R1+0x1418], R6 ;  /* 0x0014180601007387 */ /* 0x0003e20000100800 */
[----:B--2---:R-:W-:-:S05]  /*40740*/  IADD3.X R172, R172, UR7, RZ, P1, !PT ;  /* 0x00000007acac7c10 */ /* 0x004fca0008ffe4ff */
[----:B------:R2:W-:Y:S04]  /*40750*/  STL [R1+0x1414], R172 ;  /* 0x001414ac01007387 */ /* 0x0005e80000100800 */
[----:B-1----:R-:W4:Y:S04]  /*40760*/  LDL.LU R6, [R1+0xd1c] ;  /* 0x000d1c0001067983 */ /* 0x002f280000300800 */
[----:B------:R-:W4:Y:S01]  /*40770*/  LDL.LU R173, [R1+0xd5c] ;  /* 0x000d5c0001ad7983 */ /* 0x000f220000300800 */
[----:B------:R-:W-:Y:S02]  /*40780*/  IADD3 R190, P2, R168, UR5, RZ ;  /* 0x00000005a8be7c10 */ /* 0x000fe4000ff5e0ff */
[----:B------:R-:W-:Y:S01]  /*40790*/  IADD3 R191, P1, R156, UR5, RZ ;  /* 0x000000059cbf7c10 */ /* 0x000fe2000ff3e0ff */
[----:B------:R-:W-:Y:S01]  /*407a0*/  IMAD.MOV.U32 R5, RZ, RZ, R172 ;  /* 0x000000ffff057224 */ /* 0x000fe200078e00ac */
[----:B------:R-:W-:Y:S01]  /*407b0*/  IADD3.X R168, R169, UR7, RZ, P2, !PT ;  /* 0x00000007a9a87c10 */ /* 0x000fe200097fe4ff */
[----:B------:R-:W4:Y:S01]  /*407c0*/  LDL.LU R176, [R1+0xd9c] ;  /* 0x000d9c0001b07983 */ /* 0x000f220000300800 */
[----:B------:R-:W-:-:S03]  /*407d0*/  IADD3.X R156, R157, UR7, RZ, P1, !PT ;  /* 0x000000079d9c7c10 */ /* 0x000fc60008ffe4ff */
[----:B--2---:R-:W2:Y:S01]  /*407e0*/  LDL.LU R172, [R1+0xda0] ;  /* 0x000da00001ac7983 */ /* 0x004ea20000300800 */
[----:B------:R-:W-:Y:S01]  /*407f0*/  MOV R169, R168 ;  /* 0x000000a800a97202 */ /* 0x000fe20000000f00 */
[----:B------:R-:W-:Y:S02]  /*40800*/  IMAD.MOV.U32 R168, RZ, RZ, R190 ;  /* 0x000000ffffa87224 */ /* 0x000fe400078e00be */
[----:B------:R-:W-:Y:S01]  /*40810*/  IMAD.MOV.U32 R157, RZ, RZ, R156 ;  /* 0x000000ffff9d7224 */ /* 0x000fe200078e009c */
[----:B------:R-:W2:Y:S01]  /*40820*/  LDL.LU R177, [R1+0xde0] ;  /* 0x000de00001b17983 */ /* 0x000ea20000300800 */
[----:B------:R-:W-:Y:S02]  /*40830*/  IMAD.MOV.U32 R17, RZ, RZ, R16 ;  /* 0x000000ffff117224 */ /* 0x000fe400078e0010 */
[----:B------:R-:W-:Y:S01]  /*40840*/  IMAD.MOV.U32 R156, RZ, RZ, R191 ;  /* 0x000000ffff9c7224 */ /* 0x000fe200078e00bf */
[----:B------:R-:W-:Y:S01]  /*40850*/  LDGSTS.E [R2+0x67080], desc[UR8][R4.64], P0 ;  /* 0x6708000004027fae */ /* 0x000fe20008121848 */
[----:B------:R-:W-:-:S03]  /*40860*/  IMAD.MOV.U32 R16, RZ, RZ, R189 ;  /* 0x000000ffff107224 */ /* 0x000fc600078e00bd */
[----:B------:R-:W-:Y:S04]  /*40870*/  LDGSTS.E [R2+0x67480], desc[UR8][R168.64], P0 ;  /* 0x67480000a8027fae */ /* 0x000fe80008121848 */
[----:B------:R-:W2:Y:S04]  /*40880*/  LDL.LU R189, [R1+0xddc] ;  /* 0x000ddc0001bd7983 */ /* 0x000ea80000300800 */
[----:B------:R-:W-:Y:S04]  /*40890*/  LDGSTS.E [R2+0x67880], desc[UR8][R156.64], P0 ;  /* 0x678800009c027fae */ /* 0x000fe80008121848 */
[----:B------:R1:W-:Y:S01]  /*408a0*/  LDGSTS.E [R2+0x67c80], desc[UR8][R16.64], P0 ;  /* 0x67c8000010027fae */ /* 0x0003e20008121848 */
[----:B---3--:R-:W-:-:S02]  /*408b0*/  IADD3 R0, P1, R0, UR5, RZ ;  /* 0x0000000500007c10 */ /* 0x008fc4000ff3e0ff */
[----:B-1----:R-:W-:Y:S02]  /*408c0*/  LOP3.LUT R2, R188, 0x20, RZ, 0x3c, !PT ;  /* 0x00000020bc027812 */ /* 0x002fe400078e3cff */
[----:B------:R-:W-:Y:S01]  /*408d0*/  IADD3 R7, P2, R7, UR5, RZ ;  /* 0x0000000507077c10 */ /* 0x000fe2000ff5e0ff */
[----:B------:R1:W-:Y:S01]  /*408e0*/  STL [R1+0xd20], R0 ;  /* 0x000d200001007387 */ /* 0x0003e20000100800 */
[----:B------:R-:W-:Y:S01]  /*408f0*/  IADD3 R2, R2, UR17, RZ ;  /* 0x0000001102027c10 */ /* 0x000fe2000fffe0ff */
[----:B------:R-:W-:Y:S02]  /*40900*/  IMAD.MOV.U32 R4, RZ, RZ, R0 ;  /* 0x000000ffff047224 */ /* 0x000fe400078e0000 */
        /* <DEDUP_REMOVED lines=11> */
[----:B------:R-:W-:-:S03]  /*409c0*/  MOV R5, R173 ;  /* 0x000000ad00057202 */ /* 0x000fc60000000f00 */
        /* <DEDUP_REMOVED lines=8> */
[----:B-1----:R-:W-:-:S02]  /*40a50*/  IMAD.MOV.U32 R4, RZ, RZ, R172 ;  /* 0x000000ffff047224 */ /* 0x002fc400078e00ac */
        /* <DEDUP_REMOVED lines=8> */
[----:B------:R-:W-:-:S03]  /*40ae0*/  MOV R5, R189 ;  /* 0x000000bd00057202 */ /* 0x000fc60000000f00 */
[----:B------:R-:W2:Y:S04]  /*40af0*/  LDL.LU R189, [R1+0xedc] ;  /* 0x000edc0001bd7983 */ /* 0x000ea80000300800 */
[----:B------:R1:W-:Y:S01]  /*40b00*/  LDGSTS.E [R2+0x60d00], desc[UR8][R4.64], P0 ;  /* 0x60d0000004027fae */ /* 0x0003e20008121848 */
[----:B----4-:R-:W-:Y:S02]  /*40b10*/  IADD3 R0, P1, R0, UR5, RZ ;  /* 0x0000000500007c10 */ /* 0x010fe4000ff3e0ff */
[----:B---3--:R-:W-:-:S03]  /*40b20*/  IADD3 R6, P2, R6, UR5, RZ ;  /* 0x0000000506067c10 */ /* 0x008fc6000ff5e0ff */
[----:B------:R3:W-:Y:S01]  /*40b30*/  STL [R1+0xe20], R0 ;  /* 0x000e200001007387 */ /* 0x0007e20000100800 */
[----:B-1----:R-:W-:Y:S01]  /*40b40*/  IMAD.MOV.U32 R4, RZ, RZ, R0 ;  /* 0x000000ffff047224 */ /* 0x002fe200078e0000 */
[----:B------:R-:W-:Y:S02]  /*40b50*/  IADD3.X R7, R7, UR7, RZ, P1, !PT ;  /* 0x0000000707077c10 */ /* 0x000fe40008ffe4ff */
[----:B--2---:R-:W-:-:S03]  /*40b60*/  IADD3.X R173, R173, UR7, RZ, P2, !PT ;  /* 0x00000007adad7c10 */ /* 0x004fc600097fe4ff */
[----:B------:R-:W-:Y:S01]  /*40b70*/  IMAD.MOV.U32 R5, RZ, RZ, R7 ;  /* 0x000000ffff057224 */ /* 0x000fe200078e0007 */
[----:B------:R1:W-:Y:S04]  /*40b80*/  STL [R1+0xe1c], R7 ;  /* 0x000e1c0701007387 */ /* 0x0003e80000100800 */
[----:B------:R2:W-:Y:S04]  /*40b90*/  STL [R1+0xe60], R6 ;  /* 0x000e600601007387 */ /* 0x0005e80000100800 */
[----:B---3--:R-:W3:Y:S04]  /*40ba0*/  LDL.LU R0, [R1+0xf20] ;  /* 0x000f200001007983 */ /* 0x008ee80000300800 */
[----:B------:R4:W-:Y:S04]  /*40bb0*/  STL [R1+0xe5c], R173 ;  /* 0x000e5cad01007387 */ /* 0x0009e80000100800 */
[----:B------:R4:W-:Y:S04]  /*40bc0*/  LDGSTS.E [R2+0x61100], desc[UR8][R4.64], P0 ;  /* 0x6110000004027fae */ /* 0x0009e80008121848 */
[----:B-1----:R-:W3:Y:S01]  /*40bd0*/  LDL.LU R7, [R1+0xf60] ;  /* 0x000f600001077983 */ /* 0x002ee20000300800 */
[----:B----4-:R-:W-:-:S03]  /*40be0*/  IMAD.MOV.U32 R4, RZ, RZ, R6 ;  /* 0x000000ffff047224 */ /* 0x010fc600078e0006 */
[----:B--2---:R-:W2:Y:S01]  /*40bf0*/  LDL.LU R6, [R1+0xf1c] ;  /* 0x000f1c0001067983 */ /* 0x004ea20000300800 */
[----:B------:R-:W-:-:S03]  /*40c00*/  MOV R5, R173 ;  /* 0x000000ad00057202 */ /* 0x000fc60000000f00 */
[----:B------:R-:W4:Y:S01]  /*40c10*/  LDL.LU R173, [R1+0xf5c] ;  /* 0x000f5c0001ad7983 */ /* 0x000f220000300800 */
[----:B------:R-:W-:Y:S02]  /*40c20*/  IADD3 R172, P1, R172, UR5, RZ ;  /* 0x00000005acac7c10 */ /* 0x000fe4000ff3e0ff */
[----:B------:R-:W-:Y:S01]  /*40c30*/  IADD3 R176, P2, R176, UR5, RZ ;  /* 0x00000005b0b07c10 */ /* 0x000fe2000ff5e0ff */
[----:B------:R1:W-:Y:S01]  /*40c40*/  LDGSTS.E [R2+0x61500], desc[UR8][R4.64], P0 ;  /* 0x6150000004027fae */ /* 0x0003e20008121848 */
[----:B------:R-:W-:-:S03]  /*40c50*/  IADD3.X R177, R177, UR7, RZ, P1, !PT ;  /* 0x00000007b1b17c10 */ /* 0x000fc60008ffe4ff */
[----:B------:R1:W-:Y:S01]  /*40c60*/  STL [R1+0xea0], R172 ;  /* 0x000ea0ac01007387 */ /* 0x0003e20000100800 */
[----:B------:R-:W-:-:S03]  /*40c70*/  IADD3.X R189, R189, UR7, RZ, P2, !PT ;  /* 0x00000007bdbd7c10 */ /* 0x000fc600097fe4ff */
[----:B------:R1:W-:Y:S02]  /*40c80*/  STL [R1+0xe9c], R177 ;  /* 0x000e9cb101007387 */ /* 0x0003e40000100800 */
[----:B-1----:R-:W-:Y:S02]  /*40c90*/  IMAD.MOV.U32 R4, RZ, RZ, R172 ;  /* 0x000000ffff047224 */ /* 0x002fe400078e00ac */
[----:B------:R-:W-:Y:S01]  /*40ca0*/  IMAD.MOV.U32 R5, RZ, RZ, R177 ;  /* 0x000000ffff057224 */ /* 0x000fe200078e00b1 */
[----:B------:R1:W-:Y:S04]  /*40cb0*/  STL [R1+0xee0], R176 ;  /* 0x000ee0b001007387 */ /* 0x0003e80000100800 */
[----:B------:R-:W4:Y:S04]  /*40cc0*/  LDL.LU R172, [R1+0xfa0] ;  /* 0x000fa00001ac7983 */ /* 0x000f280000300800 */
[----:B------:R1:W-:Y:S04]  /*40cd0*/  STL [R1+0xedc], R189 ;  /* 0x000edcbd01007387 */ /* 0x0003e80000100800 */
[----:B------:R1:W-:Y:S04]  /*40ce0*/  LDGSTS.E [R2+0x61900], desc[UR8][R4.64], P0 ;  /* 0x6190000004027fae */ /* 0x0003e80008121848 */
[----:B------:R-:W4:Y:S01]  /*40cf0*/  LDL.LU R177, [R1+0xfe0] ;  /* 0x000fe00001b17983 */ /* 0x000f220000300800 */
[----:B-1----:R-:W-:-:S03]  /*40d00*/  IMAD.MOV.U32 R4, RZ, RZ, R176 ;  /* 0x000000ffff047224 */ /* 0x002fc600078e00b0 */
[----:B------:R-:W4:Y:S01]  /*40d10*/  LDL.LU R176, [R1+0xf9c] ;  /* 0x000f9c0001b07983 */ /* 0x000f220000300800 */
[----:B------:R-:W-:-:S03]  /*40d20*/  MOV R5, R189 ;  /* 0x000000bd00057202 */ /* 0x000fc60000000f00 */
[----:B------:R-:W4:Y:S04]  /*40d30*/  LDL.LU R189, [R1+0xfdc] ;  /* 0x000fdc0001bd7983 */ /* 0x000f280000300800 */
[----:B------:R1:W-:Y:S01]  /*40d40*/  LDGSTS.E [R2+0x61d00], desc[UR8][R4.64], P0 ;  /* 0x61d0000004027fae */ /* 0x0003e20008121848 */
[----:B---3--:R-:W-:-:S05]  /*40d50*/  IADD3 R0, P1, R0, UR5, RZ ;  /* 0x0000000500007c10 */ /* 0x008fca000ff3e0ff */
[----:B------:R3:W-:Y:S01]  /*40d60*/  STL [R1+0xf20], R0 ;  /* 0x000f200001007387 */ /* 0x0007e20000100800 */
[----:B-1----:R-:W-:Y:S01]  /*40d70*/  IMAD.MOV.U32 R4, RZ, RZ, R0 ;  /* 0x000000ffff047224 */ /* 0x002fe200078e0000 */
[----:B------:R-:W-:Y:S02]  /*40d80*/  IADD3 R7, P2, R7, UR5, RZ ;  /* 0x0000000507077c10 */ /* 0x000fe4000ff5e0ff */
[----:B--2---:R-:W-:Y:S02]  /*40d90*/  IADD3.X R6, R6, UR7, RZ, P1, !PT ;  /* 0x0000000706067c10 */ /* 0x004fe40008ffe4ff */
[----:B----4-:R-:W-:-:S03]  /*40da0*/  IADD3.X R173, R173, UR7, RZ, P2, !PT ;  /* 0x00000007adad7c10 */ /* 0x010fc600097fe4ff */
[----:B------:R-:W-:Y:S01]  /*40db0*/  IMAD.MOV.U32 R5, RZ, RZ, R6 ;  /* 0x000000ffff057224 */ /* 0x000fe200078e0006 */
[----:B------:R1:W-:Y:S04]  /*40dc0*/  STL [R1+0xf1c], R6 ;  /* 0x000f1c0601007387 */ /* 0x0003e80000100800 */
[----:B------:R2:W-:Y:S04]  /*40dd0*/  STL [R1+0xf60], R7 ;  /* 0x000f600701007387 */ /* 0x0005e80000100800 */
[----:B---3--:R-:W3:Y:S04]  /*40de0*/  LDL.LU R0, [R1+0x1020] ;  /* 0x0010200001007983 */ /* 0x008ee80000300800 */
[----:B------:R4:W-:Y:S04]  /*40df0*/  STL [R1+0xf5c], R173 ;  /* 0x000f5cad01007387 */ /* 0x0009e80000100800 */
[----:B------:R2:W-:Y:S04]  /*40e00*/  LDGSTS.E [R2+0x62100], desc[UR8][R4.64], P0 ;  /* 0x6210000004027fae */ /* 0x0005e80008121848 */
[----:B-1----:R-:W3:Y:S01]  /*40e10*/  LDL.LU R6, [R1+0x1060] ;  /* 0x0010600001067983 */ /* 0x002ee20000300800 */
[----:B--2---:R-:W-:-:S03]  /*40e20*/  IMAD.MOV.U32 R4, RZ, RZ, R7 ;  /* 0x000000ffff047224 */ /* 0x004fc600078e0007 */
[----:B------:R-:W2:Y:S01]  /*40e30*/  LDL.LU R7, [R1+0x101c] ;  /* 0x00101c0001077983 */ /* 0x000ea20000300800 */
[----:B------:R-:W-:-:S03]  /*40e40*/  MOV R5, R173 ;  /* 0x000000ad00057202 */ /* 0x000fc60000000f00 */
[----:B----4-:R-:W4:Y:S01]  /*40e50*/  LDL.LU R173, [R1+0x105c] ;  /* 0x00105c0001ad7983 */ /* 0x010f220000300800 */
        /* <DEDUP_REMOVED lines=40> */
[----:B------:R-:W-:Y:S01]  /*410e0*/  STL [R1+0x10a0], R172 ;  /* 0x0010a0ac01007387 */ /* 0x000fe20000100800 */
[----:B------:R-:W-:-:S03]  /*410f0*/  IADD3.X R189, R189, UR7, RZ, P2, !PT ;  /* 0x00000007bdbd7c10 */ /* 0x000fc600097fe4ff */
[----:B------:R1:W-:Y:S02]  /*41100*/  STL [R1+0x109c], R177 ;  /* 0x00109cb101007387 */ /* 0x0003e40000100800 */
[----:B-1----:R-:W-:Y:S02]  /*41110*/  IMAD.MOV.U32 R4, RZ, RZ, R172 ;  /* 0x000000ffff047224 */ /* 0x002fe400078e00ac */
[----:B------:R-:W-:Y:S01]  /*41120*/  IMAD.MOV.U32 R5, RZ, RZ, R177 ;  /* 0x000000ffff057224 */ /* 0x000fe200078e00b1 */
[----:B------:R-:W-:Y:S04]  /*41130*/  STL [R1+0x10e0], R176 ;  /* 0x0010e0b001007387 */ /* 0x000fe80000100800 */
[----:B------:R1:W-:Y:S04]  /*41140*/  LDGSTS.E [R2+0x63900], desc[UR8][R4.64], P0 ;  /* 0x6390000004027fae */ /* 0x0003e80008121848 */
[----:B------:R-:W4:Y:S04]  /*41150*/  LDL.LU R177, [R1+0x11a0] ;  /* 0x0011a00001b17983 */ /* 0x000f280000300800 */
[----:B------:R1:W-:Y:S04]  /*41160*/  STL [R1+0x10dc], R189 ;  /* 0x0010dcbd01007387 */ /* 0x0003e80000100800 */
[----:B------:R-:W4:Y:S01]  /*41170*/  LDL.LU R172, [R1+0x11e0] ;  /* 0x0011e00001ac7983 */ /* 0x000f220000300800 */
[----:B-1----:R-:W-:-:S03]  /*41180*/  MOV R5, R189 ;  /* 0x000000bd00057202 */ /* 0x002fc60000000f00 */
[----:B------:R-:W4:Y:S01]  /*41190*/  LDL.LU R189, [R1+0x119c] ;  /* 0x00119c0001bd7983 */ /* 0x000f220000300800 */
[----:B------:R-:W-:-:S03]  /*411a0*/  IMAD.MOV.U32 R4, RZ, RZ, R176 ;  /* 0x000000ffff047224 */ /* 0x000fc600078e00b0 */
[----:B------:R-:W4:Y:S04]  /*411b0*/  LDL.LU R176, [R1+0x11dc] ;  /* 0x0011dc0001b07983 */ /* 0x000f280000300800 */
[----:B------:R1:W-:Y:S01]  /*411c0*/  LDGSTS.E [R2+0x63d00], desc[UR8][R4.64], P0 ;  /* 0x63d0000004027fae */ /* 0x0003e20008121848 */
[----:B---3--:R-:W-:-:S05]  /*411d0*/  IADD3 R0, P1, R0, UR5, RZ ;  /* 0x0000000500007c10 */ /* 0x008fca000ff3e0ff */
[----:B------:R-:W-:Y:S01]  /*411e0*/  STL [R1+0x1120], R0 ;  /* 0x0011200001007387 */ /* 0x000fe20000100800 */
[----:B-1----:R-:W-:Y:S01]  /*411f0*/  IMAD.MOV.U32 R4, RZ, RZ, R0 ;  /* 0x000000ffff047224 */ /* 0x002fe200078e0000 */
[----:B------:R-:W-:Y:S02]  /*41200*/  IADD3 R7, P2, R7, UR5, RZ ;  /* 0x0000000507077c10 */ /* 0x000fe4000ff5e0ff */
[----:B--2---:R-:W-:Y:S02]  /*41210*/  IADD3.X R6, R6, UR7, RZ, P1, !PT ;  /* 0x0000000706067c10 */ /* 0x004fe40008ffe4ff */
[----:B----4-:R-:W-:-:S03]  /*41220*/  IADD3.X R173, R173, UR7, RZ, P2, !PT ;  /* 0x00000007adad7c10 */ /* 0x010fc600097fe4ff */
        /* <DEDUP_REMOVED lines=9> */
[----:B------:R-:W-:-:S03]  /*412c0*/  MOV R5, R173 ;  /* 0x000000ad00057202 */ /* 0x000fc60000000f00 */
[----:B-1----:R-:W3:Y:S01]  /*412d0*/  LDL.LU R173, [R1+0x125c] ;  /* 0x00125c0001ad7983 */ /* 0x002ee20000300800 */
[----:B------:R-:W-:-:S03]  /*412e0*/  IADD3 R177, P1, R177, UR5, RZ ;  /* 0x00000005b1b17c10 */ /* 0x000fc6000ff3e0ff */
[----:B------:R1:W-:Y:S01]  /*412f0*/  LDGSTS.E [R2+0x64500], desc[UR8][R4.64], P0 ;  /* 0x6450000004027fae */ /* 0x0003e20008121848 */
[----:B------:R-:W-:Y:S02]  /*41300*/  IADD3 R172, P2, R172, UR5, RZ ;  /* 0x00000005acac7c10 */ /* 0x000fe4000ff5e0ff */
[----:B------:R-:W-:Y:S01]  /*41310*/  IADD3.X R189, R189, UR7, RZ, P1, !PT ;  /* 0x00000007bdbd7c10 */ /* 0x000fe20008ffe4ff */
[----:B------:R-:W-:Y:S01]  /*41320*/  STL [R1+0x11a0], R177 ;  /* 0x0011a0b101007387 */ /* 0x000fe20000100800 */
[----:B------:R-:W-:Y:S01]  /*41330*/  IADD3.X R176, R176, UR7, RZ, P2, !PT ;  /* 0x00000007b0b07c10 */ /* 0x000fe200097fe4ff */
[----:B-1----:R-:W-:Y:S02]  /*41340*/  IMAD.MOV.U32 R4, RZ, RZ, R177 ;  /* 0x000000ffff047224 */ /* 0x002fe400078e00b1 */
[----:B------:R-:W-:Y:S01]  /*41350*/  IMAD.MOV.U32 R5, RZ, RZ, R189 ;  /* 0x000000ffff057224 */ /* 0x000fe200078e00bd */
[----:B------:R-:W-:Y:S04]  /*41360*/  STL [R1+0x119c], R189 ;  /* 0x00119cbd01007387 */ /* 0x000fe80000100800 */
[----:B------:R-:W-:Y:S04]  /*41370*/  STL [R1+0x11e0], R172 ;  /* 0x0011e0ac01007387 */ /* 0x000fe80000100800 */
[----:B------:R1:W-:Y:S04]  /*41380*/  LDGSTS.E [R2+0x64900], desc[UR8][R4.64], P0 ;  /* 0x6490000004027fae */ /* 0x0003e80008121848 */
[----:B------:R1:W-:Y:S02]  /*41390*/  STL [R1+0x11dc], R176 ;  /* 0x0011dcb001007387 */ /* 0x0003e40000100800 */
[----:B-1----:R-:W-:Y:S01]  /*413a0*/  MOV R5, R176 ;  /* 0x000000b000057202 */ /* 0x002fe20000000f00 */
        /* <DEDUP_REMOVED lines=10> */
[----:B-1----:R-:W-:Y:S01]  /*41450*/  IMAD.MOV.U32 R4, RZ, RZ, R6 ;  /* 0x000000ffff047224 */ /* 0x002fe200078e0006 */
[----:B---3--:R-:W-:Y:S02]  /*41460*/  IADD3.X R173, R173, UR7, RZ, P2, !PT ;  /* 0x00000007adad7c10 */ /* 0x008fe400097fe4ff */
        /* <DEDUP_REMOVED lines=9> */
[----:B-1----:R-:W-:Y:S01]  /*41500*/  IMAD.MOV.U32 R4, RZ, RZ, R0 ;  /* 0x000000ffff047224 */ /* 0x002fe200078e0000 */
[----:B------:R-:W-:-:S02]  /*41510*/  MOV R5, R173 ;  /* 0x000000ad00057202 */ /* 0x000fc40000000f00 */
[----:B---3--:R-:W3:Y:S01]  /*41520*/  LDL.LU R173, [R1+0x13a0] ;  /* 0x0013a00001ad7983 */ /* 0x008ee20000300800 */
[----:B------:R-:W-:-:S03]  /*41530*/  IADD3 R172, P1, R172, UR5, RZ ;  /* 0x00000005acac7c10 */ /* 0x000fc6000ff3e0ff */
[----:B------:R1:W-:Y:S01]  /*41540*/  LDGSTS.E [R2+0x65500], desc[UR8][R4.64], P0 ;  /* 0x6550000004027fae */ /* 0x0003e20008121848 */
[----:B------:R-:W-:-:S03]  /*41550*/  IADD3.X R176, R176, UR7, RZ, P1, !PT ;  /* 0x00000007b0b07c10 */ /* 0x000fc60008ffe4ff */
[----:B------:R-:W3:Y:S01]  /*41560*/  LDL.LU R0, [R1+0x13e0] ;  /* 0x0013e00001007983 */ /* 0x000ee20000300800 */
[----:B------:R-:W-:-:S04]  /*41570*/  IADD3 R190, P2, R190, UR5, RZ ;  /* 0x00000005bebe7c10 */ /* 0x000fc8000ff5e0ff */
[----:B------:R-:W-:Y:S01]  /*41580*/  IADD3.X R191, R191, UR7, RZ, P2, !PT ;  /* 0x00000007bfbf7c10 */ /* 0x000fe200097fe4ff */
[----:B-1----:R-:W-:Y:S02]  /*41590*/  IMAD.MOV.U32 R4, RZ, RZ, R172 ;  /* 0x000000ffff047224 */ /* 0x002fe400078e00ac */
[----:B------:R-:W-:Y:S01]  /*415a0*/  IMAD.MOV.U32 R5, RZ, RZ, R176 ;  /* 0x000000ffff057224 */ /* 0x000fe200078e00b0 */
[----:B------:R-:W-:Y:S04]  /*415b0*/  STL [R1+0x12a0], R172 ;  /* 0x0012a0ac01007387 */ /* 0x000fe80000100800 */
[----:B------:R1:W-:Y:S04]  /*415c0*/  STL [R1+0x129c], R176 ;  /* 0x00129cb001007387 */ /* 0x0003e80000100800 */
[----:B------:R1:W-:Y:S04]  /*415d0*/  LDGSTS.E [R2+0x65900], desc[UR8][R4.64], P0 ;  /* 0x6590000004027fae */ /* 0x0003e80008121848 */
[----:B------:R-:W-:Y:S04]  /*415e0*/  STL [R1+0x12e0], R190 ;  /* 0x0012e0be01007387 */ /* 0x000fe80000100800 */
[----:B-1----:R-:W3:Y:S01]  /*415f0*/  LDL.LU R176, [R1+0x139c] ;  /* 0x00139c0001b07983 */ /* 0x002ee20000300800 */
[----:B------:R-:W-:Y:S01]  /*41600*/  IMAD.MOV.U32 R4, RZ, RZ, R190 ;  /* 0x000000ffff047224 */ /* 0x000fe200078e00be */
[----:B------:R-:W-:-:S02]  /*41610*/  MOV R5, R191 ;  /* 0x000000bf00057202 */ /* 0x000fc40000000f00 */
[----:B------:R-:W-:Y:S04]  /*41620*/  STL [R1+0x12dc], R191 ;  /* 0x0012dcbf01007387 */ /* 0x000fe80000100800 */
[----:B------:R-:W3:Y:S04]  /*41630*/  LDL.LU R172, [R1+0x13dc] ;  /* 0x0013dc0001ac7983 */ /* 0x000ee80000300800 */
[----:B------:R1:W-:Y:S01]  /*41640*/  LDGSTS.E [R2+0x65d00], desc[UR8][R4.64], P0 ;  /* 0x65d0000004027fae */ /* 0x0003e20008121848 */
[----:B--2---:R-:W-:-:S05]  /*41650*/  IADD3 R6, P1, R6, UR5, RZ ;  /* 0x0000000506067c10 */ /* 0x004fca000ff3e0ff */
[----:B------:R2:W-:Y:S01]  /*41660*/  STL [R1+0x1320], R6 ;  /* 0x0013200601007387 */ /* 0x0005e20000100800 */
[----:B----4-:R-:W-:Y:S02]  /*41670*/  IADD3 R7, P2, R7, UR5, RZ ;  /* 0x0000000507077c10 */ /* 0x010fe4000ff5e0ff */
[----:B------:R-:W-:Y:S01]  /*41680*/  IADD3.X R189, R189, UR7, RZ, P1, !PT ;  /* 0x00000007bdbd7c10 */ /* 0x000fe20008ffe4ff */
[----:B-1----:R-:W-:Y:S01]  /*41690*/  IMAD.MOV.U32 R4, RZ, RZ, R6 ;  /* 0x000000ffff047224 */ /* 0x002fe200078e0006 */
[----:B------:R-:W-:-:S03]  /*416a0*/  IADD3.X R177, R177, UR7, RZ, P2, !PT ;  /* 0x00000007b1b17c10 */ /* 0x000fc600097fe4ff */
[----:B------:R-:W-:Y:S01]  /*416b0*/  IMAD.MOV.U32 R5, RZ, RZ, R189 ;  /* 0x000000ffff057224 */ /* 0x000fe200078e00bd */
[----:B------:R-:W-:Y:S04]  /*416c0*/  STL [R1+0x131c], R189 ;  /* 0x00131cbd01007387 */ /* 0x000fe80000100800 */
[----:B------:R1:W-:Y:S04]  /*416d0*/  STL [R1+0x1360], R7 ;  /* 0x0013600701007387 */ /* 0x0003e80000100800 */
[----:B--2---:R-:W2:Y:S04]  /*416e0*/  LDL.LU R6, [R1+0x1420] ;  /* 0x0014200001067983 */ /* 0x004ea80000300800 */
[----:B------:R4:W-:Y:S04]  /*416f0*/  LDGSTS.E [R2+0x66100], desc[UR8][R4.64], P0 ;  /* 0x6610000004027fae */ /* 0x0009e80008121848 */
[----:B------:R-:W-:Y:S01]  /*41700*/  STL [R1+0x135c], R177 ;  /* 0x00135cb101007387 */ /* 0x000fe20000100800 */
[----:B----4-:R-:W-:-:S03]  /*41710*/  IMAD.MOV.U32 R4, RZ, RZ, R7 ;  /* 0x000000ffff047224 */ /* 0x010fc600078e0007 */
[----:B-1----:R-:W4:Y:S01]  /*41720*/  LDL.LU R7, [R1+0x141c] ;  /* 0x00141c0001077983 */ /* 0x002f220000300800 */
[----:B---3--:R-:W-:Y:S02]  /*41730*/  IADD3 R173, P1, R173, UR5, RZ ;  /* 0x00000005adad7c10 */ /* 0x008fe4000ff3e0ff */
[----:B------:R-:W-:Y:S02]  /*41740*/  MOV R5, R177 ;  /* 0x000000b100057202 */ /* 0x000fe40000000f00 */
[----:B------:R-:W-:-:S03]  /*41750*/  IADD3 R0, P2, R0, UR5, RZ ;  /* 0x0000000500007c10 */ /* 0x000fc6000ff5e0ff */
[----:B------:R1:W-:Y:S04]  /*41760*/  LDGSTS.E [R2+0x66500], desc[UR8][R4.64], P0 ;  /* 0x6650000004027fae */ /* 0x0003e80008121848 */
[----:B------:R-:W-:Y:S01]  /*41770*/  STL [R1+0x13a0], R173 ;  /* 0x0013a0ad01007387 */ /* 0x000fe20000100800 */
[----:B-1----:R-:W-:Y:S01]  /*41780*/  IMAD.MOV.U32 R4, RZ, RZ, R173 ;  /* 0x000000ffff047224 */ /* 0x002fe200078e00ad */
        /* <DEDUP_REMOVED lines=8> */
[----:B-1----:R-:W-:Y:S01]  /*41810*/  IMAD.MOV.U32 R4, RZ, RZ, R0 ;  /* 0x000000ffff047224 */ /* 0x002fe200078e0000 */
[----:B------:R-:W-:-:S02]  /*41820*/  MOV R5, R172 ;  /* 0x000000ac00057202 */ /* 0x000fc40000000f00 */
[----:B------:R1:W-:Y:S04]  /*41830*/  STL [R1+0x13dc], R172 ;  /* 0x0013dcac01007387 */ /* 0x0003e80000100800 */
[----:B---3--:R-:W3:Y:S04]  /*41840*/  LDL.LU R0, [R1+0xd28] ;  /* 0x000d280001007983 */ /* 0x008ee80000300800 */
[----:B------:R2:W-:Y:S04]  /*41850*/  LDGSTS.E [R2+0x66d00], desc[UR8][R4.64], P0 ;  /* 0x66d0000004027fae */ /* 0x0005e80008121848 */
[----:B-1----:R-:W3:Y:S01]  /*41860*/  LDL.LU R172, [R1+0xd68] ;  /* 0x000d680001ac7983 */ /* 0x002ee20000300800 */
[----:B--2---:R-:W-:-:S05]  /*41870*/  IADD3 R6, P1, R6, UR5, RZ ;  /* 0x0000000506067c10 */ /* 0x004fca000ff3e0ff */
[----:B------:R1:W-:Y:S01]  /*41880*/  STL [R1+0x1420], R6 ;  /* 0x0014200601007387 */ /* 0x0003e20000100800 */
[----:B------:R-:W-:Y:S01]  /*41890*/  IMAD.MOV.U32 R4, RZ, RZ, R6 ;  /* 0x000000ffff047224 */ /* 0x000fe200078e0006 */
[----:B----4-:R-:W-:-:S05]  /*418a0*/  IADD3.X R7, R7, UR7, RZ, P1, !PT ;  /* 0x0000000707077c10 */ /* 0x010fca0008ffe4ff */
        /* <DEDUP_REMOVED lines=10> */
[----:B------:R-:W-:Y:S02]  /*41950*/  IMAD.MOV.U32 R167, RZ, RZ, R166 ;  /* 0x000000ffffa77224 */ /* 0x000fe400078e00a6 */
[----:B------:R-:W-:Y:S01]  /*41960*/  IMAD.MOV.U32 R166, RZ, RZ, R190 ;  /* 0x000000ffffa67224 */ /* 0x000fe200078e00be */
[----:B------:R-:W2:Y:S01]  /*41970*/  LDL.LU R177, [R1+0xde8] ;  /* 0x000de80001b17983 */ /* 0x000ea20000300800 */
[----:B------:R-:W-:Y:S01]  /*41980*/  IMAD.MOV.U32 R155, RZ, RZ, R154 ;  /* 0x000000ffff9b7224 */ /* 0x000fe200078e009a */
[----:B------:R-:W-:Y:S01]  /*41990*/  MOV R154, R191 ;  /* 0x000000bf009a7202 */ /* 0x000fe20000000f00 */
[----:B------:R-:W-:Y:S01]  /*419a0*/  IMAD.MOV.U32 R15, RZ, RZ, R14 ;  /* 0x000000ffff0f7224 */ /* 0x000fe200078e000e */
[----:B------:R-:W-:Y:S01]  /*419b0*/  MOV R14, R189 ;  /* 0x000000bd000e7202 */ /* 0x000fe20000000f00 */
[----:B------:R-:W-:Y:S04]  /*419c0*/  LDGSTS.E [R2+0x67100], desc[UR8][R4.64], P0 ;  /* 0x6710000004027fae */ /* 0x000fe80008121848 */
[----:B------:R-:W-:Y:S04]  /*419d0*/  LDGSTS.E [R2+0x67500], desc[UR8][R166.64], P0 ;  /* 0x67500000a6027fae */ /* 0x000fe80008121848 */
[----:B------:R-:W-:Y:S04]  /*419e0*/  LDGSTS.E [R2+0x67900], desc[UR8][R154.64], P0 ;  /* 0x679000009a027fae */ /* 0x000fe80008121848 */
[----:B------:R-:W2:Y:S04]  /*419f0*/  LDL.LU R189, [R1+0xde4] ;  /* 0x000de40001bd7983 */ /* 0x000ea80000300800 */
[----:B------:R1:W-:Y:S01]  /*41a00*/  LDGSTS.E [R2+0x67d00], desc[UR8][R14.64], P0 ;  /* 0x67d000000e027fae */ /* 0x0003e20008121848 */
[----:B---3--:R-:W-:-:S02]  /*41a10*/  IADD3 R0, P1, R0, UR5, RZ ;  /* 0x0000000500007c10 */ /* 0x008fc4000ff3e0ff */
[----:B-1----:R-:W-:Y:S02]  /*41a20*/  LOP3.LUT R2, R188, 0x30, RZ, 0x3c, !PT ;  /* 0x00000030bc027812 */ /* 0x002fe400078e3cff */
[----:B------:R-:W-:Y:S01]  /*41a30*/  IADD3 R172, P2, R172, UR5, RZ ;  /* 0x00000005acac7c10 */ /* 0x000fe2000ff5e0ff */
[----:B------:R1:W-:Y:S02]  /*41a40*/  STL [R1+0xd28], R0 ;  /* 0x000d280001007387 */ /* 0x0003e40000100800 */
[----:B------:R-:W-:Y:S02]  /*41a50*/  VIADD R2, R2, UR17 ;  /* 0x0000001102027c36 */ /* 0x000fe40008000000 */
[----:B------:R-:W-:Y:S01]  /*41a60*/  IMAD.MOV.U32 R4, RZ, RZ, R0 ;  /* 0x000000ffff047224 */ /* 0x000fe200078e0000 */
        /* <DEDUP_REMOVED lines=9> */
[----:B-1----:R-:W-:-:S03]  /*41b00*/  MOV R4, R172 ;  /* 0x000000ac00047202 */ /* 0x002fc60000000f00 */
        /* <DEDUP_REMOVED lines=17> */
[----:B-1----:R-:W-:-:S03]  /*41c20*/  MOV R4, R177 ;  /* 0x000000b100047202 */ /* 0x002fc60000000f00 */
[----:B------:R-:W2:Y:S01]  /*41c30*/  LDL.LU R177, [R1+0xea4] ;  /* 0x000ea40001b17983 */ /* 0x000ea20000300800 */
[----:B------:R-:W-:-:S03]  /*41c40*/  IMAD.MOV.U32 R5, RZ, RZ, R189 ;  /* 0x000000ffff057224 */ /* 0x000fc600078e00bd */
        /* <DEDUP_REMOVED lines=15> */
[----:B----4-:R-:W-:-:S03]  /*41d40*/  MOV R4, R6 ;  /* 0x0000000600047202 */ /* 0x010fc60000000f00 */
[----:B--2---:R-:W2:Y:S01]  /*41d50*/  LDL.LU R6, [R1+0xf24] ;  /* 0x000f240001067983 */ /* 0x004ea20000300800 */
[----:B------:R-:W-:-:S03]  /*41d60*/  IMAD.MOV.U32 R5, RZ, RZ, R173 ;  /* 0x000000ffff057224 */ /* 0x000fc600078e00ad */
        /* <DEDUP_REMOVED lines=15> */
[----:B-1----:R-:W-:-:S03]  /*41e60*/  MOV R4, R176 ;  /* 0x000000b000047202 */ /* 0x002fc60000000f00 */
[----:B------:R-:W4:Y:S01]  /*41e70*/  LDL.LU R176, [R1+0xfa4] ;  /* 0x000fa40001b07983 */ /* 0x000f220000300800 */
[----:B------:R-:W-:-:S03]  /*41e80*/  IMAD.MOV.U32 R5, RZ, RZ, R189 ;  /* 0x000000ffff057224 */ /* 0x000fc600078e00bd */
        /* <DEDUP_REMOVED lines=15> */
[----:B--2---:R-:W-:-:S03]  /*41f80*/  MOV R4, R172 ;  /* 0x000000ac00047202 */ /* 0x004fc60000000f00 */
[----:B------:R-:W2:Y:S01]  /*41f90*/  LDL.LU R172, [R1+0x1024] ;  /* 0x0010240001ac7983 */ /* 0x000ea20000300800 */
[----:B------:R-:W-:-:S03]  /*41fa0*/  IMAD.MOV.U32 R5, RZ, RZ, R173 ;  /* 0x000000ffff057224 */ /* 0x000fc600078e00ad */
        /* <DEDUP_REMOVED lines=51> */
[----:B-1----:R-:W-:-:S03]  /*422e0*/  IMAD.MOV.U32 R5, RZ, RZ, R189 ;  /* 0x000000ffff057224 */ /* 0x002fc600078e00bd */
[----:B------:R-:W4:Y:S01]  /*422f0*/  LDL.LU R189, [R1+0x11a4] ;  /* 0x0011a40001bd7983 */ /* 0x000f220000300800 */
[----:B------:R-:W-:-:S03]  /*42300*/  MOV R4, R176 ;  /* 0x000000b000047202 */ /* 0x000fc60000000f00 */
        /* <DEDUP_REMOVED lines=15> */
[----:B---3--:R-:W-:-:S03]  /*42400*/  MOV R4, R172 ;  /* 0x000000ac00047202 */ /* 0x008fc60000000f00 */
[----:B--2---:R-:W2:Y:S01]  /*42410*/  LDL.LU R172, [R1+0x1224] ;  /* 0x0012240001ac7983 */ /* 0x004ea20000300800 */
[----:B------:R-:W-:-:S03]  /*42420*/  IMAD.MOV.U32 R5, RZ, RZ, R173 ;  /* 0x000000ffff057224 */ /* 0x000fc600078e00ad */
        /* <DEDUP_REMOVED lines=13> */
[----:B-1----:R-:W-:Y:S01]  /*42500*/  IMAD.MOV.U32 R5, RZ, RZ, R176 ;  /* 0x000000ffff057224 */ /* 0x002fe200078e00b0 */
[----:B------:R-:W-:Y:S01]  /*42510*/  MOV R4, R7 ;  /* 0x0000000700047202 */ /* 0x000fe20000000f00 */
        /* <DEDUP_REMOVED lines=20> */
[----:B-1----:R-:W-:Y:S01]  /*42660*/  MOV R4, R0 ;  /* 0x0000000000047202 */ /* 0x002fe20000000f00 */
[----:B------:R-:W-:-:S02]  /*42670*/  IMAD.MOV.U32 R5, RZ, RZ, R173 ;  /* 0x000000ffff057224 */ /* 0x000fc400078e00ad */
        /* <DEDUP_REMOVED lines=14> */
[----:B------:R-:W-:Y:S01]  /*42760*/  MOV R4, R190 ;  /* 0x000000be00047202 */ /* 0x000fe20000000f00 */
[----:B------:R-:W-:-:S02]  /*42770*/  IMAD.MOV.U32 R5, RZ, RZ, R191 ;  /* 0x000000ffff057224 */ /* 0x000fc400078e00bf */
        /* <DEDUP_REMOVED lines=15> */
[----:B----4-:R-:W-:-:S03]  /*42870*/  MOV R4, R172 ;  /* 0x000000ac00047202 */ /* 0x010fc60000000f00 */
[----:B-1----:R-:W4:Y:S01]  /*42880*/  LDL.LU R172, [R1+0x1424] ;  /* 0x0014240001ac7983 */ /* 0x002f220000300800 */
[----:B---3--:R-:W-:Y:S01]  /*42890*/  IADD3 R173, P1, R173, UR5, RZ ;  /* 0x00000005adad7c10 */ /* 0x008fe2000ff3e0ff */
[----:B------:R-:W-:Y:S01]  /*428a0*/  IMAD.MOV.U32 R5, RZ, RZ, R177 ;  /* 0x000000ffff057224 */ /* 0x000fe200078e00b1 */
[----:B------:R-:W-:-:S04]  /*428b0*/  IADD3 R0, P2, R0, UR5, RZ ;  /* 0x0000000500007c10 */ /* 0x000fc8000ff5e0ff */
        /* <DEDUP_REMOVED lines=11> */
[----:B-1----:R-:W-:Y:S01]  /*42970*/  MOV R4, R0 ;  /* 0x0000000000047202 */ /* 0x002fe20000000f00 */
[----:B------:R-:W-:-:S02]  /*42980*/  IMAD.MOV.U32 R5, RZ, RZ, R7 ;  /* 0x000000ffff057224 */ /* 0x000fc400078e0007 */
[----:B------:R1:W-:Y:S04]  /*42990*/  STL [R1+0x13e4], R7 ;  /* 0x0013e40701007387 */ /* 0x0003e80000100800 */
[----:B---3--:R-:W3:Y:S04]  /*429a0*/  LDL.LU R0, [R1+0xd30] ;  /* 0x000d300001007983 */ /* 0x008ee80000300800 */
[----:B------:R4:W-:Y:S04]  /*429b0*/  LDGSTS.E [R2+0x66d80], desc[UR8][R4.64], P0 ;  /* 0x66d8000004027fae */ /* 0x0009e80008121848 */
[----:B-1----:R-:W3:Y:S01]  /*429c0*/  LDL.LU R7, [R1+0xd70] ;  /* 0x000d700001077983 */ /* 0x002ee20000300800 */
[----:B------:R-:W-:Y:S01]  /*429d0*/  MOV R13, R12 ;  /* 0x0000000c000d7202 */ /* 0x000fe20000000f00 */
[----:B------:R-:W-:Y:S01]  /*429e0*/  IMAD.MOV.U32 R12, RZ, RZ, R189 ;  /* 0x000000ffff0c7224 */ /* 0x000fe200078e00bd */
[----:B--2---:R-:W-:-:S05]  /*429f0*/  IADD3 R6, P1, R6, UR5, RZ ;  /* 0x0000000506067c10 */ /* 0x004fca000ff3e0ff */
[----:B------:R-:W-:Y:S01]  /*42a00*/  STL [R1+0x1428], R6 ;  /* 0x0014280601007387 */ /* 0x000fe20000100800 */
[----:B----4-:R-:W-:-:S05]  /*42a10*/  IADD3.X R172, R172, UR7, RZ, P1, !PT ;  /* 0x00000007acac7c10 */ /* 0x010fca0008ffe4ff */
[----:B------:R1:W-:Y:S01]  /*42a20*/  STL [R1+0x1424], R172 ;  /* 0x001424ac01007387 */ /* 0x0003e20000100800 */
[----:B------:R-:W-:-:S03]  /*42a30*/  IMAD.MOV.U32 R5, RZ, RZ, R172 ;  /* 0x000000ffff057224 */ /* 0x000fc600078e00ac */
[----:B-1----:R-:W2:Y:S04]  /*42a40*/  LDL.LU R172, [R1+0xd2c] ;  /* 0x000d2c0001ac7983 */ /* 0x002ea80000300800 */
[----:B------:R-:W4:Y:S01]  /*42a50*/  LDL.LU R176, [R1+0xd6c] ;  /* 0x000d6c0001b07983 */ /* 0x000f220000300800 */
[----:B------:R-:W-:-:S03]  /*42a60*/  IMAD.MOV.U32 R4, RZ, RZ, R6 ;  /* 0x000000ffff047224 */ /* 0x000fc600078e0006 */
[----:B------:R-:W4:Y:S04]  /*42a70*/  LDL.LU R173, [R1+0xdac] ;  /* 0x000dac0001ad7983 */ /* 0x000f280000300800 */
[----:B------:R-:W4:Y:S04]  /*42a80*/  LDL.LU R6, [R1+0xdb0] ;  /* 0x000db00001067983 */ /* 0x000f280000300800 */
[----:B------:R-:W4:Y:S04]  /*42a90*/  LDL.LU R177, [R1+0xdf0] ;  /* 0x000df00001b17983 */ /* 0x000f280000300800 */
[----:B------:R-:W4:Y:S01]  /*42aa0*/  LDL.LU R189, [R1+0xdec] ;  /* 0x000dec0001bd7983 */ /* 0x000f220000300800 */
[----:B------:R-:W-:-:S02]  /*42ab0*/  IADD3 R190, P2, R164, UR5, RZ ;  /* 0x00000005a4be7c10 */ /* 0x000fc4000ff5e0ff */
[----:B------:R-:W-:Y:S01]  /*42ac0*/  IADD3 R191, P1, R152, UR5, RZ ;  /* 0x0000000598bf7c10 */ /* 0x000fe2000ff3e0ff */
[----:B------:R1:W-:Y:S01]  /*42ad0*/  LDGSTS.E [R2+0x67180], desc[UR8][R4.64], P0 ;  /* 0x6718000004027fae */ /* 0x0003e20008121848 */
[----:B------:R-:W-:Y:S02]  /*42ae0*/  IADD3.X R164, R165, UR7, RZ, P2, !PT ;  /* 0x00000007a5a47c10 */ /* 0x000fe400097fe4ff */
[----:B------:R-:W-:-:S03]  /*42af0*/  IADD3.X R152, R153, UR7, RZ, P1, !PT ;  /* 0x0000000799987c10 */ /* 0x000fc60008ffe4ff */
[----:B------:R-:W-:Y:S01]  /*42b00*/  IMAD.MOV.U32 R165, RZ, RZ, R164 ;  /* 0x000000ffffa57224 */ /* 0x000fe200078e00a4 */
[----:B------:R-:W-:Y:S01]  /*42b10*/  MOV R153, R152 ;  /* 0x0000009800997202 */ /* 0x000fe20000000f00 */
[----:B------:R-:W-:Y:S02]  /*42b20*/  IMAD.MOV.U32 R164, RZ, RZ, R190 ;  /* 0x000000ffffa47224 */ /* 0x000fe400078e00be */
[----:B------:R-:W-:-:S03]  /*42b30*/  IMAD.MOV.U32 R152, RZ, RZ, R191 ;  /* 0x000000ffff987224 */ /* 0x000fc600078e00bf */
[----:B------:R-:W-:Y:S01]  /*42b40*/  LDGSTS.E [R2+0x67580], desc[UR8][R164.64], P0 ;  /* 0x67580000a4027fae */ /* 0x000fe20008121848 */
[----:B---3--:R-:W-:-:S03]  /*42b50*/  IADD3 R0, P1, R0, UR5, RZ ;  /* 0x0000000500007c10 */ /* 0x008fc6000ff3e0ff */
[----:B------:R-:W-:Y:S04]  /*42b60*/  LDGSTS.E [R2+0x67980], desc[UR8][R152.64], P0 ;  /* 0x6798000098027fae */ /* 0x000fe80008121848 */
[----:B------:R3:W-:Y:S01]  /*42b70*/  LDGSTS.E [R2+0x67d80], desc[UR8][R12.64], P0 ;  /* 0x67d800000c027fae */ /* 0x0007e20008121848 */
[----:B------:R-:W-:-:S03]  /*42b80*/  IADD3 R7, P2, R7, UR5, RZ ;  /* 0x0000000507077c10 */ /* 0x000fc6000ff5e0ff */
[----:B------:R4:W-:Y:S01]  /*42b90*/  STL [R1+0xd30], R0 ;  /* 0x000d300001007387 */ /* 0x0009e20000100800 */
[----:B-1----:R-:W-:Y:S01]  /*42ba0*/  IMAD.MOV.U32 R4, RZ, RZ, R0 ;  /* 0x000000ffff047224 */ /* 0x002fe200078e0000 */
[----:B---3--:R-:W-:Y:S02]  /*42bb0*/  LOP3.LUT R2, R188, 0x40, RZ, 0x3c, !PT ;  /* 0x00000040bc027812 */ /* 0x008fe400078e3cff */
[----:B------:R-:W-:Y:S03]  /*42bc0*/  STL [R1+0xd70], R7 ;  /* 0x000d700701007387 */ /* 0x000fe60000100800 */
[----:B------:R-:W-:Y:S01]  /*42bd0*/  VIADD R2, R2, UR17 ;  /* 0x0000001102027c36 */ /* 0x000fe20008000000 */
[----:B--2---:R-:W-:-:S04]  /*42be0*/  IADD3.X R172, R172, UR7, RZ, P1, !PT ;  /* 0x00000007acac7c10 */ /* 0x004fc80008ffe4ff */
[----:B------:R-:W-:Y:S01]  /*42bf0*/  MOV R5, R172 ;  /* 0x000000ac00057202 */ /* 0x000fe20000000f00 */
[----:B------:R1:W-:Y:S01]  /*42c00*/  STL [R1+0xd2c], R172 ;  /* 0x000d2cac01007387 */ /* 0x0003e20000100800 */
[----:B----4-:R-:W-:-:S03]  /*42c10*/  IADD3.X R176, R176, UR7, RZ, P2, !PT ;  /* 0x00000007b0b07c10 */ /* 0x010fc600097fe4ff */
[----:B------:R-:W2:Y:S04]  /*42c20*/  LDL.LU R0, [R1+0xe30] ;  /* 0x000e300001007983 */ /* 0x000ea80000300800 */
[----:B------:R3:W-:Y:S01]  /*42c30*/  LDGSTS.E [R2+0x60200], desc[UR8][R4.64], P0 ;  /* 0x6020000004027fae */ /* 0x0007e20008121848 */
[----:B------:R-:W-:-:S03]  /*42c40*/  IADD3 R6, P1, R6, UR5, RZ ;  /* 0x0000000506067c10 */ /* 0x000fc6000ff3e0ff */
[----:B-1----:R-:W4:Y:S04]  /*42c50*/  LDL.LU R172, [R1+0xe70] ;  /* 0x000e700001ac7983 */ /* 0x002f280000300800 */
[----:B------:R1:W-:Y:S01]  /*42c60*/  STL [R1+0xd6c], R176 ;  /* 0x000d6cb001007387 */ /* 0x0003e20000100800 */
[----:B---3--:R-:W-:-:S03]  /*42c70*/  IMAD.MOV.U32 R4, RZ, RZ, R7 ;  /* 0x000000ffff047224 */ /* 0x008fc600078e0007 */
[----:B------:R-:W3:Y:S01]  /*42c80*/  LDL.LU R7, [R1+0xe2c] ;  /* 0x000e2c0001077983 */ /* 0x000ee20000300800 */
[----:B------:R-:W-:Y:S01]  /*42c90*/  IMAD.MOV.U32 R5, RZ, RZ, R176 ;  /* 0x000000ffff057224 */ /* 0x000fe200078e00b0 */
[----:B------:R-:W-:Y:S02]  /*42ca0*/  IADD3 R177, P2, R177, UR5, RZ ;  /* 0x00000005b1b17c10 */ /* 0x000fe4000ff5e0ff */
[----:B-1----:R-:W3:Y:S01]  /*42cb0*/  LDL.LU R176, [R1+0xe6c] ;  /* 0x000e6c0001b07983 */ /* 0x002ee20000300800 */
[----:B------:R-:W-:Y:S02]  /*42cc0*/  IADD3.X R173, R173, UR7, RZ, P1, !PT ;  /* 0x00000007adad7c10 */ /* 0x000fe40008ffe4ff */
[----:B------:R-:W-:Y:S01]  /*42cd0*/  IADD3.X R189, R189, UR7, RZ, P2, !PT ;  /* 0x00000007bdbd7c10 */ /* 0x000fe200097fe4ff */
[----:B------:R1:W-:Y:S04]  /*42ce0*/  LDGSTS.E [R2+0x60600], desc[UR8][R4.64], P0 ;  /* 0x6060000004027fae */ /* 0x0003e80008121848 */
[----:B------:R1:W-:Y:S04]  /*42cf0*/  STL [R1+0xdb0], R6 ;  /* 0x000db00601007387 */ /* 0x0003e80000100800 */
[----:B------:R1:W-:Y:S02]  /*42d00*/  STL [R1+0xdac], R173 ;  /* 0x000dacad01007387 */ /* 0x0003e40000100800 */
[----:B-1----:R-:W-:Y:S01]  /*42d10*/  IMAD.MOV.U32 R4, RZ, RZ, R6 ;  /* 0x000000ffff047224 */ /* 0x002fe200078e0006 */
[----:B------:R-:W-:Y:S01]  /*42d20*/  MOV R5, R173 ;  /* 0x000000ad00057202 */ /* 0x000fe20000000f00 */
        /* <DEDUP_REMOVED lines=10> */
[----:B--2---:R-:W-:Y:S02]  /*42dd0*/  IADD3 R0, P1, R0, UR5, RZ ;  /* 0x0000000500007c10 */ /* 0x004fe4000ff3e0ff */
[----:B----4-:R-:W-:-:S03]  /*42de0*/  IADD3 R172, P2, R172, UR5, RZ ;  /* 0x00000005acac7c10 */ /* 0x010fc6000ff5e0ff */
        /* <DEDUP_REMOVED lines=11> */
[----:B------:R-:W-:Y:S01]  /*42ea0*/  IADD3 R6, P1, R6, UR5, RZ ;  /* 0x0000000506067c10 */ /* 0x000fe2000ff3e0ff */
[----:B----4-:R-:W-:-:S02]  /*42eb0*/  IMAD.MOV.U32 R4, RZ, RZ, R172 ;  /* 0x000000ffff047224 */ /* 0x010fc400078e00ac */
[----:B---3--:R-:W3:Y:S01]  /*42ec0*/  LDL.LU R172, [R1+0xf2c] ;  /* 0x000f2c0001ac7983 */ /* 0x008ee20000300800 */
[----:B------:R-:W-:Y:S01]  /*42ed0*/  IMAD.MOV.U32 R5, RZ, RZ, R176 ;  /* 0x000000ffff057224 */ /* 0x000fe200078e00b0 */
[----:B------:R-:W-:Y:S02]  /*42ee0*/  IADD3 R173, P2, R173, UR5, RZ ;  /* 0x00000005adad7c10 */ /* 0x000fe4000ff5e0ff */
[----:B------:R-:W4:Y:S04]  /*42ef0*/  LDL.LU R176, [R1+0xf6c] ;  /* 0x000f6c0001b07983 */ /* 0x000f280000300800 */
[----:B------:R1:W-:Y:S01]  /*42f00*/  LDGSTS.E [R2+0x61600], desc[UR8][R4.64], P0 ;  /* 0x6160000004027fae */ /* 0x0003e20008121848 */
[----:B------:R-:W-:-:S03]  /*42f10*/  IADD3.X R177, R177, UR7, RZ, P1, !PT ;  /* 0x00000007b1b17c10 */ /* 0x000fc60008ffe4ff */
[----:B------:R1:W-:Y:S01]  /*42f20*/  STL [R1+0xeb0], R6 ;  /* 0x000eb00601007387 */ /* 0x0003e20000100800 */
[----:B------:R-:W-:-:S03]  /*42f30*/  IADD3.X R189, R189, UR7, RZ, P2, !PT ;  /* 0x00000007bdbd7c10 */ /* 0x000fc600097fe4ff */
[----:B------:R1:W-:Y:S02]  /*42f40*/  STL [R1+0xeac], R177 ;  /* 0x000eacb101007387 */ /* 0x0003e40000100800 */
[----:B-1----:R-:W-:Y:S01]  /*42f50*/  IMAD.MOV.U32 R4, RZ, RZ, R6 ;  /* 0x000000ffff047224 */ /* 0x002fe200078e0006 */
[----:B------:R-:W-:Y:S01]  /*42f60*/  MOV R5, R177 ;  /* 0x000000b100057202 */ /* 0x000fe20000000f00 */
[----:B------:R1:W-:Y:S04]  /*42f70*/  STL [R1+0xef0], R173 ;  /* 0x000ef0ad01007387 */ /* 0x0003e80000100800 */
[----:B------:R-:W4:Y:S04]  /*42f80*/  LDL.LU R6, [R1+0xfb0] ;  /* 0x000fb00001067983 */ /* 0x000f280000300800 */
[----:B------:R1:W-:Y:S04]  /*42f90*/  STL [R1+0xeec], R189 ;  /* 0x000eecbd01007387 */ /* 0x0003e80000100800 */
[----:B------:R1:W-:Y:S04]  /*42fa0*/  LDGSTS.E [R2+0x61a00], desc[UR8][R4.64], P0 ;  /* 0x61a0000004027fae */ /* 0x0003e80008121848 */
[----:B------:R-:W4:Y:S01]  /*42fb0*/  LDL.LU R177, [R1+0xff0] ;  /* 0x000ff00001b17983 */ /* 0x000f220000300800 */
[----:B-1----:R-:W-:-:S03]  /*42fc0*/  IMAD.MOV.U32 R4, RZ, RZ, R173 ;  /* 0x000000ffff047224 */ /* 0x002fc600078e00ad */
        /* <DEDUP_REMOVED lines=9> */
[----:B----4-:R-:W-:-:S03]  /*43060*/  IADD3.X R176, R176, UR7, RZ, P2, !PT ;  /* 0x00000007b0b07c10 */ /* 0x010fc600097fe4ff */
        /* <DEDUP_REMOVED lines=8> */
[----:B---3--:R-:W-:-:S02]  /*430f0*/  IMAD.MOV.U32 R4, RZ, RZ, R7 ;  /* 0x000000ffff047224 */ /* 0x008fc400078e0007 */
[----:B------:R-:W3:Y:S01]  /*43100*/  LDL.LU R7, [R1+0x102c] ;  /* 0x00102c0001077983 */ /* 0x000ee20000300800 */
[----:B------:R-:W-:Y:S01]  /*43110*/  IMAD.MOV.U32 R5, RZ, RZ, R176 ;  /* 0x000000ffff057224 */ /* 0x000fe200078e00b0 */
[----:B------:R-:W-:Y:S02]  /*43120*/  IADD3 R177, P2, R177, UR5, RZ ;  /* 0x00000005b1b17c10 */ /* 0x000fe4000ff5e0ff */
[----:B----4-:R-:W4:Y:S04]  /*43130*/  LDL.LU R176, [R1+0x106c] ;  /* 0x00106c0001b07983 */ /* 0x010f280000300800 */
        /* <DEDUP_REMOVED lines=38> */
[----:B------:R-:W-:Y:S01]  /*433a0*/  STL [R1+0x10b0], R6 ;  /* 0x0010b00601007387 */ /* 0x000fe20000100800 */
[----:B------:R-:W-:-:S03]  /*433b0*/  IADD3.X R189, R189, UR7, RZ, P2, !PT ;  /* 0x00000007bdbd7c10 */ /* 0x000fc600097fe4ff */
[----:B------:R1:W-:Y:S02]  /*433c0*/  STL [R1+0x10ac], R177 ;  /* 0x0010acb101007387 */ /* 0x0003e40000100800 */
[----:B-1----:R-:W-:Y:S01]  /*433d0*/  IMAD.MOV.U32 R4, RZ, RZ, R6 ;  /* 0x000000ffff047224 */ /* 0x002fe200078e0006 */
[----:B------:R-:W-:Y:S01]  /*433e0*/  MOV R5, R177 ;  /* 0x000000b100057202 */ /* 0x000fe20000000f00 */
[----:B------:R-:W-:Y:S04]  /*433f0*/  STL [R1+0x10f0], R173 ;  /* 0x0010f0ad01007387 */ /* 0x000fe80000100800 */
[----:B------:R1:W-:Y:S04]  /*43400*/  LDGSTS.E [R2+0x63a00], desc[UR8][R4.64], P0 ;  /* 0x63a0000004027fae */ /* 0x0003e80008121848 */
[----:B------:R-:W4:Y:S04]  /*43410*/  LDL.LU R177, [R1+0x11b0] ;  /* 0x0011b00001b17983 */ /* 0x000f280000300800 */
[----:B------:R1:W-:Y:S04]  /*43420*/  STL [R1+0x10ec], R189 ;  /* 0x0010ecbd01007387 */ /* 0x0003e80000100800 */
[----:B------:R-:W4:Y:S01]  /*43430*/  LDL.LU R6, [R1+0x11f0] ;  /* 0x0011f00001067983 */ /* 0x000f220000300800 */
[----:B-1----:R-:W-:-:S03]  /*43440*/  IMAD.MOV.U32 R5, RZ, RZ, R189 ;  /* 0x000000ffff057224 */ /* 0x002fc600078e00bd */
[----:B------:R-:W4:Y:S01]  /*43450*/  LDL.LU R189, [R1+0x11ac] ;  /* 0x0011ac0001bd7983 */ /* 0x000f220000300800 */
        /* <DEDUP_REMOVED lines=8> */
[----:B----4-:R-:W-:-:S03]  /*434e0*/  IADD3.X R176, R176, UR7, RZ, P2, !PT ;  /* 0x00000007b0b07c10 */ /* 0x010fc600097fe4ff */
[----:B------:R1:W-:Y:S01]  /*434f0*/  STL [R1+0x112c], R172 ;  /* 0x00112cac01007387 */ /* 0x0003e20000100800 */
[----:B------:R-:W-:-:S03]  /*43500*/  MOV R5, R172 ;  /* 0x000000ac00057202 */ /* 0x000fc60000000f00 */
[----:B------:R-:W-:Y:S04]  /*43510*/  STL [R1+0x1170], R7 ;  /* 0x0011700701007387 */ /* 0x000fe80000100800 */
[----:B------:R2:W-:Y:S04]  /*43520*/  LDGSTS.E [R2+0x64200], desc[UR8][R4.64], P0 ;  /* 0x6420000004027fae */ /* 0x0005e80008121848 */
[----:B-1----:R-:W3:Y:S04]  /*43530*/  LDL.LU R172, [R1+0x1230] ;  /* 0x0012300001ac7983 */ /* 0x002ee80000300800 */
[----:B------:R1:W-:Y:S04]  /*43540*/  STL [R1+0x116c], R176 ;  /* 0x00116cb001007387 */ /* 0x0003e80000100800 */
[----:B------:R-:W4:Y:S01]  /*43550*/  LDL.LU R0, [R1+0x1270] ;  /* 0x0012700001007983 */ /* 0x000f220000300800 */
[----:B--2---:R-:W-:-:S02]  /*43560*/  IMAD.MOV.U32 R5, RZ, RZ, R176 ;  /* 0x000000ffff057224 */ /* 0x004fc400078e00b0 */
[----:B------:R-:W-:Y:S01]  /*43570*/  IMAD.MOV.U32 R4, RZ, RZ, R7 ;  /* 0x000000ffff047224 */ /* 0x000fe200078e0007 */
[----:B------:R-:W-:Y:S01]  /*43580*/  IADD3 R177, P1, R177, UR5, RZ ;  /* 0x00000005b1b17c10 */ /* 0x000fe2000ff3e0ff */
[----:B-1----:R-:W2:Y:S04]  /*43590*/  LDL.LU R176, [R1+0x122c] ;  /* 0x00122c0001b07983 */ /* 0x002ea80000300800 */
[----:B------:R-:W2:Y:S01]  /*435a0*/  LDL.LU R7, [R1+0x126c] ;  /* 0x00126c0001077983 */ /* 0x000ea20000300800 */
[----:B------:R-:W-:-:S03]  /*435b0*/  IADD3 R6, P2, R6, UR5, RZ ;  /* 0x0000000506067c10 */ /* 0x000fc6000ff5e0ff */
[----:B------:R1:W-:Y:S01]  /*435c0*/  LDGSTS.E [R2+0x64600], desc[UR8][R4.64], P0 ;  /* 0x6460000004027fae */ /* 0x0003e20008121848 */
[----:B------:R-:W-:-:S03]  /*435d0*/  IADD3.X R189, R189, UR7, RZ, P1, !PT ;  /* 0x00000007bdbd7c10 */ /* 0x000fc60008ffe4ff */
[----:B------:R-:W-:Y:S01]  /*435e0*/  STL [R1+0x11b0], R177 ;  /* 0x0011b0b101007387 */ /* 0x000fe20000100800 */
[----:B------:R-:W-:Y:S01]  /*435f0*/  IADD3.X R173, R173, UR7, RZ, P2, !PT ;  /* 0x00000007adad7c10 */ /* 0x000fe200097fe4ff */
[----:B-1----:R-:W-:Y:S01]  /*43600*/  IMAD.MOV.U32 R4, RZ, RZ, R177 ;  /* 0x000000ffff047224 */ /* 0x002fe200078e00b1 */
[----:B------:R-:W-:Y:S01]  /*43610*/  MOV R5, R189 ;  /* 0x000000bd00057202 */ /* 0x000fe20000000f00 */
[----:B------:R-:W-:Y:S04]  /*43620*/  STL [R1+0x11ac], R189 ;  /* 0x0011acbd01007387 */ /* 0x000fe80000100800 */
[----:B------:R-:W-:Y:S04]  /*43630*/  STL [R1+0x11f0], R6 ;  /* 0x0011f00601007387 */ /* 0x000fe80000100800 */
[----:B------:R1:W-:Y:S04]  /*43640*/  LDGSTS.E [R2+0x64a00], desc[UR8][R4.64], P0 ;  /* 0x64a0000004027fae */ /* 0x0003e80008121848 */
[----:B------:R1:W-:Y:S02]  /*43650*/  STL [R1+0x11ec], R173 ;  /* 0x0011ecad01007387 */ /* 0x0003e40000100800 */
[----:B-1----:R-:W-:-:S02]  /*43660*/  IMAD.MOV.U32 R5, RZ, RZ, R173 ;  /* 0x000000ffff057224 */ /* 0x002fc400078e00ad */
[----:B------:R-:W-:Y:S01]  /*43670*/  IMAD.MOV.U32 R4, RZ, RZ, R6 ;  /* 0x000000ffff047224 */ /* 0x000fe200078e0006 */
[----:B------:R-:W2:Y:S04]  /*43680*/  LDL.LU R173, [R1+0x12ac] ;  /* 0x0012ac0001ad7983 */ /* 0x000ea80000300800 */
[----:B------:R-:W2:Y:S04]  /*43690*/  LDL.LU R6, [R1+0x12b0] ;  /* 0x0012b00001067983 */ /* 0x000ea80000300800 */
[----:B------:R-:W2:Y:S04]  /*436a0*/  LDL.LU R191, [R1+0x12ec] ;  /* 0x0012ec0001bf7983 */ /* 0x000ea80000300800 */
[----:B------:R-:W2:Y:S04]  /*436b0*/  LDL.LU R190, [R1+0x12f0] ;  /* 0x0012f00001be7983 */ /* 0x000ea80000300800 */
[----:B------:R1:W-:Y:S01]  /*436c0*/  LDGSTS.E [R2+0x64e00], desc[UR8][R4.64], P0 ;  /* 0x64e0000004027fae */ /* 0x0003e20008121848 */
[----:B---3--:R-:W-:-:S02]  /*436d0*/  IADD3 R172, P1, R172, UR5, RZ ;  /* 0x00000005acac7c10 */ /* 0x008fc4000ff3e0ff */
[----:B----4-:R-:W-:-:S03]  /*436e0*/  IADD3 R0, P2, R0, UR5, RZ ;  /* 0x0000000500007c10 */ /* 0x010fc6000ff5e0ff */
[----:B------:R3:W-:Y:S01]  /*436f0*/  STL [R1+0x1230], R172 ;  /* 0x001230ac01007387 */ /* 0x0007e20000100800 */
[----:B--2---:R-:W-:Y:S02]  /*43700*/  IADD3.X R176, R176, UR7, RZ, P1, !PT ;  /* 0x00000007b0b07c10 */ /* 0x004fe40008ffe4ff */
[----:B------:R-:W-:-:S03]  /*43710*/  IADD3.X R7, R7, UR7, RZ, P2, !PT ;  /* 0x0000000707077c10 */ /* 0x000fc600097fe4ff */
[----:B------:R2:W-:Y:S01]  /*43720*/  STL [R1+0x122c], R176 ;  /* 0x00122cb001007387 */ /* 0x0005e20000100800 */
[----:B-1----:R-:W-:-:S03]  /*43730*/  IMAD.MOV.U32 R4, RZ, RZ, R172 ;  /* 0x000000ffff047224 */ /* 0x002fc600078e00ac */
[----:B------:R-:W-:Y:S04]  /*43740*/  STL [R1+0x1270], R0 ;  /* 0x0012700001007387 */ /* 0x000fe80000100800 */
[----:B------:R-:W4:Y:S04]  /*43750*/  LDL.LU R177, [R1+0x1330] ;  /* 0x0013300001b17983 */ /* 0x000f280000300800 */
[----:B------:R1:W-:Y:S04]  /*43760*/  STL [R1+0x126c], R7 ;  /* 0x00126c0701007387 */ /* 0x0003e80000100800 */
[----:B---3--:R-:W3:Y:S04]  /*43770*/  LDL.LU R172, [R1+0x1370] ;  /* 0x0013700001ac7983 */ /* 0x008ee80000300800 */
[----:B------:R-:W3:Y:S01]  /*43780*/  LDL.LU R189, [R1+0x132c] ;  /* 0x00132c0001bd7983 */ /* 0x000ee20000300800 */
[----:B------:R-:W-:-:S03]  /*43790*/  MOV R5, R176 ;  /* 0x000000b000057202 */ /* 0x000fc60000000f00 */
[----:B--2---:R-:W2:Y:S04]  /*437a0*/  LDL.LU R176, [R1+0x136c] ;  /* 0x00136c0001b07983 */ /* 0x004ea80000300800 */
[----:B------:R1:W-:Y:S02]  /*437b0*/  LDGSTS.E [R2+0x65200], desc[UR8][R4.64], P0 ;  /* 0x6520000004027fae */ /* 0x0003e40008121848 */
[----:B-1----:R-:W-:Y:S01]  /*437c0*/  IMAD.MOV.U32 R4, RZ, RZ, R0 ;  /* 0x000000ffff047224 */ /* 0x002fe200078e0000 */
[----:B------:R-:W-:Y:S01]  /*437d0*/  IADD3 R6, P1, R6, UR5, RZ ;  /* 0x0000000506067c10 */ /* 0x000fe2000ff3e0ff */
[----:B------:R-:W-:Y:S02]  /*437e0*/  IMAD.MOV.U32 R5, RZ, RZ, R7 ;  /* 0x000000ffff057224 */ /* 0x000fe400078e0007 */
[----:B------:R-:W2:Y:S01]  /*437f0*/  LDL.LU R7, [R1+0x13b0] ;  /* 0x0013b00001077983 */ /* 0x000ea20000300800 */
[----:B------:R-:W-:-:S03]  /*43800*/  IADD3.X R173, R173, UR7, RZ, P1, !PT ;  /* 0x00000007adad7c10 */ /* 0x000fc60008ffe4ff */
[----:B------:R-:W2:Y:S01]  /*43810*/  LDL.LU R0, [R1+0x13f0] ;  /* 0x0013f00001007983 */ /* 0x000ea20000300800 */
[----:B------:R-:W-:-:S03]  /*43820*/  IADD3 R190, P2, R190, UR5, RZ ;  /* 0x00000005bebe7c10 */ /* 0x000fc6000ff5e0ff */
[----:B------:R-:W-:Y:S01]  /*43830*/  STL [R1+0x12b0], R6 ;  /* 0x0012b00601007387 */ /* 0x000fe20000100800 */
[----:B------:R-:W-:-:S03]  /*43840*/  IADD3.X R191, R191, UR7, RZ, P2, !PT ;  /* 0x00000007bfbf7c10 */ /* 0x000fc600097fe4ff */
[----:B------:R1:W-:Y:S04]  /*43850*/  LDGSTS.E [R2+0x65600], desc[UR8][R4.64], P0 ;  /* 0x6560000004027fae */ /* 0x0003e80008121848 */
[----:B------:R1:W-:Y:S04]  /*43860*/  STL [R1+0x12ac], R173 ;  /* 0x0012acad01007387 */ /* 0x0003e80000100800 */
[----:B------:R-:W-:Y:S01]  /*43870*/  STL [R1+0x12f0], R190 ;  /* 0x0012f0be01007387 */ /* 0x000fe20000100800 */
[----:B-1----:R-:W-:-:S03]  /*43880*/  MOV R5, R173 ;  /* 0x000000ad00057202 */ /* 0x002fc60000000f00 */
[----:B------:R-:W2:Y:S01]  /*43890*/  LDL.LU R173, [R1+0x13ac] ;  /* 0x0013ac0001ad7983 */ /* 0x000ea20000300800 */
[----:B------:R-:W-:-:S03]  /*438a0*/  IMAD.MOV.U32 R4, RZ, RZ, R6 ;  /* 0x000000ffff047224 */ /* 0x000fc600078e0006 */
[----:B------:R-:W-:Y:S04]  /*438b0*/  STL [R1+0x12ec], R191 ;  /* 0x0012ecbf01007387 */ /* 0x000fe80000100800 */
[----:B------:R-:W2:Y:S04]  /*438c0*/  LDL.LU R6, [R1+0x13ec] ;  /* 0x0013ec0001067983 */ /* 0x000ea80000300800 */
[----:B------:R1:W-:Y:S02]  /*438d0*/  LDGSTS.E [R2+0x65a00], desc[UR8][R4.64], P0 ;  /* 0x65a0000004027fae */ /* 0x0003e40008121848 */
[----:B-1----:R-:W-:-:S02]  /*438e0*/  IMAD.MOV.U32 R4, RZ, RZ, R190 ;  /* 0x000000ffff047224 */ /* 0x002fc400078e00be */
[----:B------:R-:W-:-:S05]  /*438f0*/  IMAD.MOV.U32 R5, RZ, RZ, R191 ;  /* 0x000000ffff057224 */ /* 0x000fca00078e00bf */
[----:B------:R1:W-:Y:S01]  /*43900*/  LDGSTS.E [R2+0x65e00], desc[UR8][R4.64], P0 ;  /* 0x65e0000004027fae */ /* 0x0003e20008121848 */
[----:B----4-:R-:W-:-:S05]  /*43910*/  IADD3 R177, P1, R177, UR5, RZ ;  /* 0x00000005b1b17c10 */ /* 0x010fca000ff3e0ff */
[----:B-1----:R-:W-:Y:S01]  /*43920*/  IMAD.MOV.U32 R4, RZ, RZ, R177 ;  /* 0x000000ffff047224 */ /* 0x002fe200078e00b1 */
[----:B---3--:R-:W-:Y:S02]  /*43930*/  IADD3 R172, P2, R172, UR5, RZ ;  /* 0x00000005acac7c10 */ /* 0x008fe4000ff5e0ff */
[----:B------:R-:W-:Y:S01]  /*43940*/  IADD3.X R189, R189, UR7, RZ, P1, !PT ;  /* 0x00000007bdbd7c10 */ /* 0x000fe20008ffe4ff */
[----:B------:R-:W-:Y:S03]  /*43950*/  STL [R1+0x1330], R177 ;  /* 0x001330b101007387 */ /* 0x000fe60000100800 */
[----:B------:R-:W-:Y:S02]  /*43960*/  MOV R5, R189 ;  /* 0x000000bd00057202 */ /* 0x000fe40000000f00 */
[----:B--2---:R-:W-:Y:S01]  /*43970*/  IADD3.X R176, R176, UR7, RZ, P2, !PT ;  /* 0x00000007b0b07c10 */ /* 0x004fe200097fe4ff */
[----:B------:R-:W-:Y:S04]  /*43980*/  STL [R1+0x132c], R189 ;  /* 0x00132cbd01007387 */ /* 0x000fe80000100800 */
[----:B------:R-:W-:Y:S04]  /*43990*/  STL [R1+0x1370], R172 ;  /* 0x001370ac01007387 */ /* 0x000fe80000100800 */
[----:B------:R1:W-:Y:S04]  /*439a0*/  LDGSTS.E [R2+0x66200], desc[UR8][R4.64], P0 ;  /* 0x6620000004027fae */ /* 0x0003e80008121848 */
[----:B------:R2:W-:Y:S01]  /*439b0*/  STL [R1+0x136c], R176 ;  /* 0x00136cb001007387 */ /* 0x0005e20000100800 */
[----:B-1----:R-:W-:-:S02]  /*439c0*/  IMAD.MOV.U32 R5, RZ, RZ, R176 ;  /* 0x000000ffff057224 */ /* 0x002fc400078e00b0 */
[----:B------:R-:W-:Y:S01]  /*439d0*/  IMAD.MOV.U32 R4, RZ, RZ, R172 ;  /* 0x000000ffff047224 */ /* 0x000fe200078e00ac */
[----:B--2---:R-:W2:Y:S01]  /*439e0*/  LDL.LU R176, [R1+0x142c] ;  /* 0x00142c0001b07983 */ /* 0x004ea20000300800 */
[----:B------:R-:W-:-:S03]  /*439f0*/  IADD3 R7, P1, R7, UR5, RZ ;  /* 0x0000000507077c10 */ /* 0x000fc6000ff3e0ff */
[----:B------:R-:W3:Y:S01]  /*43a00*/  LDL.LU R172, [R1+0x1430] ;  /* 0x0014300001ac7983 */ /* 0x000ee20000300800 */
[----:B------:R-:W-:-:S03]  /*43a10*/  IADD3 R0, P2, R0, UR5, RZ ;  /* 0x0000000500007c10 */ /* 0x000fc6000ff5e0ff */
[----:B------:R1:W-:Y:S04]  /*43a20*/  LDGSTS.E [R2+0x66600], desc[UR8][R4.64], P0 ;  /* 0x6660000004027fae */ /* 0x0003e80008121848 */
[----:B------:R-:W-:Y:S01]  /*43a30*/  STL [R1+0x13b0], R7 ;  /* 0x0013b00701007387 */ /* 0x000fe20000100800 */
[----:B------:R-:W-:Y:S01]  /*43a40*/  IADD3.X R173, R173, UR7, RZ, P1, !PT ;  /* 0x00000007adad7c10 */ /* 0x000fe20008ffe4ff */
[----:B-1----:R-:W-:-:S03]  /*43a50*/  IMAD.MOV.U32 R4, RZ, RZ, R7 ;  /* 0x000000ffff047224 */ /* 0x002fc600078e0007 */
[----:B------:R-:W-:Y:S01]  /*43a60*/  MOV R5, R173 ;  /* 0x000000ad00057202 */ /* 0x000fe20000000f00 */
[----:B------:R-:W-:Y:S01]  /*43a70*/  STL [R1+0x13ac], R173 ;  /* 0x0013acad01007387 */ /* 0x000fe20000100800 */
[----:B------:R-:W-:-:S03]  /*43a80*/  IADD3.X R6, R6, UR7, RZ, P2, !PT ;  /* 0x0000000706067c10 */ /* 0x000fc600097fe4ff */
[----:B------:R-:W-:Y:S04]  /*43a90*/  STL [R1+0x13f0], R0 ;  /* 0x0013f00001007387 */ /* 0x000fe80000100800 */
[----:B------:R1:W-:Y:S04]  /*43aa0*/  LDGSTS.E [R2+0x66a00], desc[UR8][R4.64], P0 ;  /* 0x66a0000004027fae */ /* 0x0003e80008121848 */
[----:B------:R4:W-:Y:S01]  /*43ab0*/  STL [R1+0x13ec], R6 ;  /* 0x0013ec0601007387 */ /* 0x0009e20000100800 */
[----:B-1----:R-:W-:Y:S02]  /*43ac0*/  IMAD.MOV.U32 R5, RZ, RZ, R6 ;  /* 0x000000ffff057224 */ /* 0x002fe400078e0006 */
[----:B------:R-:W-:Y:S01]  /*43ad0*/  IMAD.MOV.U32 R4, RZ, RZ, R0 ;  /* 0x000000ffff047224 */ /* 0x000fe200078e0000 */
[----:B----4-:R-:W4:Y:S04]  /*43ae0*/  LDL.LU R6, [R1+0xd34] ;  /* 0x000d340001067983 */ /* 0x010f280000300800 */
        /* <DEDUP_REMOVED lines=8> */
[----:B------:R-:W-:Y:S02]  /*43b70*/  IMAD.MOV.U32 R11, RZ, RZ, R10 ;  /* 0x000000ffff0b7224 */ /* 0x000fe400078e000a */
[----:B------:R-:W-:Y:S01]  /*43b80*/  IMAD.MOV.U32 R163, RZ, RZ, R162 ;  /* 0x000000ffffa37224 */ /* 0x000fe200078e00a2 */
[----:B------:R-:W-:Y:S01]  /*43b90*/  MOV R162, R190 ;  /* 0x000000be00a27202 */ /* 0x000fe20000000f00 */
[----:B------:R-:W-:Y:S01]  /*43ba0*/  IMAD.MOV.U32 R10, RZ, RZ, R189 ;  /* 0x000000ffff0a7224 */ /* 0x000fe200078e00bd */
[----:B---3--:R-:W-:-:S04]  /*43bb0*/  IADD3 R172, P1, R172, UR5, RZ ;  /* 0x00000005acac7c10 */ /* 0x008fc8000ff3e0ff */
[----:B--2---:R-:W-:Y:S01]  /*43bc0*/  IADD3.X R176, R176, UR7, RZ, P1, !PT ;  /* 0x00000007b0b07c10 */ /* 0x004fe20008ffe4ff */
[----:B------:R-:W-:Y:S01]  /*43bd0*/  STL [R1+0x1430], R172 ;  /* 0x001430ac01007387 */ /* 0x000fe20000100800 */
[----:B------:R-:W-:Y:S01]  /*43be0*/  IADD3 R191, P1, R22, UR5, RZ ;  /* 0x0000000516bf7c10 */ /* 0x000fe2000ff3e0ff */
[----:B-1----:R-:W-:Y:S01]  /*43bf0*/  IMAD.MOV.U32 R4, RZ, RZ, R172 ;  /* 0x000000ffff047224 */ /* 0x002fe200078e00ac */
[----:B------:R-:W-:Y:S01]  /*43c00*/  MOV R5, R176 ;  /* 0x000000b000057202 */ /* 0x000fe20000000f00 */
[----:B------:R1:W-:Y:S01]  /*43c10*/  STL [R1+0x142c], R176 ;  /* 0x00142cb001007387 */ /* 0x0003e20000100800 */
[----:B------:R-:W-:-:S03]  /*43c20*/  IADD3.X R22, R23, UR7, RZ, P1, !PT ;  /* 0x0000000717167c10 */ /* 0x000fc60008ffe4ff */
[----:B------:R2:W-:Y:S04]  /*43c30*/  LDGSTS.E [R2+0x67200], desc[UR8][R4.64], P0 ;  /* 0x6720000004027fae */ /* 0x0005e80008121848 */
[----:B-1----:R-:W3:Y:S04]  /*43c40*/  LDL.LU R176, [R1+0xdb4] ;  /* 0x000db40001b07983 */ /* 0x002ee80000300800 */
[----:B------:R-:W3:Y:S01]  /*43c50*/  LDL.LU R172, [R1+0xdb8] ;  /* 0x000db80001ac7983 */ /* 0x000ee20000300800 */
[----:B------:R-:W-:-:S03]  /*43c60*/  IMAD.MOV.U32 R23, RZ, RZ, R22 ;  /* 0x000000ffff177224 */ /* 0x000fc600078e0016 */
[----:B------:R-:W3:Y:S01]  /*43c70*/  LDL.LU R177, [R1+0xdf8] ;  /* 0x000df80001b17983 */ /* 0x000ee20000300800 */
[----:B------:R-:W-:Y:S01]  /*43c80*/  IMAD.MOV.U32 R22, RZ, RZ, R191 ;  /* 0x000000ffff167224 */ /* 0x000fe200078e00bf */
[----:B--2---:R-:W-:Y:S02]  /*43c90*/  LOP3.LUT R5, R188, 0x50, RZ, 0x3c, !PT ;  /* 0x00000050bc057812 */ /* 0x004fe400078e3cff */
[----:B------:R-:W2:Y:S04]  /*43ca0*/  LDL.LU R189, [R1+0xdf4] ;  /* 0x000df40001bd7983 */ /* 0x000ea80000300800 */
[----:B------:R-:W-:Y:S04]  /*43cb0*/  LDGSTS.E [R2+0x67600], desc[UR8][R162.64], P0 ;  /* 0x67600000a2027fae */ /* 0x000fe80008121848 */
[----:B------:R-:W-:Y:S04]  /*43cc0*/  LDGSTS.E [R2+0x67a00], desc[UR8][R22.64], P0 ;  /* 0x67a0000016027fae */ /* 0x000fe80008121848 */
[----:B------:R1:W-:Y:S01]  /*43cd0*/  LDGSTS.E [R2+0x67e00], desc[UR8][R10.64], P0 ;  /* 0x67e000000a027fae */ /* 0x0003e20008121848 */
[----:B----4-:R-:W-:-:S04]  /*43ce0*/  IADD3 R0, P1, R0, UR5, RZ ;  /* 0x0000000500007c10 */ /* 0x010fc8000ff3e0ff */
[----:B------:R-:W-:Y:S02]  /*43cf0*/  IADD3.X R6, R6, UR7, RZ, P1, !PT ;  /* 0x0000000706067c10 */ /* 0x000fe40008ffe4ff */
[----:B------:R-:W-:Y:S01]  /*43d00*/  IADD3 R7, P2, R7, UR5, RZ ;  /* 0x0000000507077c10 */ /* 0x000fe2000ff5e0ff */
[----:B------:R4:W-:Y:S01]  /*43d10*/  STL [R1+0xd38], R0 ;  /* 0x000d380001007387 */ /* 0x0009e20000100800 */
[----:B-1----:R-:W-:Y:S02]  /*43d20*/  VIADD R2, R5, UR17 ;  /* 0x0000001105027c36 */ /* 0x002fe40008000000 */
[----:B------:R-:W-:Y:S01]  /*43d30*/  IADD3.X R173, R173, UR7, RZ, P2, !PT ;  /* 0x00000007adad7c10 */ /* 0x000fe200097fe4ff */
[----:B------:R1:W-:Y:S01]  /*43d40*/  STL [R1+0xd34], R6 ;  /* 0x000d340601007387 */ /* 0x0003e20000100800 */
[----:B------:R-:W-:Y:S01]  /*43d50*/  MOV R4, R0 ;  /* 0x0000000000047202 */ /* 0x000fe20000000f00 */
[----:B------:R-:W-:Y:S02]  /*43d60*/  IMAD.MOV.U32 R5, RZ, RZ, R6 ;  /* 0x000000ffff057224 */ /* 0x000fe400078e0006 */
[----:B------:R1:W-:Y:S04]  /*43d70*/  STL [R1+0xd78], R7 ;  /* 0x000d780701007387 */ /* 0x0003e80000100800 */
[----:B------:R1:W-:Y:S04]  /*43d80*/  STL [R1+0xd74], R173 ;  /* 0x000d74ad01007387 */ /* 0x0003e80000100800 */
[----:B----4-:R-:W4:Y:S04]  /*43d90*/  LDL.LU R0, [R1+0xe38] ;  /* 0x000e380001007983 */ /* 0x010f280000300800 */
[----:B------:R1:W-:Y:S04]  /*43da0*/  LDGSTS.E [R2+0x60280], desc[UR8][R4.64], P0 ;  /* 0x6028000004027fae */ /* 0x0003e80008121848 */
[----:B-1----:R-:W4:Y:S01]  /*43db0*/  LDL.LU R6, [R1+0xe78] ;  /* 0x000e780001067983 */ /* 0x002f220000300800 */
[----:B------:R-:W-:-:S03]  /*43dc0*/  IMAD.MOV.U32 R4, RZ, RZ, R7 ;  /* 0x000000ffff047224 */ /* 0x000fc600078e0007 */
[----:B------:R-:W4:Y:S01]  /*43dd0*/  LDL.LU R7, [R1+0xe34] ;  /* 0x000e340001077983 */ /* 0x000f220000300800 */
[----:B------:R-:W-:-:S03]  /*43de0*/  IMAD.MOV.U32 R5, RZ, RZ, R173 ;  /* 0x000000ffff057224 */ /* 0x000fc600078e00ad */
[----:B------:R-:W4:Y:S04]  /*43df0*/  LDL.LU R173, [R1+0xe74] ;  /* 0x000e740001ad7983 */ /* 0x000f280000300800 */
[----:B------:R1:W-:Y:S01]  /*43e00*/  LDGSTS.E [R2+0x60680], desc[UR8][R4.64], P0 ;  /* 0x6068000004027fae */ /* 0x0003e20008121848 */
[----:B---3--:R-:W-:-:S04]  /*43e10*/  IADD3 R172, P1, R172, UR5, RZ ;  /* 0x00000005acac7c10 */ /* 0x008fc8000ff3e0ff */
[----:B------:R-:W-:Y:S02]  /*43e20*/  IADD3.X R176, R176, UR7, RZ, P1, !PT ;  /* 0x00000007b0b07c10 */ /* 0x000fe40008ffe4ff */
[----:B------:R-:W-:Y:S01]  /*43e30*/  IADD3 R177, P2, R177, UR5, RZ ;  /* 0x00000005b1b17c10 */ /* 0x000fe2000ff5e0ff */
[----:B------:R3:W-:Y:S01]  /*43e40*/  STL [R1+0xdb8], R172 ;  /* 0x000db8ac01007387 */ /* 0x0007e20000100800 */
[----:B-1----:R-:W-:Y:S01]  /*43e50*/  MOV R4, R172 ;  /* 0x000000ac00047202 */ /* 0x002fe20000000f00 */
[----:B------:R-:W-:Y:S01]  /*43e60*/  IMAD.MOV.U32 R5, RZ, RZ, R176 ;  /* 0x000000ffff057224 */ /* 0x000fe200078e00b0 */
[----:B--2---:R-:W-:Y:S01]  /*43e70*/  IADD3.X R189, R189, UR7, RZ, P2, !PT ;  /* 0x00000007bdbd7c10 */ /* 0x004fe200097fe4ff */
        /* <DEDUP_REMOVED lines=8> */
[----:B------:R-:W-:-:S03]  /*43f00*/  IMAD.MOV.U32 R5, RZ, RZ, R189 ;  /* 0x000000ffff057224 */ /* 0x000fc600078e00bd */
[----:B------:R-:W2:Y:S04]  /*43f10*/  LDL.LU R189, [R1+0xef4] ;  /* 0x000ef40001bd7983 */ /* 0x000ea80000300800 */
[----:B------:R1:W-:Y:S01]  /*43f20*/  LDGSTS.E [R2+0x60e80], desc[UR8][R4.64], P0 ;  /* 0x60e8000004027fae */ /* 0x0003e20008121848 */
[----:B----4-:R-:W-:Y:S02]  /*43f30*/  IADD3 R0, P1, R0, UR5, RZ ;  /* 0x0000000500007c10 */ /* 0x010fe4000ff3e0ff */
[----:B------:R-:W-:-:S03]  /*43f40*/  IADD3 R6, P2, R6, UR5, RZ ;  /* 0x0000000506067c10 */ /* 0x000fc6000ff5e0ff */
[----:B------:R4:W-:Y:S01]  /*43f50*/  STL [R1+0xe38], R0 ;  /* 0x000e380001007387 */ /* 0x0009e20000100800 */
[----:B-1----:R-:W-:Y:S02]  /*43f60*/  MOV R4, R0 ;  /* 0x0000000000047202 */ /* 0x002fe40000000f00 */
[----:B------:R-:W-:Y:S02]  /*43f70*/  IADD3.X R7, R7, UR7, RZ, P1, !PT ;  /* 0x0000000707077c10 */ /* 0x000fe40008ffe4ff */
[----:B------:R-:W-:-:S03]  /*43f80*/  IADD3.X R173, R173, UR7, RZ, P2, !PT ;  /* 0x00000007adad7c10 */ /* 0x000fc600097fe4ff */
[----:B------:R-:W-:Y:S01]  /*43f90*/  IMAD.MOV.U32 R5, RZ, RZ, R7 ;  /* 0x000000ffff057224 */ /* 0x000fe200078e0007 */
[----:B------:R1:W-:Y:S04]  /*43fa0*/  STL [R1+0xe34], R7 ;  /* 0x000e340701007387 */ /* 0x0003e80000100800 */
        /* <DEDUP_REMOVED lines=11> */
[----:B-1----:R-:W-:Y:S01]  /*44060*/  MOV R4, R172 ;  /* 0x000000ac00047202 */ /* 0x002fe20000000f00 */
[----:B------:R1:W-:Y:S01]  /*44070*/  STL [R1+0xeb8], R172 ;  /* 0x000eb8ac01007387 */ /* 0x0003e20000100800 */
[----:B------:R-:W-:Y:S02]  /*44080*/  IADD3 R176, P2, R176, UR5, RZ ;  /* 0x00000005b0b07c10 */ /* 0x000fe4000ff5e0ff */
[----:B--2---:R-:W-:Y:S02]  /*44090*/  IADD3.X R177, R177, UR7, RZ, P1, !PT ;  /* 0x00000007b1b17c10 */ /* 0x004fe40008ffe4ff */
        /* <DEDUP_REMOVED lines=12> */
[----:B----4-:R-:W-:-:S03]  /*44160*/  IADD3 R0, P1, R0, UR5, RZ ;  /* 0x0000000500007c10 */ /* 0x010fc6000ff3e0ff */
[----:B------:R1:W-:Y:S04]  /*44170*/  LDGSTS.E [R2+0x61e80], desc[UR8][R4.64], P0 ;  /* 0x61e8000004027fae */ /* 0x0003e80008121848 */
[----:B------:R4:W-:Y:S01]  /*44180*/  STL [R1+0xf38], R0 ;  /* 0x000f380001007387 */ /* 0x0009e20000100800 */
[----:B------:R-:W-:Y:S02]  /*44190*/  IADD3 R7, P2, R7, UR5, RZ ;  /* 0x0000000507077c10 */ /* 0x000fe4000ff5e0ff */
        /* <DEDUP_REMOVED lines=15> */
[----:B------:R-:W-:-:S04]  /*44290*/  IADD3 R172, P1, R172, UR5, RZ ;  /* 0x00000005acac7c10 */ /* 0x000fc8000ff3e0ff */
        /* <DEDUP_REMOVED lines=37> */
[----:B------:R-:W-:Y:S01]  /*444f0*/  STL [R1+0x10b8], R172 ;  /* 0x0010b8ac01007387 */ /* 0x000fe20000100800 */
[----:B--2---:R-:W-:Y:S02]  /*44500*/  IADD3 R176, P2, R176, UR5, RZ ;  /* 0x00000005b0b07c10 */ /* 0x004fe4000ff5e0ff */
[----:B---3--:R-:W-:Y:S02]  /*44510*/  IADD3.X R177, R177, UR7, RZ, P1, !PT ;  /* 0x00000007b1b17c10 */ /* 0x008fe40008ffe4ff */
[----:B------:R-:W-:-:S03]  /*44520*/  IADD3.X R189, R189, UR7, RZ, P2, !PT ;  /* 0x00000007bdbd7c10 */ /* 0x000fc600097fe4ff */
[----:B------:R-:W-:Y:S01]  /*44530*/  IMAD.MOV.U32 R5, RZ, RZ, R177 ;  /* 0x000000ffff057224 */ /* 0x000fe200078e00b1 */
[----:B------:R1:W-:Y:S04]  /*44540*/  STL [R1+0x10b4], R177 ;  /* 0x0010b4b101007387 */ /* 0x0003e80000100800 */
[----:B------:R-:W-:Y:S04]  /*44550*/  STL [R1+0x10f8], R176 ;  /* 0x0010f8b001007387 */ /* 0x000fe80000100800 */
[----:B------:R2:W-:Y:S04]  /*44560*/  LDGSTS.E [R2+0x63a80], desc[UR8][R4.64], P0 ;  /* 0x63a8000004027fae */ /* 0x0005e80008121848 */
[----:B-1----:R-:W3:Y:S04]  /*44570*/  LDL.LU R177, [R1+0x11b8] ;  /* 0x0011b80001b17983 */ /* 0x002ee80000300800 */
[----:B------:R1:W-:Y:S04]  /*44580*/  STL [R1+0x10f4], R189 ;  /* 0x0010f4bd01007387 */ /* 0x0003e80000100800 */
[----:B------:R-:W3:Y:S01]  /*44590*/  LDL.LU R172, [R1+0x11f8] ;  /* 0x0011f80001ac7983 */ /* 0x000ee20000300800 */
[----:B--2---:R-:W-:-:S03]  /*445a0*/  IMAD.MOV.U32 R5, RZ, RZ, R189 ;  /* 0x000000ffff057224 */ /* 0x004fc600078e00bd */
[----:B-1----:R-:W2:Y:S01]  /*445b0*/  LDL.LU R189, [R1+0x11b4] ;  /* 0x0011b40001bd7983 */ /* 0x002ea20000300800 */
[----:B------:R-:W-:-:S03]  /*445c0*/  IMAD.MOV.U32 R4, RZ, RZ, R176 ;  /* 0x000000ffff047224 */ /* 0x000fc600078e00b0 */
[----:B------:R-:W2:Y:S04]  /*445d0*/  LDL.LU R176, [R1+0x11f4] ;  /* 0x0011f40001b07983 */ /* 0x000ea80000300800 */
[----:B------:R1:W-:Y:S01]  /*445e0*/  LDGSTS.E [R2+0x63e80], desc[UR8][R4.64], P0 ;  /* 0x63e8000004027fae */ /* 0x0003e20008121848 */
[----:B----4-:R-:W-:-:S05]  /*445f0*/  IADD3 R0, P1, R0, UR5, RZ ;  /* 0x0000000500007c10 */ /* 0x010fca000ff3e0ff */
[----:B------:R4:W-:Y:S01]  /*44600*/  STL [R1+0x1138], R0 ;  /* 0x0011380001007387 */ /* 0x0009e20000100800 */
[----:B-1----:R-:W-:Y:S02]  /*44610*/  MOV R4, R0 ;  /* 0x0000000000047202 */ /* 0x002fe40000000f00 */
[----:B------:R-:W-:Y:S02]  /*44620*/  IADD3 R7, P2, R7, UR5, RZ ;  /* 0x0000000507077c10 */ /* 0x000fe4000ff5e0ff */
        /* <DEDUP_REMOVED lines=15> */
[----:B-1----:R-:W-:Y:S02]  /*44720*/  MOV R4, R177 ;  /* 0x000000b100047202 */ /* 0x002fe40000000f00 */
[----:B------:R-:W-:Y:S02]  /*44730*/  IADD3 R172, P2, R172, UR5, RZ ;  /* 0x00000005acac7c10 */ /* 0x000fe4000ff5e0ff */
[----:B--2---:R-:W-:Y:S01]  /*44740*/  IADD3.X R189, R189, UR7, RZ, P1, !PT ;  /* 0x00000007bdbd7c10 */ /* 0x004fe20008ffe4ff */
[----:B------:R-:W-:Y:S01]  /*44750*/  STL [R1+0x11b8], R177 ;  /* 0x0011b8b101007387 */ /* 0x000fe20000100800 */
[----:B------:R-:W-:-:S03]  /*44760*/  IADD3.X R176, R176, UR7, RZ, P2, !PT ;  /* 0x00000007b0b07c10 */ /* 0x000fc600097fe4ff */
[----:B------:R-:W-:Y:S01]  /*44770*/  IMAD.MOV.U32 R5, RZ, RZ, R189 ;  /* 0x000000ffff057224 */ /* 0x000fe200078e00bd */
        /* <DEDUP_REMOVED lines=8> */
[----:B------:R-:W2:Y:S04]  /*44800*/  LDL.LU R191, [R1+0x12f4] ;  /* 0x0012f40001bf7983 */ /* 0x000ea80000300800 */
[----:B------:R-:W2:Y:S04]  /*44810*/  LDL.LU R190, [R1+0x12f8] ;  /* 0x0012f80001be7983 */ /* 0x000ea80000300800 */
[----:B------:R1:W-:Y:S01]  /*44820*/  LDGSTS.E [R2+0x64e80], desc[UR8][R4.64], P0 ;  /* 0x64e8000004027fae */ /* 0x0003e20008121848 */
[----:B----4-:R-:W-:-:S05]  /*44830*/  IADD3 R0, P1, R0, UR5, RZ ;  /* 0x0000000500007c10 */ /* 0x010fca000ff3e0ff */
[----:B------:R4:W-:Y:S01]  /*44840*/  STL [R1+0x1238], R0 ;  /* 0x0012380001007387 */ /* 0x0009e20000100800 */
[----:B------:R-:W-:Y:S02]  /*44850*/  IADD3 R6, P2, R6, UR5, RZ ;  /* 0x0000000506067c10 */ /* 0x000fe4000ff5e0ff */
[----:B-1----:R-:W-:Y:S02]  /*44860*/  MOV R4, R0 ;  /* 0x0000000000047202 */ /* 0x002fe40000000f00 */
[----:B------:R-:W-:Y:S02]  /*44870*/  IADD3.X R7, R7, UR7, RZ, P1, !PT ;  /* 0x0000000707077c10 */ /* 0x000fe40008ffe4ff */
[----:B------:R-:W-:-:S03]  /*44880*/  IADD3.X R173, R173, UR7, RZ, P2, !PT ;  /* 0x00000007adad7c10 */ /* 0x000fc600097fe4ff */
[----:B------:R1:W-:Y:S01]  /*44890*/  STL [R1+0x1234], R7 ;  /* 0x0012340701007387 */ /* 0x0003e20000100800 */
[----:B------:R-:W-:-:S03]  /*448a0*/  IMAD.MOV.U32 R5, RZ, RZ, R7 ;  /* 0x000000ffff057224 */ /* 0x000fc600078e0007 */
[----:B------:R-:W-:Y:S04]  /*448b0*/  STL [R1+0x1278], R6 ;  /* 0x0012780601007387 */ /* 0x000fe80000100800 */
[----:B----4-:R-:W4:Y:S04]  /*448c0*/  LDL.LU R0, [R1+0x1338] ;  /* 0x0013380001007983 */ /* 0x010f280000300800 */
[----:B------:R1:W-:Y:S04]  /*448d0*/  STL [R1+0x1274], R173 ;  /* 0x001274ad01007387 */ /* 0x0003e80000100800 */
[----:B-1----:R-:W4:Y:S04]  /*448e0*/  LDL.LU R7, [R1+0x1378] ;  /* 0x0013780001077983 */ /* 0x002f280000300800 */
[----:B------:R-:W4:Y:S04]  /*448f0*/  LDL.LU R189, [R1+0x1334] ;  /* 0x0013340001bd7983 */ /* 0x000f280000300800 */
[----:B------:R-:W4:Y:S04]  /*44900*/  LDL.LU R177, [R1+0x1374] ;  /* 0x0013740001b17983 */ /* 0x000f280000300800 */
[----:B------:R1:W-:Y:S02]  /*44910*/  LDGSTS.E [R2+0x65280], desc[UR8][R4.64], P0 ;  /* 0x6528000004027fae */ /* 0x0003e40008121848 */
[----:B-1----:R-:W-:-:S02]  /*44920*/  IMAD.MOV.U32 R4, RZ, RZ, R6 ;  /* 0x000000ffff047224 */ /* 0x002fc400078e0006 */
[----:B------:R-:W-:Y:S02]  /*44930*/  IMAD.MOV.U32 R5, RZ, RZ, R173 ;  /* 0x000000ffff057224 */ /* 0x000fe400078e00ad */
[----:B------:R-:W4:Y:S04]  /*44940*/  LDL.LU R173, [R1+0x13b8] ;  /* 0x0013b80001ad7983 */ /* 0x000f280000300800 */
[----:B------:R1:W-:Y:S04]  /*44950*/  LDGSTS.E [R2+0x65680], desc[UR8][R4.64], P0 ;  /* 0x6568000004027fae */ /* 0x0003e80008121848 */
[----:B------:R-:W4:Y:S01]  /*44960*/  LDL.LU R6, [R1+0x13f8] ;  /* 0x0013f80001067983 */ /* 0x000f220000300800 */
[----:B---3--:R-:W-:-:S04]  /*44970*/  IADD3 R172, P1, R172, UR5, RZ ;  /* 0x00000005acac7c10 */ /* 0x008fc8000ff3e0ff */
[----:B--2---:R-:W-:Y:S02]  /*44980*/  IADD3.X R176, R176, UR7, RZ, P1, !PT ;  /* 0x00000007b0b07c10 */ /* 0x004fe40008ffe4ff */
[----:B------:R-:W-:-:S03]  /*44990*/  IADD3 R190, P2, R190, UR5, RZ ;  /* 0x00000005bebe7c10 */ /* 0x000fc6000ff5e0ff */
[----:B-1----:R-:W-:Y:S01]  /*449a0*/  IMAD.MOV.U32 R5, RZ, RZ, R176 ;  /* 0x000000ffff057224 */ /* 0x002fe200078e00b0 */
        /* <DEDUP_REMOVED lines=8> */
[----:B--2---:R-:W2:Y:S04]  /*44a30*/  LDL.LU R176, [R1+0x13b4] ;  /* 0x0013b40001b07983 */ /* 0x004ea80000300800 */
[----:B------:R-:W-:Y:S04]  /*44a40*/  STL [R1+0x12f4], R191 ;  /* 0x0012f4bf01007387 */ /* 0x000fe80000100800 */
[----:B------:R-:W3:Y:S04]  /*44a50*/  LDL.LU R172, [R1+0x13f4] ;  /* 0x0013f40001ac7983 */ /* 0x000ee80000300800 */
[----:B------:R1:W-:Y:S01]  /*44a60*/  LDGSTS.E [R2+0x65e80], desc[UR8][R4.64], P0 ;  /* 0x65e8000004027fae */ /* 0x0003e20008121848 */
[----:B----4-:R-:W-:-:S05]  /*44a70*/  IADD3 R0, P1, R0, UR5, RZ ;  /* 0x0000000500007c10 */ /* 0x010fca000ff3e0ff */
[----:B------:R4:W-:Y:S01]  /*44a80*/  STL [R1+0x1338], R0 ;  /* 0x0013380001007387 */ /* 0x0009e20000100800 */
[----:B------:R-:W-:Y:S02]  /*44a90*/  IADD3 R7, P2, R7, UR5, RZ ;  /* 0x0000000507077c10 */ /* 0x000fe4000ff5e0ff */
[----:B------:R-:W-:Y:S02]  /*44aa0*/  IADD3.X R189, R189, UR7, RZ, P1, !PT ;  /* 0x00000007bdbd7c10 */ /* 0x000fe40008ffe4ff */
[----:B-1----:R-:W-:Y:S02]  /*44ab0*/  MOV R4, R0 ;  /* 0x0000000000047202 */ /* 0x002fe40000000f00 */
[----:B------:R-:W-:Y:S01]  /*44ac0*/  IADD3.X R177, R177, UR7, RZ, P2, !PT ;  /* 0x00000007b1b17c10 */ /* 0x000fe200097fe4ff */
[----:B------:R-:W-:Y:S01]  /*44ad0*/  IMAD.MOV.U32 R5, RZ, RZ, R189 ;  /* 0x000000ffff057224 */ /* 0x000fe200078e00bd */
[----:B------:R-:W-:Y:S04]  /*44ae0*/  STL [R1+0x1334], R189 ;  /* 0x001334bd01007387 */ /* 0x000fe80000100800 */
[----:B------:R1:W-:Y:S04]  /*44af0*/  STL [R1+0x1378], R7 ;  /* 0x0013780701007387 */ /* 0x0003e80000100800 */
[----:B----4-:R-:W4:Y:S04]  /*44b00*/  LDL.LU R0, [R1+0x1438] ;  /* 0x0014380001007983 */ /* 0x010f280000300800 */
[----:B------:R1:W-:Y:S04]  /*44b10*/  LDGSTS.E [R2+0x66280], desc[UR8][R4.64], P0 ;  /* 0x6628000004027fae */ /* 0x0003e80008121848 */
[----:B------:R3:W-:Y:S01]  /*44b20*/  STL [R1+0x1374], R177 ;  /* 0x001374b101007387 */ /* 0x0007e20000100800 */
[----:B-1----:R-:W-:-:S03]  /*44b30*/  IMAD.MOV.U32 R4, RZ, RZ, R7 ;  /* 0x000000ffff047224 */ /* 0x002fc600078e0007 */
[----:B------:R-:W4:Y:S01]  /*44b40*/  LDL.LU R7, [R1+0x1434] ;  /* 0x0014340001077983 */ /* 0x000f220000300800 */
[----:B------:R-:W-:Y:S01]  /*44b50*/  IADD3 R173, P1, R173, UR5, RZ ;  /* 0x00000005adad7c10 */ /* 0x000fe2000ff3e0ff */
[----:B------:R-:W-:Y:S01]  /*44b60*/  IMAD.MOV.U32 R5, RZ, RZ, R177 ;  /* 0x000000ffff057224 */ /* 0x000fe200078e00b1 */
[----:B------:R-:W-:-:S04]  /*44b70*/  IADD3 R6, P2, R6, UR5, RZ ;  /* 0x0000000506067c10 */ /* 0x000fc8000ff5e0ff */
[----:B------:R1:W-:Y:S04]  /*44b80*/  LDGSTS.E [R2+0x66680], desc[UR8][R4.64], P0 ;  /* 0x6668000004027fae */ /* 0x0003e80008121848 */
[----:B------:R-:W-:Y:S01]  /*44b90*/  STL [R1+0x13b8], R173 ;  /* 0x0013b8ad01007387 */ /* 0x000fe20000100800 */
[----:B-1----:R-:W-:Y:S02]  /*44ba0*/  MOV R4, R173 ;  /* 0x000000ad00047202 */ /* 0x002fe40000000f00 */
[----:B--2---:R-:W-:Y:S02]  /*44bb0*/  IADD3.X R176, R176, UR7, RZ, P1, !PT ;  /* 0x00000007b0b07c10 */ /* 0x004fe40008ffe4ff */
[----:B------:R-:W-:-:S03]  /*44bc0*/  IADD3 R189, P1, R8, UR5, RZ ;  /* 0x0000000508bd7c10 */ /* 0x000fc6000ff3e0ff */
[----:B------:R-:W-:Y:S01]  /*44bd0*/  IMAD.MOV.U32 R5, RZ, RZ, R176 ;  /* 0x000000ffff057224 */ /* 0x000fe200078e00b0 */
[----:B------:R-:W-:Y:S02]  /*44be0*/  IADD3.X R8, R9, UR7, RZ, P1, !PT ;  /* 0x0000000709087c10 */ /* 0x000fe40008ffe4ff */
[----:B---3--:R-:W-:Y:S01]  /*44bf0*/  IADD3.X R172, R172, UR7, RZ, P2, !PT ;  /* 0x00000007acac7c10 */ /* 0x008fe200097fe4ff */
[----:B------:R-:W-:Y:S04]  /*44c00*/  STL [R1+0x13b4], R176 ;  /* 0x0013b4b001007387 */ /* 0x000fe80000100800 */
[----:B------:R1:W-:Y:S04]  /*44c10*/  STL [R1+0x13f8], R6 ;  /* 0x0013f80601007387 */ /* 0x0003e80000100800 */
[----:B------:R2:W-:Y:S04]  /*44c20*/  LDGSTS.E [R2+0x66a80], desc[UR8][R4.64], P0 ;  /* 0x66a8000004027fae */ /* 0x0005e80008121848 */
[----:B------:R3:W-:Y:S04]  /*44c30*/  STL [R1+0x13f4], R172 ;  /* 0x0013f4ac01007387 */ /* 0x0007e80000100800 */
[----:B------:R-:W4:Y:S01]  /*44c40*/  LDL.LU R177, [R1+0xd3c] ;  /* 0x000d3c0001b17983 */ /* 0x000f220000300800 */
[----:B--2---:R-:W-:-:S02]  /*44c50*/  IMAD.MOV.U32 R4, RZ, RZ, R6 ;  /* 0x000000ffff047224 */ /* 0x004fc400078e0006 */
[----:B------:R-:W-:Y:S01]  /*44c60*/  IMAD.MOV.U32 R5, RZ, RZ, R172 ;  /* 0x000000ffff057224 */ /* 0x000fe200078e00ac */
[----:B-1----:R-:W2:Y:S04]  /*44c70*/  LDL.LU R6, [R1+0xd40] ;  /* 0x000d400001067983 */ /* 0x002ea80000300800 */
[----:B---3--:R-:W3:Y:S01]  /*44c80*/  LDL.LU R172, [R1+0xd80] ;  /* 0x000d800001ac7983 */ /* 0x008ee20000300800 */
[----:B----4-:R-:W-:-:S03]  /*44c90*/  IADD3 R0, P1, R0, UR5, RZ ;  /* 0x0000000500007c10 */ /* 0x010fc6000ff3e0ff */
[----:B------:R1:W-:Y:S04]  /*44ca0*/  LDGSTS.E [R2+0x66e80], desc[UR8][R4.64], P0 ;  /* 0x66e8000004027fae */ /* 0x0003e80008121848 */
[----:B------:R4:W-:Y:S01]  /*44cb0*/  STL [R1+0x1438], R0 ;  /* 0x0014380001007387 */ /* 0x0009e20000100800 */
[----:B------:R-:W-:Y:S02]  /*44cc0*/  IMAD.MOV.U32 R9, RZ, RZ, R8 ;  /* 0x000000ffff097224 */ /* 0x000fe400078e0008 */
[----:B------:R-:W-:Y:S01]  /*44cd0*/  IMAD.MOV.U32 R8, RZ, RZ, R189 ;  /* 0x000000ffff087224 */ /* 0x000fe200078e00bd */
[----:B------:R-:W-:Y:S02]  /*44ce0*/  IADD3.X R7, R7, UR7, RZ, P1, !PT ;  /* 0x0000000707077c10 */ /* 0x000fe40008ffe4ff */
[----:B-1----:R-:W-:-:S03]  /*44cf0*/  MOV R4, R0 ;  /* 0x0000000000047202 */ /* 0x002fc60000000f00 */
[----:B------:R1:W-:Y:S01]  /*44d00*/  STL [R1+0x1434], R7 ;  /* 0x0014340701007387 */ /* 0x0003e20000100800 */
[----:B------:R-:W-:-:S03]  /*44d10*/  IMAD.MOV.U32 R5, RZ, RZ, R7 ;  /* 0x000000ffff057224 */ /* 0x000fc600078e0007 */
[----:B------:R-:W3:Y:S04]  /*44d20*/  LDL.LU R173, [R1+0xdbc] ;  /* 0x000dbc0001ad7983 */ /* 0x000ee80000300800 */
[----:B----4-:R-:W4:Y:S04]  /*44d30*/  LDL.LU R0, [R1+0xdc0] ;  /* 0x000dc00001007983 */ /* 0x010f280000300800 */
[----:B------:R-:W4:Y:S04]  /*44d40*/  LDL.LU R176, [R1+0xdfc] ;  /* 0x000dfc0001b07983 */ /* 0x000f280000300800 */
[----:B-1----:R-:W4:Y:S04]  /*44d50*/  LDL.LU R7, [R1+0xe00] ;  /* 0x000e000001077983 */ /* 0x002f280000300800 */
[----:B------:R-:W4:Y:S01]  /*44d60*/  LDL.LU R189, [R1+0xd7c] ;  /* 0x000d7c0001bd7983 */ /* 0x000f220000300800 */
[----:B------:R-:W-:-:S02]  /*44d70*/  IADD3 R190, P2, R160, UR5, RZ ;  /* 0x00000005a0be7c10 */ /* 0x000fc4000ff5e0ff */
[----:B------:R-:W-:Y:S01]  /*44d80*/  IADD3 R191, P1, R20, UR5, RZ ;  /* 0x0000000514bf7c10 */ /* 0x000fe2000ff3e0ff */
[----:B------:R1:W-:Y:S01]  /*44d90*/  LDGSTS.E [R2+0x67280], desc[UR8][R4.64], P0 ;  /* 0x6728000004027fae */ /* 0x0003e20008121848 */
[----:B------:R-:W-:Y:S02]  /*44da0*/  IADD3.X R160, R161, UR7, RZ, P2, !PT ;  /* 0x00000007a1a07c10 */ /* 0x000fe400097fe4ff */
[----:B------:R-:W-:Y:S02]  /*44db0*/  IADD3.X R20, R21, UR7, RZ, P1, !PT ;  /* 0x0000000715147c10 */ /* 0x000fe40008ffe4ff */
[----:B------:R-:W-:Y:S01]  /*44dc0*/  MOV R161, R160 ;  /* 0x000000a000a17202 */ /* 0x000fe20000000f00 */
[----:B------:R-:W-:Y:S02]  /*44dd0*/  IMAD.MOV.U32 R160, RZ, RZ, R190 ;  /* 0x000000ffffa07224 */ /* 0x000fe400078e00be */
[----:B------:R-:W-:Y:S02]  /*44de0*/  IMAD.MOV.U32 R21, RZ, RZ, R20 ;  /* 0x000000ffff157224 */ /* 0x000fe400078e0014 */
[----:B------:R-:W-:Y:S01]  /*44df0*/  IMAD.MOV.U32 R20, RZ, RZ, R191 ;  /* 0x000000ffff147224 */ /* 0x000fe200078e00bf */
[----:B------:R-:W-:Y:S01]  /*44e00*/  LDGSTS.E [R2+0x67680], desc[UR8][R160.64], P0 ;  /* 0x67680000a0027fae */ /* 0x000fe20008121848 */
[----:B-1----:R-:W-:-:S03]  /*44e10*/  LOP3.LUT R5, R188, 0x60, RZ, 0x3c, !PT ;  /* 0x00000060bc057812 */ /* 0x002fc600078e3cff */
[----:B------:R-:W-:Y:S04]  /*44e20*/  LDGSTS.E [R2+0x67a80], desc[UR8][R20.64], P0 ;  /* 0x67a8000014027fae */ /* 0x000fe80008121848 */
[----:B------:R1:W-:Y:S02]  /*44e30*/  LDGSTS.E [R2+0x67e80], desc[UR8][R8.64], P0 ;  /* 0x67e8000008027fae */ /* 0x0003e40008121848 */
[----:B-1----:R-:W-:Y:S02]  /*44e40*/  IADD3 R2, R5, UR17, RZ ;  /* 0x0000001105027c10 */ /* 0x002fe4000fffe0ff */
[----:B--2---:R-:W-:Y:S02]  /*44e50*/  IADD3 R6, P1, R6, UR5, RZ ;  /* 0x0000000506067c10 */ /* 0x004fe4000ff3e0ff */
[----:B---3--:R-:W-:-:S02]  /*44e60*/  IADD3 R172, P2, R172, UR5, RZ ;  /* 0x00000005acac7c10 */ /* 0x008fc4000ff5e0ff */
[----:B------:R-:W-:Y:S01]  /*44e70*/  IADD3.X R177, R177, UR7, RZ, P1, !PT ;  /* 0x00000007b1b17c10 */ /* 0x000fe20008ffe4ff */
[----:B------:R1:W-:Y:S01]  /*44e80*/  STL [R1+0xd40], R6 ;  /* 0x000d400601007387 */ /* 0x0003e20000100800 */
[----:B------:R-:W-:-:S03]  /*44e90*/  IMAD.MOV.U32 R4, RZ, RZ, R6 ;  /* 0x000000ffff047224 */ /* 0x000fc600078e0006 */
[----:B------:R2:W-:Y:S01]  /*44ea0*/  STL [R1+0xd3c], R177 ;  /* 0x000d3cb101007387 */ /* 0x0005e20000100800 */
[----:B------:R-:W-:-:S03]  /*44eb0*/  IMAD.MOV.U32 R5, RZ, RZ, R177 ;  /* 0x000000ffff057224 */ /* 0x000fc600078e00b1 */
[----:B------:R3:W-:Y:S04]  /*44ec0*/  STL [R1+0xd80], R172 ;  /* 0x000d80ac01007387 */ /* 0x0007e80000100800 */
[----:B------:R1:W-:Y:S02]  /*44ed0*/  LDGSTS.E [R2+0x60300], desc[UR8][R4.64], P0 ;  /* 0x6030000004027fae */ /* 0x0003e40008121848 */
[----:B-1----:R-:W-:Y:S01]  /*44ee0*/  IMAD.MOV.U32 R4, RZ, RZ, R172 ;  /* 0x000000ffff047224 */ /* 0x002fe200078e00ac */
[----:B----4-:R-:W-:-:S05]  /*44ef0*/  IADD3.X R189, R189, UR7, RZ, P2, !PT ;  /* 0x00000007bdbd7c10 */ /* 0x010fca00097fe4ff */
[----:B------:R1:W-:Y:S04]  /*44f00*/  STL [R1+0xd7c], R189 ;  /* 0x000d7cbd01007387 */ /* 0x0003e80000100800 */
[----:B------:R-:W4:Y:S04]  /*44f10*/  LDL.LU R6, [R1+0xe40] ;  /* 0x000e400001067983 */ /* 0x000f280000300800 */
[----:B--2---:R-:W2:Y:S04]  /*44f20*/  LDL.LU R177, [R1+0xe80] ;  /* 0x000e800001b17983 */ /* 0x004ea80000300800 */
[----:B---3--:R-:W3:Y:S01]  /*44f30*/  LDL.LU R172, [R1+0xe3c] ;  /* 0x000e3c0001ac7983 */ /* 0x008ee20000300800 */
[----:B------:R-:W-:-:S03]  /*44f40*/  MOV R5, R189 ;  /* 0x000000bd00057202 */ /* 0x000fc60000000f00 */
[----:B-1----:R-:W3:Y:S01]  /*44f50*/  LDL.LU R189, [R1+0xe7c] ;  /* 0x000e7c0001bd7983 */ /* 0x002ee20000300800 */
        /* <DEDUP_REMOVED lines=10> */
[----:B------:R-:W3:Y:S04]  /*45000*/  LDL.LU R0, [R1+0xec0] ;  /* 0x000ec00001007983 */ /* 0x000ee80000300800 */
[----:B------:R1:W-:Y:S04]  /*45010*/  STL [R1+0xdfc], R176 ;  /* 0x000dfcb001007387 */ /* 0x0003e80000100800 */
[----:B------:R1:W-:Y:S04]  /*45020*/  LDGSTS.E [R2+0x60b00], desc[UR8][R4.64], P0 ;  /* 0x60b0000004027fae */ /* 0x0003e80008121848 */
[----:B------:R-:W3:Y:S01]  /*45030*/  LDL.LU R173, [R1+0xf00] ;  /* 0x000f000001ad7983 */ /* 0x000ee20000300800 */
[----:B-1----:R-:W-:Y:S01]  /*45040*/  IMAD.MOV.U32 R4, RZ, RZ, R7 ;  /* 0x000000ffff047224 */ /* 0x002fe200078e0007 */
[----:B------:R-:W-:-:S02]  /*45050*/  MOV R5, R176 ;  /* 0x000000b000057202 */ /* 0x000fc40000000f00 */
[----:B------:R-:W3:Y:S04]  /*45060*/  LDL.LU R7, [R1+0xebc] ;  /* 0x000ebc0001077983 */ /* 0x000ee80000300800 */
[----:B------:R-:W3:Y:S04]  /*45070*/  LDL.LU R176, [R1+0xefc] ;  /* 0x000efc0001b07983 */ /* 0x000ee80000300800 */
[----:B------:R1:W-:Y:S01]  /*45080*/  LDGSTS.E [R2+0x60f00], desc[UR8][R4.64], P0 ;  /* 0x60f0000004027fae */ /* 0x0003e20008121848 */
[----:B----4-:R-:W-:Y:S02]  /*45090*/  IADD3 R6, P1, R6, UR5, RZ ;  /* 0x0000000506067c10 */ /* 0x010fe4000ff3e0ff */
[----:B--2---:R-:W-:-:S02]  /*450a0*/  IADD3 R177, P2, R177, UR5, RZ ;  /* 0x00000005b1b17c10 */ /* 0x004fc4000ff5e0ff */
[----:B---3--:R-:W-:Y:S01]  /*450b0*/  IADD3.X R172, R172, UR7, RZ, P1, !PT ;  /* 0x00000007acac7c10 */ /* 0x008fe20008ffe4ff */
[----:B------:R2:W-:Y:S01]  /*450c0*/  STL [R1+0xe40], R6 ;  /* 0x000e400601007387 */ /* 0x0005e20000100800 */
[----:B-1----:R-:W-:Y:S01]  /*450d0*/  IMAD.MOV.U32 R4, RZ, RZ, R6 ;  /* 0x000000ffff047224 */ /* 0x002fe200078e0006 */
[----:B------:R-:W-:Y:S02]  /*450e0*/  IADD3.X R189, R189, UR7, RZ, P2, !PT ;  /* 0x00000007bdbd7c10 */ /* 0x000fe400097fe4ff */
[----:B------:R-:W-:Y:S01]  /*450f0*/  IMAD.MOV.U32 R5, RZ, RZ, R172 ;  /* 0x000000ffff057224 */ /* 0x000fe200078e00ac */
[----:B------:R1:W-:Y:S04]  /*45100*/  STL [R1+0xe3c], R172 ;  /* 0x000e3cac01007387 */ /* 0x0003e80000100800 */
[----:B------:R3:W-:Y:S04]  /*45110*/  STL [R1+0xe80], R177 ;  /* 0x000e80b101007387 */ /* 0x0007e80000100800 */
[----:B--2---:R-:W2:Y:S04]  /*45120*/  LDL.LU R6, [R1+0xf40] ;  /* 0x000f400001067983 */ /* 0x004ea80000300800 */
[----:B------:R4:W-:Y:S04]  /*45130*/  STL [R1+0xe7c], R189 ;  /* 0x000e7cbd01007387 */ /* 0x0009e80000100800 */
[----:B------:R4:W-:Y:S04]  /*45140*/  LDGSTS.E [R2+0x61300], desc[UR8][R4.64], P0 ;  /* 0x6130000004027fae */ /* 0x0009e80008121848 */
[----:B-1----:R-:W2:Y:S01]  /*45150*/  LDL.LU R172, [R1+0xf80] ;  /* 0x000f800001ac7983 */ /* 0x002ea20000300800 */
[----:B----4-:R-:W-:-:S03]  /*45160*/  IMAD.MOV.U32 R4, RZ, RZ, R177 ;  /* 0x000000ffff047224 */ /* 0x010fc600078e00b1 */
[----:B---3--:R-:W3:Y:S01]  /*45170*/  LDL.LU R177, [R1+0xf3c] ;  /* 0x000f3c0001b17983 */ /* 0x008ee20000300800 */
        /* <DEDUP_REMOVED lines=16> */
[----:B-1----:R-:W-:Y:S01]  /*45280*/  IMAD.MOV.U32 R4, RZ, RZ, R173 ;  /* 0x000000ffff047224 */ /* 0x002fe200078e00ad */
[----:B------:R-:W-:-:S02]  /*45290*/  MOV R5, R176 ;  /* 0x000000b000057202 */ /* 0x000fc40000000f00 */
[----:B------:R-:W4:Y:S04]  /*452a0*/  LDL.LU R173, [R1+0xfbc] ;  /* 0x000fbc0001ad7983 */ /* 0x000f280000300800 */
        /* <DEDUP_REMOVED lines=8> */
[----:B------:R-:W-:Y:S01]  /*45330*/  IMAD.MOV.U32 R5, RZ, RZ, R177 ;  /* 0x000000ffff057224 */ /* 0x000fe200078e00b1 */
[----:B------:R1:W-:Y:S04]  /*45340*/  STL [R1+0xf3c], R177 ;  /* 0x000f3cb101007387 */ /* 0x0003e80000100800 */
[----:B------:R-:W-:Y:S04]  /*45350*/  STL [R1+0xf80], R172 ;  /* 0x000f80ac01007387 */ /* 0x000fe80000100800 */
[----:B------:R2:W-:Y:S04]  /*45360*/  LDGSTS.E [R2+0x62300], desc[UR8][R4.64], P0 ;  /* 0x6230000004027fae */ /* 0x0005e80008121848 */
[----:B-1----:R-:W3:Y:S04]  /*45370*/  LDL.LU R177, [R1+0x1040] ;  /* 0x0010400001b17983 */ /* 0x002ee80000300800 */
[----:B------:R1:W-:Y:S04]  /*45380*/  STL [R1+0xf7c], R189 ;  /* 0x000f7cbd01007387 */ /* 0x0003e80000100800 */
[----:B------:R-:W4:Y:S01]  /*45390*/  LDL.LU R6, [R1+0x1080] ;  /* 0x0010800001067983 */ /* 0x000f220000300800 */
[----:B--2---:R-:W-:-:S03]  /*453a0*/  MOV R5, R189 ;  /* 0x000000bd00057202 */ /* 0x004fc60000000f00 */
[----:B-1----:R-:W2:Y:S01]  /*453b0*/  LDL.LU R189, [R1+0x103c] ;  /* 0x00103c0001bd7983 */ /* 0x002ea20000300800 */
[----:B------:R-:W-:-:S03]  /*453c0*/  IMAD.MOV.U32 R4, RZ, RZ, R172 ;  /* 0x000000ffff047224 */ /* 0x000fc600078e00ac */
[----:B------:R-:W2:Y:S01]  /*453d0*/  LDL.LU R172, [R1+0x107c] ;  /* 0x00107c0001ac7983 */ /* 0x000ea20000300800 */
[----:B------:R-:W-:Y:S02]  /*453e0*/  IADD3 R0, P1, R0, UR5, RZ ;  /* 0x0000000500007c10 */ /* 0x000fe4000ff3e0ff */
[----:B------:R-:W-:Y:S01]  /*453f0*/  IADD3 R7, P2, R7, UR5, RZ ;  /* 0x0000000507077c10 */ /* 0x000fe2000ff5e0ff */
[----:B------:R1:W-:Y:S01]  /*45400*/  LDGSTS.E [R2+0x62700], desc[UR8][R4.64], P0 ;  /* 0x6270000004027fae */ /* 0x0003e20008121848 */
[----:B------:R-:W-:-:S03]  /*45410*/  IADD3.X R173, R173, UR7, RZ, P1, !PT ;  /* 0x00000007adad7c10 */ /* 0x000fc60008ffe4ff */
[----:B------:R-:W-:Y:S01]  /*45420*/  STL [R1+0xfc0], R0 ;  /* 0x000fc00001007387 */ /* 0x000fe20000100800 */
[----:B-1----:R-:W-:Y:S01]  /*45430*/  IMAD.MOV.U32 R4, RZ, RZ, R0 ;  /* 0x000000ffff047224 */ /* 0x002fe200078e0000 */
[----:B------:R-:W-:Y:S01]  /*45440*/  IADD3.X R176, R176, UR7, RZ, P2, !PT ;  /* 0x00000007b0b07c10 */ /* 0x000fe200097fe4ff */
[----:B------:R-:W-:Y:S01]  /*45450*/  IMAD.MOV.U32 R5, RZ, RZ, R173 ;  /* 0x000000ffff057224 */ /* 0x000fe200078e00ad */
[----:B------:R1:W-:Y:S04]  /*45460*/  STL [R1+0xfbc], R173 ;  /* 0x000fbcad01007387 */ /* 0x0003e80000100800 */
[----:B------:R-:W-:Y:S04]  /*45470*/  STL [R1+0x1000], R7 ;  /* 0x0010000701007387 */ /* 0x000fe80000100800 */
[----:B------:R1:W-:Y:S04]  /*45480*/  LDGSTS.E [R2+0x62b00], desc[UR8][R4.64], P0 ;  /* 0x62b0000004027fae */ /* 0x0003e80008121848 */
[----:B-1----:R-:W2:Y:S04]  /*45490*/  LDL.LU R173, [R1+0x10c0] ;  /* 0x0010c00001ad7983 */ /* 0x002ea80000300800 */
[----:B------:R1:W-:Y:S01]  /*454a0*/  STL [R1+0xffc], R176 ;  /* 0x000ffcb001007387 */ /* 0x0003e20000100800 */
[----:B------:R-:W-:Y:S01]  /*454b0*/  IMAD.MOV.U32 R4, RZ, RZ, R7 ;  /* 0x000000ffff047224 */ /* 0x000fe200078e0007 */
[----:B------:R-:W-:-:S02]  /*454c0*/  MOV R5, R176 ;  /* 0x000000b000057202 */ /* 0x000fc40000000f00 */
[----:B------:R-:W2:Y:S04]  /*454d0*/  LDL.LU R0, [R1+0x1100] ;  /* 0x0011000001007983 */ /* 0x000ea80000300800 */
[----:B-1----:R-:W2:Y:S04]  /*454e0*/  LDL.LU R176, [R1+0x10bc] ;  /* 0x0010bc0001b07983 */ /* 0x002ea80000300800 */
[----:B------:R1:W-:Y:S04]  /*454f0*/  LDGSTS.E [R2+0x62f00], desc[UR8][R4.64], P0 ;  /* 0x62f0000004027fae */ /* 0x0003e80008121848 */
[----:B------:R-:W2:Y:S01]  /*45500*/  LDL.LU R7, [R1+0x10fc] ;  /* 0x0010fc0001077983 */ /* 0x000ea20000300800 */
[----:B---3--:R-:W-:-:S05]  /*45510*/  IADD3 R177, P1, R177, UR5, RZ ;  /* 0x00000005b1b17c10 */ /* 0x008fca000ff3e0ff */
[----:B-1----:R-:W-:Y:S01]  /*45520*/  IMAD.MOV.U32 R4, RZ, RZ, R177 ;  /* 0x000000ffff047224 */ /* 0x002fe200078e00b1 */
[----:B----4-:R-:W-:Y:S02]  /*45530*/  IADD3 R6, P2, R6, UR5, RZ ;  /* 0x0000000506067c10 */ /* 0x010fe4000ff5e0ff */
        /* <DEDUP_REMOVED lines=8> */
[----:B-1----:R-:W-:Y:S01]  /*455c0*/  MOV R5, R172 ;  /* 0x000000ac00057202 */ /* 0x002fe20000000f00 */
[----:B------:R-:W-:-:S02]  /*455d0*/  IMAD.MOV.U32 R4, RZ, RZ, R6 ;  /* 0x000000ffff047224 */ /* 0x000fc400078e0006 */
[----:B--2---:R-:W2:Y:S04]  /*455e0*/  LDL.LU R172, [R1+0x113c] ;  /* 0x00113c0001ac7983 */ /* 0x004ea80000300800 */
[----:B------:R-:W3:Y:S04]  /*455f0*/  LDL.LU R6, [R1+0x1140] ;  /* 0x0011400001067983 */ /* 0x000ee80000300800 */
[----:B------:R-:W4:Y:S04]  /*45600*/  LDL.LU R191, [R1+0x117c] ;  /* 0x00117c0001bf7983 */ /* 0x000f280000300800 */
[----:B------:R-:W4:Y:S01]  /*45610*/  LDL.LU R190, [R1+0x1180] ;  /* 0x0011800001be7983 */ /* 0x000f220000300800 */
[----:B------:R-:W-:-:S03]  /*45620*/  IADD3 R173, P1, R173, UR5, RZ ;  /* 0x00000005adad7c10 */ /* 0x000fc6000ff3e0ff */
[----:B------:R1:W-:Y:S01]  /*45630*/  LDGSTS.E [R2+0x63700], desc[UR8][R4.64], P0 ;  /* 0x6370000004027fae */ /* 0x0003e20008121848 */
[----:B------:R-:W-:Y:S02]  /*45640*/  IADD3 R0, P2, R0, UR5, RZ ;  /* 0x0000000500007c10 */ /* 0x000fe4000ff5e0ff */
[----:B------:R-:W-:Y:S01]  /*45650*/  IADD3.X R176, R176, UR7, RZ, P1, !PT ;  /* 0x00000007b0b07c10 */ /* 0x000fe20008ffe4ff */
[----:B------:R1:W-:Y:S04]  /*45660*/  STL [R1+0x10c0], R173 ;  /* 0x0010c0ad01007387 */ /* 0x0003e80000100800 */
[----:B------:R1:W-:Y:S01]  /*45670*/  STL [R1+0x10bc], R176 ;  /* 0x0010bcb001007387 */ /* 0x0003e20000100800 */
[----:B------:R-:W-:-:S03]  /*45680*/  IADD3.X R7, R7, UR7, RZ, P2, !PT ;  /* 0x0000000707077c10 */ /* 0x000fc600097fe4ff */
[----:B------:R-:W-:Y:S01]  /*45690*/  STL [R1+0x1100], R0 ;  /* 0x0011000001007387 */ /* 0x000fe20000100800 */
[----:B-1----:R-:W-:-:S03]  /*456a0*/  IMAD.MOV.U32 R4, RZ, RZ, R173 ;  /* 0x000000ffff047224 */ /* 0x002fc600078e00ad */
[----:B------:R-:W4:Y:S01]  /*456b0*/  LDL.LU R177, [R1+0x11c0] ;  /* 0x0011c00001b17983 */ /* 0x000f220000300800 */
[----:B------:R-:W-:-:S03]  /*456c0*/  IMAD.MOV.U32 R5, RZ, RZ, R176 ;  /* 0x000000ffff057224 */ /* 0x000fc600078e00b0 */
[----:B------:R1:W-:Y:S04]  /*456d0*/  STL [R1+0x10fc], R7 ;  /* 0x0010fc0701007387 */ /* 0x0003e80000100800 */
[----:B------:R-:W4:Y:S04]  /*456e0*/  LDL.LU R173, [R1+0x1200] ;  /* 0x0012000001ad7983 */ /* 0x000f280000300800 */
[----:B------:R-:W4:Y:S04]  /*456f0*/  LDL.LU R189, [R1+0x11bc] ;  /* 0x0011bc0001bd7983 */ /* 0x000f280000300800 */
[----:B------:R1:W-:Y:S04]  /*45700*/  LDGSTS.E [R2+0x63b00], desc[UR8][R4.64], P0 ;  /* 0x63b0000004027fae */ /* 0x0003e80008121848 */
[----:B------:R-:W4:Y:S01]  /*45710*/  LDL.LU R176, [R1+0x11fc] ;  /* 0x0011fc0001b07983 */ /* 0x000f220000300800 */
[----:B-1----:R-:W-:Y:S01]  /*45720*/  IMAD.MOV.U32 R4, RZ, RZ, R0 ;  /* 0x000000ffff047224 */ /* 0x002fe200078e0000 */
[----:B------:R-:W-:-:S02]  /*45730*/  MOV R5, R7 ;  /* 0x0000000700057202 */ /* 0x000fc40000000f00 */
[----:B------:R-:W4:Y:S04]  /*45740*/  LDL.LU R7, [R1+0x1240] ;  /* 0x0012400001077983 */ /* 0x000f280000300800 */
[----:B------:R-:W4:Y:S04]  /*45750*/  LDL.LU R0, [R1+0x1280] ;  /* 0x0012800001007983 */ /* 0x000f280000300800 */
[----:B------:R1:W-:Y:S01]  /*45760*/  LDGSTS.E [R2+0x63f00], desc[UR8][R4.64], P0 ;  /* 0x63f0000004027fae */ /* 0x0003e20008121848 */
[----:B---3--:R-:W-:-:S04]  /*45770*/  IADD3 R6, P1, R6, UR5, RZ ;  /* 0x0000000506067c10 */ /* 0x008fc8000ff3e0ff */
[----:B--2---:R-:W-:Y:S01]  /*45780*/  IADD3.X R172, R172, UR7, RZ, P1, !PT ;  /* 0x00000007acac7c10 */ /* 0x004fe20008ffe4ff */
[----:B------:R-:W-:Y:S01]  /*45790*/  STL [R1+0x1140], R6 ;  /* 0x0011400601007387 */ /* 0x000fe20000100800 */
[----:B----4-:R-:W-:-:S03]  /*457a0*/  IADD3 R190, P2, R190, UR5, RZ ;  /* 0x00000005bebe7c10 */ /* 0x010fc6000ff5e0ff */
[----:B------:R2:W-:Y:S01]  /*457b0*/  STL [R1+0x113c], R172 ;  /* 0x00113cac01007387 */ /* 0x0005e20000100800 */
[----:B-1----:R-:W-:Y:S01]  /*457c0*/  IMAD.MOV.U32 R5, RZ, RZ, R172 ;  /* 0x000000ffff057224 */ /* 0x002fe200078e00ac */
[----:B------:R-:W-:Y:S02]  /*457d0*/  IADD3.X R191, R191, UR7, RZ, P2, !PT ;  /* 0x00000007bfbf7c10 */ /* 0x000fe400097fe4ff */
[----:B------:R-:W-:Y:S01]  /*457e0*/  STL [R1+0x1180], R190 ;  /* 0x001180be01007387 */ /* 0x000fe20000100800 */
[----:B------:R-:W-:-:S03]  /*457f0*/  IMAD.MOV.U32 R4, RZ, RZ, R6 ;  /* 0x000000ffff047224 */ /* 0x000fc600078e0006 */
[----:B--2---:R-:W2:Y:S04]  /*45800*/  LDL.LU R172, [R1+0x123c] ;  /* 0x00123c0001ac7983 */ /* 0x004ea80000300800 */
[----:B------:R-:W-:Y:S04]  /*45810*/  STL [R1+0x117c], R191 ;  /* 0x00117cbf01007387 */ /* 0x000fe80000100800 */
[----:B------:R-:W3:Y:S01]  /*45820*/  LDL.LU R6, [R1+0x127c] ;  /* 0x00127c0001067983 */ /* 0x000ee20000300800 */
[----:B------:R-:W-:-:S03]  /*45830*/  IADD3 R177, P1, R177, UR5, RZ ;  /* 0x00000005b1b17c10 */ /* 0x000fc6000ff3e0ff */
[----:B------:R1:W-:Y:S01]  /*45840*/  LDGSTS.E [R2+0x64300], desc[UR8][R4.64], P0 ;  /* 0x6430000004027fae */ /* 0x0003e20008121848 */
[----:B------:R-:W-:Y:S02]  /*45850*/  IADD3 R173, P2, R173, UR5, RZ ;  /* 0x00000005adad7c10 */ /* 0x000fe4000ff5e0ff */
[----:B------:R-:W-:Y:S01]  /*45860*/  IADD3.X R189, R189, UR7, RZ, P1, !PT ;  /* 0x00000007bdbd7c10 */ /* 0x000fe20008ffe4ff */
[----:B-1----:R-:W-:Y:S01]  /*45870*/  IMAD.MOV.U32 R4, RZ, RZ, R190 ;  /* 0x000000ffff047224 */ /* 0x002fe200078e00be */
[----:B------:R-:W-:-:S05]  /*45880*/  MOV R5, R191 ;  /* 0x000000bf00057202 */ /* 0x000fca0000000f00 */
[----:B------:R1:W-:Y:S01]  /*45890*/  LDGSTS.E [R2+0x64700], desc[UR8][R4.64], P0 ;  /* 0x6470000004027fae */ /* 0x0003e20008121848 */
[----:B------:R-:W-:-:S03]  /*458a0*/  IADD3.X R176, R176, UR7, RZ, P2, !PT ;  /* 0x00000007b0b07c10 */ /* 0x000fc600097fe4ff */
[----:B------:R-:W-:Y:S01]  /*458b0*/  STL [R1+0x11c0], R177 ;  /* 0x0011c0b101007387 */ /* 0x000fe20000100800 */
[----:B-1----:R-:W-:Y:S02]  /*458c0*/  IMAD.MOV.U32 R4, RZ, RZ, R177 ;  /* 0x000000ffff047224 */ /* 0x002fe400078e00b1 */
[----:B------:R-:W-:Y:S01]  /*458d0*/  IMAD.MOV.U32 R5, RZ, RZ, R189 ;  /* 0x000000ffff057224 */ /* 0x000fe200078e00bd */
[----:B------:R-:W-:Y:S01]  /*458e0*/  IADD3 R7, P1, R7, UR5, RZ ;  /* 0x0000000507077c10 */ /* 0x000fe2000ff3e0ff */
[----:B------:R-:W-:Y:S01]  /*458f0*/  STL [R1+0x11bc], R189 ;  /* 0x0011bcbd01007387 */ /* 0x000fe20000100800 */
[----:B------:R-:W-:-:S03]  /*45900*/  IADD3 R0, P2, R0, UR5, RZ ;  /* 0x0000000500007c10 */ /* 0x000fc6000ff5e0ff */
[----:B------:R1:W-:Y:S04]  /*45910*/  LDGSTS.E [R2+0x64b00], desc[UR8][R4.64], P0 ;  /* 0x64b0000004027fae */ /* 0x0003e80008121848 */
[----:B------:R-:W-:Y:S04]  /*45920*/  STL [R1+0x1200], R173 ;  /* 0x001200ad01007387 */ /* 0x000fe80000100800 */
[----:B------:R4:W-:Y:S01]  /*45930*/  STL [R1+0x11fc], R176 ;  /* 0x0011fcb001007387 */ /* 0x0009e20000100800 */
[----:B-1----:R-:W-:Y:S01]  /*45940*/  IMAD.MOV.U32 R4, RZ, RZ, R173 ;  /* 0x000000ffff047224 */ /* 0x002fe200078e00ad */
[----:B------:R-:W-:-:S02]  /*45950*/  MOV R5, R176 ;  /* 0x000000b000057202 */ /* 0x000fc40000000f00 */
[----:B----4-:R-:W4:Y:S04]  /*45960*/  LDL.LU R176, [R1+0x12fc] ;  /* 0x0012fc0001b07983 */ /* 0x010f280000300800 */
[----:B------:R-:W4:Y:S04]  /*45970*/  LDL.LU R191, [R1+0x1300] ;  /* 0x0013000001bf7983 */ /* 0x000f280000300800 */
[----:B------:R1:W-:Y:S04]  /*45980*/  LDGSTS.E [R2+0x64f00], desc[UR8][R4.64], P0 ;  /* 0x64f0000004027fae */ /* 0x0003e80008121848 */
[----:B------:R-:W-:Y:S01]  /*45990*/  STL [R1+0x1240], R7 ;  /* 0x0012400701007387 */ /* 0x000fe20000100800 */
[----:B-1----:R-:W-:Y:S01]  /*459a0*/  IMAD.MOV.U32 R4, RZ, RZ, R7 ;  /* 0x000000ffff047224 */ /* 0x002fe200078e0007 */
[----:B--2---:R-:W-:-:S05]  /*459b0*/  IADD3.X R172, R172, UR7, RZ, P1, !PT ;  /* 0x00000007acac7c10 */ /* 0x004fca0008ffe4ff */
[----:B------:R-:W-:Y:S01]  /*459c0*/  IMAD.MOV.U32 R5, RZ, RZ, R172 ;  /* 0x000000ffff057224 */ /* 0x000fe200078e00ac */
[----:B------:R1:W-:Y:S01]  /*459d0*/  STL [R1+0x123c], R172 ;  /* 0x00123cac01007387 */ /* 0x0003e20000100800 */
[----:B---3--:R-:W-:-:S03]  /*459e0*/  IADD3.X R6, R6, UR7, RZ, P2, !PT ;  /* 0x0000000706067c10 */ /* 0x008fc600097fe4ff */
[----:B------:R-:W-:Y:S04]  /*459f0*/  STL [R1+0x1280], R0 ;  /* 0x0012800001007387 */ /* 0x000fe80000100800 */
[----:B------:R-:W2:Y:S04]  /*45a00*/  LDL.LU R189, [R1+0x1340] ;  /* 0x0013400001bd7983 */ /* 0x000ea80000300800 */
[----:B------:R3:W-:Y:S04]  /*45a10*/  STL [R1+0x127c], R6 ;  /* 0x00127c0601007387 */ /* 0x0007e80000100800 */
[----:B------:R-:W2:Y:S04]  /*45a20*/  LDL.LU R173, [R1+0x1380] ;  /* 0x0013800001ad7983 */ /* 0x000ea80000300800 */
[----:B------:R1:W-:Y:S04]  /*45a30*/  LDGSTS.E [R2+0x65300], desc[UR8][R4.64], P0 ;  /* 0x6530000004027fae */ /* 0x0003e80008121848 */
[----:B------:R-:W2:Y:S04]  /*45a40*/  LDL.LU R190, [R1+0x133c] ;  /* 0x00133c0001be7983 */ /* 0x000ea80000300800 */
[----:B------:R-:W2:Y:S01]  /*45a50*/  LDL.LU R177, [R1+0x137c] ;  /* 0x00137c0001b17983 */ /* 0x000ea20000300800 */
[----:B-1----:R-:W-:Y:S01]  /*45a60*/  IMAD.MOV.U32 R4, RZ, RZ, R0 ;  /* 0x000000ffff047224 */ /* 0x002fe200078e0000 */
[----:B------:R-:W-:-:S02]  /*45a70*/  MOV R5, R6 ;  /* 0x0000000600057202 */ /* 0x000fc40000000f00 */
[----:B------:R-:W2:Y:S04]  /*45a80*/  LDL.LU R172, [R1+0x13bc] ;  /* 0x0013bc0001ac7983 */ /* 0x000ea80000300800 */
[----:B------:R-:W2:Y:S04]  /*45a90*/  LDL.LU R7, [R1+0x13c0] ;  /* 0x0013c00001077983 */ /* 0x000ea80000300800 */
[----:B---3--:R-:W3:Y:S04]  /*45aa0*/  LDL.LU R6, [R1+0x13fc] ;  /* 0x0013fc0001067983 */ /* 0x008ee80000300800 */
[----:B------:R-:W3:Y:S04]  /*45ab0*/  LDL.LU R0, [R1+0x1400] ;  /* 0x0014000001007983 */ /* 0x000ee80000300800 */
[----:B------:R1:W-:Y:S04]  /*45ac0*/  LDGSTS.E [R2+0x65700], desc[UR8][R4.64], P0 ;  /* 0x6570000004027fae */ /* 0x0003e80008121848 */
[----:B------:R-:W3:Y:S04]  /*45ad0*/  LDL.LU R4, [R1+0x12bc] ;  /* 0x0012bc0001047983 */ /* 0x000ee80000300800 */
[----:B------:R-:W1:Y:S01]  /*45ae0*/  LDL.LU R5, [R1+0x12c0] ;  /* 0x0012c00001057983 */ /* 0x000e620000300800 */
[----:B----4-:R-:W-:-:S04]  /*45af0*/  IADD3 R191, P2, R191, UR5, RZ ;  /* 0x00000005bfbf7c10 */ /* 0x010fc8000ff5e0ff */
[----:B------:R-:W-:Y:S02]  /*45b00*/  IADD3.X R176, R176, UR7, RZ, P2, !PT ;  /* 0x00000007b0b07c10 */ /* 0x000fe400097fe4ff */
[----:B--2---:R-:W-:-:S04]  /*45b10*/  IADD3 R173, P2, R173, UR5, RZ ;  /* 0x00000005adad7c10 */ /* 0x004fc8000ff5e0ff */
[----:B------:R-:W-:Y:S02]  /*45b20*/  IADD3.X R177, R177, UR7, RZ, P2, !PT ;  /* 0x00000007b1b17c10 */ /* 0x000fe400097fe4ff */
[----:B-1----:R-:W-:-:S04]  /*45b30*/  IADD3 R5, P1, R5, UR5, RZ ;  /* 0x0000000505057c10 */ /* 0x002fc8000ff3e0ff */
[----:B---3--:R-:W-:Y:S01]  /*45b40*/  IADD3.X R4, R4, UR7, RZ, P1, !PT ;  /* 0x0000000704047c10 */ /* 0x008fe20008ffe4ff */
[----:B------:R1:W-:Y:S04]  /*45b50*/  STL [R1+0x12c0], R5 ;  /* 0x0012c00501007387 */ /* 0x0003e80000100800 */
[----:B------:R2:W-:Y:S01]  /*45b60*/  STL [R1+0x12bc], R4 ;  /* 0x0012bc0401007387 */ /* 0x0005e20000100800 */
[----:B-1----:R-:W-:-:S04]  /*45b70*/  LOP3.LUT R5, R5, R4, RZ, 0x3c, !PT ;  /* 0x0000000405057212 */ /* 0x002fc800078e3cff */
[----:B--2---:R-:W-:-:S04]  /*45b80*/  LOP3.LUT R4, R5, R4, RZ, 0x3c, !PT ;  /* 0x0000000405047212 */ /* 0x004fc800078e3cff */
[----:B------:R-:W-:Y:S02]  /*45b90*/  LOP3.LUT R5, R5, R4, RZ, 0x3c, !PT ;  /* 0x0000000405057212 */ /* 0x000fe400078e3cff */
[----:B------:R-:W-:-:S03]  /*45ba0*/  IADD3 R189, P1, R189, UR5, RZ ;  /* 0x00000005bdbd7c10 */ /* 0x000fc6000ff3e0ff */
[----:B------:R1:W-:Y:S01]  /*45bb0*/  LDGSTS.E [R2+0x65b00], desc[UR8][R4.64], P0 ;  /* 0x65b0000004027fae */ /* 0x0003e20008121848 */
[----:B------:R-:W-:Y:S01]  /*45bc0*/  IADD3.X R190, R190, UR7, RZ, P1, !PT ;  /* 0x00000007bebe7c10 */ /* 0x000fe20008ffe4ff */
[----:B-1----:R-:W-:Y:S02]  /*45bd0*/  IMAD.MOV.U32 R4, RZ, RZ, R191 ;  /* 0x000000ffff047224 */ /* 0x002fe400078e00bf */
[----:B------:R-:W-:-:S05]  /*45be0*/  IMAD.MOV.U32 R5, RZ, RZ, R176 ;  /* 0x000000ffff057224 */ /* 0x000fca00078e00b0 */
[----:B------:R1:W-:Y:S01]  /*45bf0*/  LDGSTS.E [R2+0x65f00], desc[UR8][R4.64], P0 ;  /* 0x65f0000004027fae */ /* 0x0003e20008121848 */
[----:B------:R-:W-:Y:S02]  /*45c00*/  IADD3 R7, P1, R7, UR5, RZ ;  /* 0x0000000507077c10 */ /* 0x000fe4000ff3e0ff */
[----:B------:R-:W-:Y:S01]  /*45c10*/  IADD3 R0, P2, R0, UR5, RZ ;  /* 0x0000000500007c10 */ /* 0x000fe2000ff5e0ff */
[----:B-1----:R-:W-:Y:S01]  /*45c20*/  IMAD.MOV.U32 R4, RZ, RZ, R189 ;  /* 0x000000ffff047224 */ /* 0x002fe200078e00bd */
[----:B------:R-:W-:Y:S02]  /*45c30*/  MOV R5, R190 ;  /* 0x000000be00057202 */ /* 0x000fe40000000f00 */
[----:B------:R-:W-:-:S03]  /*45c40*/  IADD3.X R172, R172, UR7, RZ, P1, !PT ;  /* 0x00000007acac7c10 */ /* 0x000fc60008ffe4ff */
[----:B------:R1:W-:Y:S01]  /*45c50*/  LDGSTS.E [R2+0x66300], desc[UR8][R4.64], P0 ;  /* 0x6630000004027fae */ /* 0x0003e20008121848 */
[----:B------:R-:W-:Y:S01]  /*45c60*/  IADD3.X R6, R6, UR7, RZ, P2, !PT ;  /* 0x0000000706067c10 */ /* 0x000fe200097fe4ff */
[----:B-1----:R-:W-:Y:S02]  /*45c70*/  IMAD.MOV.U32 R4, RZ, RZ, R173 ;  /* 0x000000ffff047224 */ /* 0x002fe400078e00ad */
[----:B------:R-:W-:-:S05]  /*45c80*/  IMAD.MOV.U32 R5, RZ, RZ, R177 ;  /* 0x000000ffff057224 */ /* 0x000fca00078e00b1 */
[----:B------:R1:W-:Y:S04]  /*45c90*/  LDGSTS.E [R2+0x66700], desc[UR8][R4.64], P0 ;  /* 0x6670000004027fae */ /* 0x0003e80008121848 */
[----:B------:R-:W-:Y:S01]  /*45ca0*/  STL [R1+0x1300], R191 ;  /* 0x001300bf01007387 */ /* 0x000fe20000100800 */
[----:B-1----:R-:W-:Y:S01]  /*45cb0*/  IMAD.MOV.U32 R4, RZ, RZ, R7 ;  /* 0x000000ffff047224 */ /* 0x002fe200078e0007 */
[----:B------:R-:W-:Y:S02]  /*45cc0*/  MOV R5, R172 ;  /* 0x000000ac00057202 */ /* 0x000fe40000000f00 */
[----:B------:R1:W-:Y:S04]  /*45cd0*/  STL [R1+0x12fc], R176 ;  /* 0x0012fcb001007387 */ /* 0x0003e80000100800 */
[----:B------:R2:W-:Y:S04]  /*45ce0*/  LDGSTS.E [R2+0x66b00], desc[UR8][R4.64], P0 ;  /* 0x66b0000004027fae */ /* 0x0005e80008121848 */
[----:B-1----:R-:W3:Y:S04]  /*45cf0*/  LDL.LU R176, [R1+0x1820] ;  /* 0x0018200001b07983 */ /* 0x002ee80000300800 */
[----:B------:R-:W-:Y:S01]  /*45d00*/  STL [R1+0x1340], R189 ;  /* 0x001340bd01007387 */ /* 0x000fe20000100800 */
[----:B--2---:R-:W-:-:S02]  /*45d10*/  IMAD.MOV.U32 R4, RZ, RZ, R0 ;  /* 0x000000ffff047224 */ /* 0x004fc400078e0000 */
[----:B------:R-:W-:Y:S01]  /*45d20*/  IMAD.MOV.U32 R5, RZ, RZ, R6 ;  /* 0x000000ffff057224 */ /* 0x000fe200078e0006 */
[----:B------:R-:W-:Y:S04]  /*45d30*/  STL [R1+0x133c], R190 ;  /* 0x00133cbe01007387 */ /* 0x000fe80000100800 */
[----:B------:R-:W-:Y:S04]  /*45d40*/  STL [R1+0x1380], R173 ;  /* 0x001380ad01007387 */ /* 0x000fe80000100800 */
[----:B------:R-:W-:Y:S04]  /*45d50*/  STL [R1+0x137c], R177 ;  /* 0x00137cb101007387 */ /* 0x000fe80000100800 */
[----:B------:R1:W-:Y:S04]  /*45d60*/  LDGSTS.E [R2+0x66f00], desc[UR8][R4.64], P0 ;  /* 0x66f0000004027fae */ /* 0x0003e80008121848 */
[----:B------:R-:W-:Y:S04]  /*45d70*/  STL [R1+0x13c0], R7 ;  /* 0x0013c00701007387 */ /* 0x000fe80000100800 */
[----:B------:R2:W-:Y:S01]  /*45d80*/  STL [R1+0x13bc], R172 ;  /* 0x0013bcac01007387 */ /* 0x0005e20000100800 */
[----:B-1----:R-:W-:-:S03]  /*45d90*/  IADD3 R4, P1, R186, UR5, RZ ;  /* 0x00000005ba047c10 */ /* 0x002fc6000ff3e0ff */
[----:B------:R1:W-:Y:S01]  /*45da0*/  STL [R1+0x1400], R0 ;  /* 0x0014000001007387 */ /* 0x0003e20000100800 */
[----:B------:R-:W-:-:S03]  /*45db0*/  IADD3.X R186, R187, UR7, RZ, P1, !PT ;  /* 0x00000007bbba7c10 */ /* 0x000fc60008ffe4ff */
[----:B------:R4:W-:Y:S04]  /*45dc0*/  STL [R1+0x13fc], R6 ;  /* 0x0013fc0601007387 */ /* 0x0009e80000100800 */
[----:B--2---:R-:W2:Y:S04]  /*45dd0*/  LDL.LU R172, [R1+0xd48] ;  /* 0x000d480001ac7983 */ /* 0x004ea80000300800 */
[----:B------:R-:W3:Y:S01]  /*45de0*/  LDL.LU R191, [R1+0xd84] ;  /* 0x000d840001bf7983 */ /* 0x000ee20000300800 */
[----:B------:R-:W-:-:S03]  /*45df0*/  IMAD.MOV.U32 R187, RZ, RZ, R186 ;  /* 0x000000ffffbb7224 */ /* 0x000fc600078e00ba */
[----:B------:R-:W3:Y:S01]  /*45e00*/  LDL.LU R177, [R1+0xd88] ;  /* 0x000d880001b17983 */ /* 0x000ee20000300800 */
[----:B------:R-:W-:-:S03]  /*45e10*/  MOV R186, R4 ;  /* 0x0000000400ba7202 */ /* 0x000fc60000000f00 */
[----:B------:R-:W3:Y:S04]  /*45e20*/  LDL.LU R7, [R1+0xdc4] ;  /* 0x000dc40001077983 */ /* 0x000ee80000300800 */
[----:B-1----:R-:W3:Y:S04]  /*45e30*/  LDL.LU R0, [R1+0xdc8] ;  /* 0x000dc80001007983 */ /* 0x002ee80000300800 */
[----:B------:R-:W3:Y:S04]  /*45e40*/  LDL.LU R173, [R1+0xe04] ;  /* 0x000e040001ad7983 */ /* 0x000ee80000300800 */
[----:B----4-:R-:W4:Y:S04]  /*45e50*/  LDL.LU R6, [R1+0xe08] ;  /* 0x000e080001067983 */ /* 0x010f280000300800 */
[----:B------:R-:W4:Y:S01]  /*45e60*/  LDL.LU R4, [R1+0xd44] ;  /* 0x000d440001047983 */ /* 0x000f220000300800 */
[----:B------:R-:W-:-:S03]  /*45e70*/  IADD3 R5, P1, R182, UR5, RZ ;  /* 0x00000005b6057c10 */ /* 0x000fc6000ff3e0ff */
[----:B------:R-:W-:Y:S01]  /*45e80*/  LDGSTS.E [R2+0x67300], desc[UR8][R186.64], P0 ;  /* 0x67300000ba027fae */ /* 0x000fe20008121848 */
[----:B------:R-:W-:Y:S02]  /*45e90*/  IADD3.X R182, R183, UR7, RZ, P1, !PT ;  /* 0x00000007b7b67c10 */ /* 0x000fe40008ffe4ff */
[----:B------:R-:W-:-:S04]  /*45ea0*/  IADD3 R189, P1, R178, UR5, RZ ;  /* 0x00000005b2bd7c10 */ /* 0x000fc8000ff3e0ff */
[----:B------:R-:W-:Y:S02]  /*45eb0*/  IADD3.X R178, R179, UR7, RZ, P1, !PT ;  /* 0x00000007b3b27c10 */ /* 0x000fe40008ffe4ff */
[----:B------:R-:W-:Y:S01]  /*45ec0*/  IADD3 R190, P1, R174, UR5, RZ ;  /* 0x00000005aebe7c10 */ /* 0x000fe2000ff3e0ff */
[----:B------:R-:W-:-:S03]  /*45ed0*/  IMAD.MOV.U32 R183, RZ, RZ, R182 ;  /* 0x000000ffffb77224 */ /* 0x000fc600078e00b6 */
[----:B------:R-:W-:Y:S01]  /*45ee0*/  IADD3.X R174, R175, UR7, RZ, P1, !PT ;  /* 0x00000007afae7c10 */ /* 0x000fe20008ffe4ff */
[----:B------:R-:W-:Y:S02]  /*45ef0*/  IMAD.MOV.U32 R182, RZ, RZ, R5 ;  /* 0x000000ffffb67224 */ /* 0x000fe400078e0005 */
[----:B------:R-:W-:Y:S01]  /*45f00*/  IMAD.MOV.U32 R179, RZ, RZ, R178 ;  /* 0x000000ffffb37224 */ /* 0x000fe200078e00b2 */
[----:B------:R-:W-:Y:S01]  /*45f10*/  MOV R178, R189 ;  /* 0x000000bd00b27202 */ /* 0x000fe20000000f00 */
[----:B------:R-:W-:Y:S01]  /*45f20*/  IMAD.MOV.U32 R175, RZ, RZ, R174 ;  /* 0x000000ffffaf7224 */ /* 0x000fe200078e00ae */
[----:B------:R-:W-:Y:S01]  /*45f30*/  LOP3.LUT R5, R188, 0x70, RZ, 0x3c, !PT ;  /* 0x00000070bc057812 */ /* 0x000fe200078e3cff */
[----:B------:R-:W-:Y:S01]  /*45f40*/  IMAD.MOV.U32 R174, RZ, RZ, R190 ;  /* 0x000000ffffae7224 */ /* 0x000fe200078e00be */
[----:B------:R-:W-:Y:S04]  /*45f50*/  LDGSTS.E [R2+0x67700], desc[UR8][R182.64], P0 ;  /* 0x67700000b6027fae */ /* 0x000fe80008121848 */
[----:B------:R-:W-:Y:S04]  /*45f60*/  LDGSTS.E [R2+0x67b00], desc[UR8][R178.64], P0 ;  /* 0x67b00000b2027fae */ /* 0x000fe80008121848 */
[----:B------:R1:W-:Y:S02]  /*45f70*/  LDGSTS.E [R2+0x67f00], desc[UR8][R174.64], P0 ;  /* 0x67f00000ae027fae */ /* 0x0003e40008121848 */
[----:B-1----:R-:W-:Y:S01]  /*45f80*/  VIADD R2, R5, UR17 ;  /* 0x0000001105027c36 */ /* 0x002fe20008000000 */
[----:B--2---:R-:W-:-:S02]  /*45f90*/  IADD3 R172, P1, R172, UR5, RZ ;  /* 0x00000005acac7c10 */ /* 0x004fc4000ff3e0ff */
[----:B---3--:R-:W-:-:S03]  /*45fa0*/  IADD3 R177, P2, R177, UR5, RZ ;  /* 0x00000005b1b17c10 */ /* 0x008fc6000ff5e0ff */
[----:B------:R-:W-:Y:S01]  /*45fb0*/  STL [R1+0xd48], R172 ;  /* 0x000d48ac01007387 */ /* 0x000fe20000100800 */
[----:B------:R-:W-:Y:S02]  /*45fc0*/  IADD3.X R191, R191, UR7, RZ, P2, !PT ;  /* 0x00000007bfbf7c10 */ /* 0x000fe400097fe4ff */
[----:B----4-:R-:W-:-:S04]  /*45fd0*/  IADD3.X R4, R4, UR7, RZ, P1, !PT ;  /* 0x0000000704047c10 */ /* 0x010fc80008ffe4ff */
[----:B------:R-:W-:Y:S01]  /*45fe0*/  MOV R5, R4 ;  /* 0x0000000400057202 */ /* 0x000fe20000000f00 */
[----:B------:R1:W-:Y:S04]  /*45ff0*/  STL [R1+0xd44], R4 ;  /* 0x000d440401007387 */ /* 0x0003e80000100800 */
[----:B------:R2:W-:Y:S04]  /*46000*/  STL [R1+0xd88], R177 ;  /* 0x000d88b101007387 */ /* 0x0005e80000100800 */
[----:B------:R-:W-:Y:S01]  /*46010*/  STL [R1+0xd84], R191 ;  /* 0x000d84bf01007387 */ /* 0x000fe20000100800 */
[----:B-1----:R-:W-:-:S03]  /*46020*/  IMAD.MOV.U32 R4, RZ, RZ, R172 ;  /* 0x000000ffff047224 */ /* 0x002fc600078e00ac */
[----:B------:R-:W3:Y:S04]  /*46030*/  LDL.LU R172, [R1+0xe48] ;  /* 0x000e480001ac7983 */ /* 0x000ee80000300800 */
[----:B------:R1:W-:Y:S04]  /*46040*/  LDGSTS.E [R2+0x60380], desc[UR8][R4.64], P0 ;  /* 0x6038000004027fae */ /* 0x0003e80008121848 */
[----:B------:R-:W4:Y:S01]  /*46050*/  LDL.LU R189, [R1+0xe88] ;  /* 0x000e880001bd7983 */ /* 0x000f220000300800 */
[----:B-1----:R-:W-:-:S03]  /*46060*/  IMAD.MOV.U32 R4, RZ, RZ, R177 ;  /* 0x000000ffff047224 */ /* 0x002fc600078e00b1 */
[----:B--2---:R-:W2:Y:S04]  /*46070*/  LDL.LU R177, [R1+0xe44] ;  /* 0x000e440001b17983 */ /* 0x004ea80000300800 */
[----:B------:R-:W2:Y:S01]  /*46080*/  LDL.LU R190, [R1+0xe84] ;  /* 0x000e840001be7983 */ /* 0x000ea20000300800 */
[----:B------:R-:W-:Y:S01]  /*46090*/  IADD3 R0, P1, R0, UR5, RZ ;  /* 0x0000000500007c10 */ /* 0x000fe2000ff3e0ff */
[----:B------:R-:W-:Y:S01]  /*460a0*/  IMAD.MOV.U32 R5, RZ, RZ, R191 ;  /* 0x000000ffff057224 */ /* 0x000fe200078e00bf */
[----:B------:R-:W-:Y:S02]  /*460b0*/  IADD3 R6, P2, R6, UR5, RZ ;  /* 0x0000000506067c10 */ /* 0x000fe4000ff5e0ff */
[----:B------:R-:W-:Y:S01]  /*460c0*/  IADD3.X R7, R7, UR7, RZ, P1, !PT ;  /* 0x0000000707077c10 */ /* 0x000fe20008ffe4ff */
[----:B------:R1:W-:Y:S01]  /*460d0*/  STL [R1+0xdc8], R0 ;  /* 0x000dc80001007387 */ /* 0x0003e20000100800 */
[----:B------:R-:W-:-:S03]  /*460e0*/  IADD3.X R173, R173, UR7, RZ, P2, !PT ;  /* 0x00000007adad7c10 */ /* 0x000fc600097fe4ff */
[----:B------:R1:W-:Y:S04]  /*460f0*/  LDGSTS.E [R2+0x60780], desc[UR8][R4.64], P0 ;  /* 0x6078000004027fae */ /* 0x0003e80008121848 */
[----:B------:R1:W-:Y:S04]  /*46100*/  STL [R1+0xdc4], R7 ;  /* 0x000dc40701007387 */ /* 0x0003e80000100800 */
[----:B------:R1:W-:Y:S02]  /*46110*/  STL [R1+0xe08], R6 ;  /* 0x000e080601007387 */ /* 0x0003e40000100800 */
[----:B-1----:R-:W-:Y:S01]  /*46120*/  MOV R4, R0 ;  /* 0x0000000000047202 */ /* 0x002fe20000000f00 */
[----:B------:R-:W-:Y:S01]  /*46130*/  IMAD.MOV.U32 R5, RZ, RZ, R7 ;  /* 0x000000ffff057224 */ /* 0x000fe200078e0007 */
[----:B------:R-:W2:Y:S04]  /*46140*/  LDL.LU R0, [R1+0xec8] ;  /* 0x000ec80001007983 */ /* 0x000ea80000300800 */
[----:B------:R1:W-:Y:S04]  /*46150*/  STL [R1+0xe04], R173 ;  /* 0x000e04ad01007387 */ /* 0x0003e80000100800 */
[----:B------:R1:W-:Y:S04]  /*46160*/  LDGSTS.E [R2+0x60b80], desc[UR8][R4.64], P0 ;  /* 0x60b8000004027fae */ /* 0x0003e80008121848 */
[----:B------:R-:W2:Y:S01]  /*46170*/  LDL.LU R7, [R1+0xf08] ;  /* 0x000f080001077983 */ /* 0x000ea20000300800 */
[----:B-1----:R-:W-:-:S02]  /*46180*/  IMAD.MOV.U32 R4, RZ, RZ, R6 ;  /* 0x000000ffff047224 */ /* 0x002fc400078e0006 */
[----:B------:R-:W-:Y:S01]  /*46190*/  IMAD.MOV.U32 R5, RZ, RZ, R173 ;  /* 0x000000ffff057224 */ /* 0x000fe200078e00ad */
[----:B------:R-:W2:Y:S04]  /*461a0*/  LDL.LU R6, [R1+0xec4] ;  /* 0x000ec40001067983 */ /* 0x000ea80000300800 */
[----:B------:R-:W2:Y:S04]  /*461b0*/  LDL.LU R173, [R1+0xf04] ;  /* 0x000f040001ad7983 */ /* 0x000ea80000300800 */
[----:B------:R1:W-:Y:S01]  /*461c0*/  LDGSTS.E [R2+0x60f80], desc[UR8][R4.64], P0 ;  /* 0x60f8000004027fae */ /* 0x0003e20008121848 */
[----:B---3--:R-:W-:-:S04]  /*461d0*/  IADD3 R172, P1, R172, UR5, RZ ;  /* 0x00000005acac7c10 */ /* 0x008fc8000ff3e0ff */
[----:B-1----:R-:W-:Y:S02]  /*461e0*/  MOV R4, R172 ;  /* 0x000000ac00047202 */ /* 0x002fe40000000f00 */
[----:B----4-:R-:W-:Y:S01]  /*461f0*/  IADD3 R189, P2, R189, UR5, RZ ;  /* 0x00000005bdbd7c10 */ /* 0x010fe2000ff5e0ff */
[----:B------:R1:W-:Y:S01]  /*46200*/  STL [R1+0xe48], R172 ;  /* 0x000e48ac01007387 */ /* 0x0003e20000100800 */
        /* <DEDUP_REMOVED lines=18> */
[----:B------:R-:W-:Y:S01]  /*46330*/  IADD3.X R173, R173, UR7, RZ, P2, !PT ;  /* 0x00000007adad7c10 */ /* 0x000fe200097fe4ff */
[----:B-1----:R-:W-:Y:S01]  /*46340*/  IMAD.MOV.U32 R5, RZ, RZ, R6 ;  /* 0x000000ffff057224 */ /* 0x002fe200078e0006 */
[----:B------:R-:W-:Y:S01]  /*46350*/  MOV R4, R0 ;  /* 0x0000000000047202 */ /* 0x000fe20000000f00 */
[----:B------:R1:W-:Y:S04]  /*46360*/  STL [R1+0xec4], R6 ;  /* 0x000ec40601007387 */ /* 0x0003e80000100800 */
[----:B------:R1:W-:Y:S04]  /*46370*/  STL [R1+0xf08], R7 ;  /* 0x000f080701007387 */ /* 0x0003e80000100800 */
[----:B------:R-:W3:Y:S04]  /*46380*/  LDL.LU R0, [R1+0xfc8] ;  /* 0x000fc80001007983 */ /* 0x000ee80000300800 */
[----:B------:R1:W-:Y:S04]  /*46390*/  LDGSTS.E [R2+0x61b80], desc[UR8][R4.64], P0 ;  /* 0x61b8000004027fae */ /* 0x0003e80008121848 */
[----:B------:R1:W-:Y:S04]  /*463a0*/  STL [R1+0xf04], R173 ;  /* 0x000f04ad01007387 */ /* 0x0003e80000100800 */
[----:B-1----:R-:W3:Y:S01]  /*463b0*/  LDL.LU R6, [R1+0x1008] ;  /* 0x0010080001067983 */ /* 0x002ee20000300800 */
[----:B------:R-:W-:-:S02]  /*463c0*/  IMAD.MOV.U32 R4, RZ, RZ, R7 ;  /* 0x000000ffff047224 */ /* 0x000fc400078e0007 */
[----:B------:R-:W-:Y:S01]  /*463d0*/  IMAD.MOV.U32 R5, RZ, RZ, R173 ;  /* 0x000000ffff057224 */ /* 0x000fe200078e00ad */
[----:B------:R-:W3:Y:S04]  /*463e0*/  LDL.LU R7, [R1+0xfc4] ;  /* 0x000fc40001077983 */ /* 0x000ee80000300800 */
        /* <DEDUP_REMOVED lines=14> */
[----:B------:R-:W4:Y:S01]  /*464d0*/  LDL.LU R172, [R1+0x1088] ;  /* 0x0010880001ac7983 */ /* 0x000f220000300800 */
[----:B--2---:R-:W-:-:S02]  /*464e0*/  IMAD.MOV.U32 R5, RZ, RZ, R190 ;  /* 0x000000ffff057224 */ /* 0x004fc400078e00be */
[----:B------:R-:W-:Y:S01]  /*464f0*/  IMAD.MOV.U32 R4, RZ, RZ, R177 ;  /* 0x000000ffff047224 */ /* 0x000fe200078e00b1 */
[----:B-1----:R-:W2:Y:S04]  /*46500*/  LDL.LU R190, [R1+0x1044] ;  /* 0x0010440001be7983 */ /* 0x002ea80000300800 */
[----:B------:R-:W2:Y:S01]  /*46510*/  LDL.LU R177, [R1+0x1084] ;  /* 0x0010840001b17983 */ /* 0x000ea20000300800 */
[----:B------:R-:W-:-:S03]  /*46520*/  IADD3 R0, P1, R0, UR5, RZ ;  /* 0x0000000500007c10 */ /* 0x000fc6000ff3e0ff */
[----:B------:R1:W-:Y:S01]  /*46530*/  LDGSTS.E [R2+0x62780], desc[UR8][R4.64], P0 ;  /* 0x6278000004027fae */ /* 0x0003e20008121848 */
[----:B------:R-:W-:-:S03]  /*46540*/  IADD3 R6, P2, R6, UR5, RZ ;  /* 0x0000000506067c10 */ /* 0x000fc6000ff5e0ff */
[----:B------:R-:W-:Y:S01]  /*46550*/  STL [R1+0xfc8], R0 ;  /* 0x000fc80001007387 */ /* 0x000fe20000100800 */
[----:B------:R-:W-:Y:S02]  /*46560*/  IADD3.X R7, R7, UR7, RZ, P1, !PT ;  /* 0x0000000707077c10 */ /* 0x000fe40008ffe4ff */
[----:B-1----:R-:W-:Y:S02]  /*46570*/  MOV R4, R0 ;  /* 0x0000000000047202 */ /* 0x002fe40000000f00 */
[----:B------:R-:W-:Y:S01]  /*46580*/  IADD3.X R173, R173, UR7, RZ, P2, !PT ;  /* 0x00000007adad7c10 */ /* 0x000fe200097fe4ff */
[----:B------:R-:W-:Y:S01]  /*46590*/  IMAD.MOV.U32 R5, RZ, RZ, R7 ;  /* 0x000000ffff057224 */ /* 0x000fe200078e0007 */
[----:B------:R1:W-:Y:S04]  /*465a0*/  STL [R1+0xfc4], R7 ;  /* 0x000fc40701007387 */ /* 0x0003e80000100800 */
[----:B------:R-:W-:Y:S04]  /*465b0*/  STL [R1+0x1008], R6 ;  /* 0x0010080601007387 */ /* 0x000fe80000100800 */
[----:B------:R1:W-:Y:S04]  /*465c0*/  LDGSTS.E [R2+0x62b80], desc[UR8][R4.64], P0 ;  /* 0x62b8000004027fae */ /* 0x0003e80008121848 */
[----:B-1----:R-:W2:Y:S04]  /*465d0*/  LDL.LU R7, [R1+0x10c8] ;  /* 0x0010c80001077983 */ /* 0x002ea80000300800 */
[----:B------:R1:W-:Y:S04]  /*465e0*/  STL [R1+0x1004], R173 ;  /* 0x001004ad01007387 */ /* 0x0003e80000100800 */
[----:B------:R-:W2:Y:S01]  /*465f0*/  LDL.LU R0, [R1+0x1108] ;  /* 0x0011080001007983 */ /* 0x000ea20000300800 */
[----:B------:R-:W-:-:S02]  /*46600*/  IMAD.MOV.U32 R5, RZ, RZ, R173 ;  /* 0x000000ffff057224 */ /* 0x000fc400078e00ad */
[----:B------:R-:W-:Y:S01]  /*46610*/  IMAD.MOV.U32 R4, RZ, RZ, R6 ;  /* 0x000000ffff047224 */ /* 0x000fe200078e0006 */
[----:B-1----:R-:W2:Y:S04]  /*46620*/  LDL.LU R173, [R1+0x10c4] ;  /* 0x0010c40001ad7983 */ /* 0x002ea80000300800 */
[----:B------:R-:W2:Y:S04]  /*46630*/  LDL.LU R6, [R1+0x1104] ;  /* 0x0011040001067983 */ /* 0x000ea80000300800 */
[----:B------:R1:W-:Y:S01]  /*46640*/  LDGSTS.E [R2+0x62f80], desc[UR8][R4.64], P0 ;  /* 0x62f8000004027fae */ /* 0x0003e20008121848 */
[----:B---3--:R-:W-:-:S02]  /*46650*/  IADD3 R189, P1, R189, UR5, RZ ;  /* 0x00000005bdbd7c10 */ /* 0x008fc4000ff3e0ff */
[----:B----4-:R-:W-:-:S03]  /*46660*/  IADD3 R172, P2, R172, UR5, RZ ;  /* 0x00000005acac7c10 */ /* 0x010fc6000ff5e0ff */
[----:B------:R-:W-:Y:S01]  /*46670*/  STL [R1+0x1048], R189 ;  /* 0x001048bd01007387 */ /* 0x000fe20000100800 */
[----:B--2---:R-:W-:Y:S02]  /*46680*/  IADD3.X R190, R190, UR7, RZ, P1, !PT ;  /* 0x00000007bebe7c10 */ /* 0x004fe40008ffe4ff */
[----:B------:R-:W-:-:S03]  /*46690*/  IADD3.X R177, R177, UR7, RZ, P2, !PT ;  /* 0x00000007b1b17c10 */ /* 0x000fc600097fe4ff */
[----:B------:R2:W-:Y:S01]  /*466a0*/  STL [R1+0x1044], R190 ;  /* 0x001044be01007387 */ /* 0x0005e20000100800 */
[----:B-1----:R-:W-:Y:S01]  /*466b0*/  MOV R4, R189 ;  /* 0x000000bd00047202 */ /* 0x002fe20000000f00 */
[----:B------:R-:W-:Y:S02]  /*466c0*/  IMAD.MOV.U32 R5, RZ, RZ, R190 ;  /* 0x000000ffff057224 */ /* 0x000fe400078e00be */
[----:B------:R-:W-:Y:S04]  /*466d0*/  STL [R1+0x1088], R172 ;  /* 0x001088ac01007387 */ /* 0x000fe80000100800 */
[----:B------:R1:W-:Y:S04]  /*466e0*/  STL [R1+0x1084], R177 ;  /* 0x001084b101007387 */ /* 0x0003e80000100800 */
[----:B--2---:R-:W2:Y:S04]  /*466f0*/  LDL.LU R190, [R1+0x1144] ;  /* 0x0011440001be7983 */ /* 0x004ea80000300800 */
[----:B------:R-:W3:Y:S04]  /*46700*/  LDL.LU R189, [R1+0x1148] ;  /* 0x0011480001bd7983 */ /* 0x000ee80000300800 */
[----:B------:R4:W-:Y:S02]  /*46710*/  LDGSTS.E [R2+0x63380], desc[UR8][R4.64], P0 ;  /* 0x6338000004027fae */ /* 0x0009e40008121848 */
[----:B----4-:R-:W-:-:S02]  /*46720*/  IMAD.MOV.U32 R5, RZ, RZ, R177 ;  /* 0x000000ffff057224 */ /* 0x010fc400078e00b1 */
[----:B------:R-:W-:Y:S01]  /*46730*/  IMAD.MOV.U32 R4, RZ, RZ, R172 ;  /* 0x000000ffff047224 */ /* 0x000fe200078e00ac */
[----:B-1----:R-:W4:Y:S04]  /*46740*/  LDL.LU R177, [R1+0x1184] ;  /* 0x0011840001b17983 */ /* 0x002f280000300800 */
[----:B------:R-:W4:Y:S01]  /*46750*/  LDL.LU R172, [R1+0x1188] ;  /* 0x0011880001ac7983 */ /* 0x000f220000300800 */
[----:B------:R-:W-:Y:S02]  /*46760*/  IADD3 R7, P1, R7, UR5, RZ ;  /* 0x0000000507077c10 */ /* 0x000fe4000ff3e0ff */
[----:B------:R-:W-:Y:S01]  /*46770*/  IADD3 R0, P2, R0, UR5, RZ ;  /* 0x0000000500007c10 */ /* 0x000fe2000ff5e0ff */
[----:B------:R1:W-:Y:S01]  /*46780*/  LDGSTS.E [R2+0x63780], desc[UR8][R4.64], P0 ;  /* 0x6378000004027fae */ /* 0x0003e20008121848 */
[----:B------:R-:W-:-:S02]  /*46790*/  IADD3.X R173, R173, UR7, RZ, P1, !PT ;  /* 0x00000007adad7c10 */ /* 0x000fc40008ffe4ff */
[----:B------:R-:W-:Y:S02]  /*467a0*/  IADD3.X R6, R6, UR7, RZ, P2, !PT ;  /* 0x0000000706067c10 */ /* 0x000fe400097fe4ff */
[----:B-1----:R-:W-:Y:S01]  /*467b0*/  MOV R4, R7 ;  /* 0x0000000700047202 */ /* 0x002fe20000000f00 */
[----:B------:R-:W-:Y:S01]  /*467c0*/  IMAD.MOV.U32 R5, RZ, RZ, R173 ;  /* 0x000000ffff057224 */ /* 0x000fe200078e00ad */
[----:B------:R1:W-:Y:S04]  /*467d0*/  STL [R1+0x10c8], R7 ;  /* 0x0010c80701007387 */ /* 0x0003e80000100800 */
[----:B------:R1:W-:Y:S04]  /*467e0*/  LDGSTS.E [R2+0x63b80], desc[UR8][R4.64], P0 ;  /* 0x63b8000004027fae */ /* 0x0003e80008121848 */
[----:B------:R1:W-:Y:S04]  /*467f0*/  STL [R1+0x10c4], R173 ;  /* 0x0010c4ad01007387 */ /* 0x0003e80000100800 */
[----:B------:R1:W-:Y:S02]  /*46800*/  STL [R1+0x1108], R0 ;  /* 0x0011080001007387 */ /* 0x0003e40000100800 */
[----:B-1----:R-:W-:-:S02]  /*46810*/  IMAD.MOV.U32 R4, RZ, RZ, R0 ;  /* 0x000000ffff047224 */ /* 0x002fc400078e0000 */
[----:B------:R-:W4:Y:S01]  /*46820*/  LDL.LU R191, [R1+0x11c8] ;  /* 0x0011c80001bf7983 */ /* 0x000f220000300800 */
[----:B------:R-:W-:-:S03]  /*46830*/  IMAD.MOV.U32 R5, RZ, RZ, R6 ;  /* 0x000000ffff057224 */ /* 0x000fc600078e0006 */
[----:B------:R1:W-:Y:S04]  /*46840*/  STL [R1+0x1104], R6 ;  /* 0x0011040601007387 */ /* 0x0003e80000100800 */
[----:B------:R2:W-:Y:S04]  /*46850*/  LDGSTS.E [R2+0x63f80], desc[UR8][R4.64], P0 ;  /* 0x63f8000004027fae */ /* 0x0005e80008121848 */
[----:B------:R-:W4:Y:S04]  /*46860*/  LDL.LU R7, [R1+0x1208] ;  /* 0x0012080001077983 */ /* 0x000f280000300800 */
[----:B------:R-:W4:Y:S04]  /*46870*/  LDL.LU R173, [R1+0x1204] ;  /* 0x0012040001ad7983 */ /* 0x000f280000300800 */
[----:B------:R-:W4:Y:S04]  /*46880*/  LDL.LU R0, [R1+0x1248] ;  /* 0x0012480001007983 */ /* 0x000f280000300800 */
[----:B-1----:R-:W4:Y:S01]  /*46890*/  LDL.LU R6, [R1+0x1288] ;  /* 0x0012880001067983 */ /* 0x002f220000300800 */
[----:B---3--:R-:W-:-:S04]  /*468a0*/  IADD3 R189, P1, R189, UR5, RZ ;  /* 0x00000005bdbd7c10 */ /* 0x008fc8000ff3e0ff */
[----:B--2---:R-:W-:Y:S02]  /*468b0*/  IADD3.X R190, R190, UR7, RZ, P1, !PT ;  /* 0x00000007bebe7c10 */ /* 0x004fe40008ffe4ff */
[----:B------:R-:W-:-:S03]  /*468c0*/  MOV R4, R189 ;  /* 0x000000bd00047202 */ /* 0x000fc60000000f00 */
[----:B------:R-:W-:Y:S01]  /*468d0*/  IMAD.MOV.U32 R5, RZ, RZ, R190 ;  /* 0x000000ffff057224 */ /* 0x000fe200078e00be */
[----:B------:R-:W-:Y:S04]  /*468e0*/  STL [R1+0x1148], R189 ;  /* 0x001148bd01007387 */ /* 0x000fe80000100800 */
[----:B------:R1:W-:Y:S04]  /*468f0*/  STL [R1+0x1144], R190 ;  /* 0x001144be01007387 */ /* 0x0003e80000100800 */
[----:B------:R2:W-:Y:S01]  /*46900*/  LDGSTS.E [R2+0x64380], desc[UR8][R4.64], P0 ;  /* 0x6438000004027fae */ /* 0x0005e20008121848 */
[----:B----4-:R-:W-:-:S04]  /*46910*/  IADD3 R172, P2, R172, UR5, RZ ;  /* 0x00000005acac7c10 */ /* 0x010fc8000ff5e0ff */
[----:B------:R-:W-:Y:S01]  /*46920*/  IADD3.X R177, R177, UR7, RZ, P2, !PT ;  /* 0x00000007b1b17c10 */ /* 0x000fe200097fe4ff */
[----:B------:R-:W-:Y:S01]  /*46930*/  STL [R1+0x1188], R172 ;  /* 0x001188ac01007387 */ /* 0x000fe20000100800 */
[----:B--2---:R-:W-:-:S03]  /*46940*/  IMAD.MOV.U32 R4, RZ, RZ, R172 ;  /* 0x000000ffff047224 */ /* 0x004fc600078e00ac */
[----:B------:R-:W-:Y:S01]  /*46950*/  IMAD.MOV.U32 R5, RZ, RZ, R177 ;  /* 0x000000ffff057224 */ /* 0x000fe200078e00b1 */
[----:B-1----:R-:W2:Y:S04]  /*46960*/  LDL.LU R190, [R1+0x1244] ;  /* 0x0012440001be7983 */ /* 0x002ea80000300800 */
[----:B------:R1:W-:Y:S04]  /*46970*/  STL [R1+0x1184], R177 ;  /* 0x001184b101007387 */ /* 0x0003e80000100800 */
[----:B------:R-:W3:Y:S04]  /*46980*/  LDL.LU R189, [R1+0x1284] ;  /* 0x0012840001bd7983 */ /* 0x000ee80000300800 */
[----:B------:R4:W-:Y:S04]  /*46990*/  LDGSTS.E [R2+0x64780], desc[UR8][R4.64], P0 ;  /* 0x6478000004027fae */ /* 0x0009e80008121848 */
[----:B-1----:R-:W2:Y:S04]  /*469a0*/  LDL.LU R177, [R1+0x181c] ;  /* 0x00181c0001b17983 */ /* 0x002ea80000300800 */
[----:B------:R-:W2:Y:S04]  /*469b0*/  LDL.LU R172, [R1+0x1818] ;  /* 0x0018180001ac7983 */ /* 0x000ea80000300800 */
[----:B------:R-:W2:Y:S01]  /*469c0*/  LDL.LU R5, [R1+0x11c4] ;  /* 0x0011c40001057983 */ /* 0x000ea20000300800 */
[----:B------:R-:W-:-:S04]  /*469d0*/  IADD3 R191, P1, R191, UR5, RZ ;  /* 0x00000005bfbf7c10 */ /* 0x000fc8000ff3e0ff */
[----:B----4-:R-:W-:Y:S01]  /*469e0*/  MOV R4, R191 ;  /* 0x000000bf00047202 */ /* 0x010fe20000000f00 */
[----:B------:R-:W-:Y:S01]  /*469f0*/  STL [R1+0x11c8], R191 ;  /* 0x0011c8bf01007387 */ /* 0x000fe20000100800 */
[----:B------:R-:W-:-:S04]  /*46a00*/  IADD3 R7, P2, R7, UR5, RZ ;  /* 0x0000000507077c10 */ /* 0x000fc8000ff5e0ff */
[----:B------:R-:W-:Y:S02]  /*46a10*/  IADD3.X R173, R173, UR7, RZ, P2, !PT ;  /* 0x00000007adad7c10 */ /* 0x000fe400097fe4ff */
[----:B------:R-:W-:-:S04]  /*46a20*/  IADD3 R6, P2, R6, UR5, RZ ;  /* 0x0000000506067c10 */ /* 0x000fc8000ff5e0ff */
[----:B---3--:R-:W-:Y:S02]  /*46a30*/  IADD3.X R189, R189, UR7, RZ, P2, !PT ;  /* 0x00000007bdbd7c10 */ /* 0x008fe400097fe4ff */
[----:B--2---:R-:W-:Y:S02]  /*46a40*/  IADD3.X R5, R5, UR7, RZ, P1, !PT ;  /* 0x0000000705057c10 */ /* 0x004fe40008ffe4ff */
[----:B------:R-:W-:-:S03]  /*46a50*/  IADD3 R0, P1, R0, UR5, RZ ;  /* 0x0000000500007c10 */ /* 0x000fc6000ff3e0ff */
[----:B------:R1:W-:Y:S01]  /*46a60*/  STL [R1+0x11c4], R5 ;  /* 0x0011c40501007387 */ /* 0x0003e20000100800 */
[----:B------:R-:W-:-:S03]  /*46a70*/  IADD3.X R190, R190, UR7, RZ, P1, !PT ;  /* 0x00000007bebe7c10 */ /* 0x000fc60008ffe4ff */
[----:B------:R2:W-:Y:S04]  /*46a80*/  LDGSTS.E [R2+0x64b80], desc[UR8][R4.64], P0 ;  /* 0x64b8000004027fae */ /* 0x0005e80008121848 */
[----:B------:R-:W-:Y:S01]  /*46a90*/  STL [R1+0x1208], R7 ;  /* 0x0012080701007387 */ /* 0x000fe20000100800 */
[----:B--2---:R-:W-:Y:S02]  /*46aa0*/  IMAD.MOV.U32 R4, RZ, RZ, R7 ;  /* 0x000000ffff047224 */ /* 0x004fe400078e0007 */
[----:B-1----:R-:W-:Y:S01]  /*46ab0*/  IMAD.MOV.U32 R5, RZ, RZ, R173 ;  /* 0x000000ffff057224 */ /* 0x002fe200078e00ad */
[----:B------:R1:W-:Y:S04]  /*46ac0*/  STL [R1+0x1204], R173 ;  /* 0x001204ad01007387 */ /* 0x0003e80000100800 */
[----:B------:R2:W-:Y:S04]  /*46ad0*/  LDGSTS.E [R2+0x64f80], desc[UR8][R4.64], P0 ;  /* 0x64f8000004027fae */ /* 0x0005e80008121848 */
[----:B-1----:R-:W3:Y:S04]  /*46ae0*/  LDL.LU R173, [R1+0x1304] ;  /* 0x0013040001ad7983 */ /* 0x002ee80000300800 */
[----:B------:R-:W4:Y:S01]  /*46af0*/  LDL.LU R7, [R1+0x1308] ;  /* 0x0013080001077983 */ /* 0x000f220000300800 */
[----:B--2---:R-:W-:Y:S01]  /*46b00*/  IMAD.MOV.U32 R4, RZ, RZ, R0 ;  /* 0x000000ffff047224 */ /* 0x004fe200078e0000 */
[----:B------:R-:W-:-:S02]  /*46b10*/  MOV R5, R190 ;  /* 0x000000be00057202 */ /* 0x000fc40000000f00 */
[----:B------:R1:W-:Y:S04]  /*46b20*/  STL [R1+0x1248], R0 ;  /* 0x0012480001007387 */ /* 0x0003e80000100800 */
[----:B------:R-:W-:Y:S04]  /*46b30*/  STL [R1+0x1244], R190 ;  /* 0x001244be01007387 */ /* 0x000fe80000100800 */
[----:B------:R2:W-:Y:S04]  /*46b40*/  STL [R1+0x1288], R6 ;  /* 0x0012880601007387 */ /* 0x0005e80000100800 */
[----:B------:R2:W-:Y:S04]  /*46b50*/  LDGSTS.E [R2+0x65380], desc[UR8][R4.64], P0 ;  /* 0x6538000004027fae */ /* 0x0005e80008121848 */
[----:B-1----:R-:W3:Y:S04]  /*46b60*/  LDL.LU R0, [R1+0x1388] ;  /* 0x0013880001007983 */ /* 0x002ee80000300800 */
[----:B------:R1:W-:Y:S01]  /*46b70*/  STL [R1+0x1284], R189 ;  /* 0x001284bd01007387 */ /* 0x0003e20000100800 */
[----:B--2---:R-:W-:-:S02]  /*46b80*/  IMAD.MOV.U32 R4, RZ, RZ, R6 ;  /* 0x000000ffff047224 */ /* 0x004fc400078e0006 */
[----:B------:R-:W-:Y:S01]  /*46b90*/  IMAD.MOV.U32 R5, RZ, RZ, R189 ;  /* 0x000000ffff057224 */ /* 0x000fe200078e00bd */
[----:B------:R-:W2:Y:S04]  /*46ba0*/  LDL.LU R6, [R1+0x1384] ;  /* 0x0013840001067983 */ /* 0x000ea80000300800 */
[----:B------:R-:W2:Y:S04]  /*46bb0*/  LDL.LU R191, [R1+0x13c8] ;  /* 0x0013c80001bf7983 */ /* 0x000ea80000300800 */
[----:B------:R-:W2:Y:S04]  /*46bc0*/  LDL.LU R190, [R1+0x1404] ;  /* 0x0014040001be7983 */ /* 0x000ea80000300800 */
[----:B-1----:R-:W2:Y:S04]  /*46bd0*/  LDL.LU R189, [R1+0x1408] ;  /* 0x0014080001bd7983 */ /* 0x002ea80000300800 */
[----:B------:R1:W-:Y:S04]  /*46be0*/  LDGSTS.E [R2+0x65780], desc[UR8][R4.64], P0 ;  /* 0x6578000004027fae */ /* 0x0003e80008121848 */
[----:B------:R-:W2:Y:S04]  /*46bf0*/  LDL.LU R4, [R1+0x12c4] ;  /* 0x0012c40001047983 */ /* 0x000ea80000300800 */
[----:B------:R-:W1:Y:S01]  /*46c00*/  LDL.LU R5, [R1+0x12c8] ;  /* 0x0012c80001057983 */ /* 0x000e620000300800 */
[----:B----4-:R-:W-:-:S04]  /*46c10*/  IADD3 R7, P2, R7, UR5, RZ ;  /* 0x0000000507077c10 */ /* 0x010fc8000ff5e0ff */
[----:B---3--:R-:W-:Y:S02]  /*46c20*/  IADD3.X R173, R173, UR7, RZ, P2, !PT ;  /* 0x00000007adad7c10 */ /* 0x008fe400097fe4ff */
[----:B-1----:R-:W-:-:S04]  /*46c30*/  IADD3 R5, P1, R5, UR5, RZ ;  /* 0x0000000505057c10 */ /* 0x002fc8000ff3e0ff */
[----:B--2---:R-:W-:Y:S01]  /*46c40*/  IADD3.X R4, R4, UR7, RZ, P1, !PT ;  /* 0x0000000704047c10 */ /* 0x004fe20008ffe4ff */
[----:B------:R1:W-:Y:S04]  /*46c50*/  STL [R1+0x12c8], R5 ;  /* 0x0012c80501007387 */ /* 0x0003e80000100800 */
[----:B------:R2:W-:Y:S01]  /*46c60*/  STL [R1+0x12c4], R4 ;  /* 0x0012c40401007387 */ /* 0x0005e20000100800 */
[----:B-1----:R-:W-:-:S04]  /*46c70*/  LOP3.LUT R5, R5, R4, RZ, 0x3c, !PT ;  /* 0x0000000405057212 */ /* 0x002fc800078e3cff */
[----:B--2---:R-:W-:-:S04]  /*46c80*/  LOP3.LUT R4, R5, R4, RZ, 0x3c, !PT ;  /* 0x0000000405047212 */ /* 0x004fc800078e3cff */
[----:B------:R-:W-:Y:S01]  /*46c90*/  LOP3.LUT R5, R5, R4, RZ, 0x3c, !PT ;  /* 0x0000000405057212 */ /* 0x000fe200078e3cff */
[----:B------:R-:W-:Y:S04]  /*46ca0*/  STL [R1+0x1308], R7 ;  /* 0x0013080701007387 */ /* 0x000fe80000100800 */
[----:B------:R1:W-:Y:S04]  /*46cb0*/  LDGSTS.E [R2+0x65b80], desc[UR8][R4.64], P0 ;  /* 0x65b8000004027fae */ /* 0x0003e80008121848 */
[----:B------:R2:W-:Y:S01]  /*46cc0*/  STL [R1+0x1304], R173 ;  /* 0x001304ad01007387 */ /* 0x0005e20000100800 */
[----:B-1----:R-:W-:Y:S01]  /*46cd0*/  IMAD.MOV.U32 R4, RZ, RZ, R7 ;  /* 0x000000ffff047224 */ /* 0x002fe200078e0007 */
[----:B------:R-:W-:-:S02]  /*46ce0*/  MOV R5, R173 ;  /* 0x000000ad00057202 */ /* 0x000fc40000000f00 */
[----:B--2---:R-:W2:Y:S04]  /*46cf0*/  LDL.LU R173, [R1+0x1814] ;  /* 0x0018140001ad7983 */ /* 0x004ea80000300800 */
[----:B------:R-:W5:Y:S04]  /*46d00*/  LDL.LU R7, [R1+0x1810] ;  /* 0x0018100001077983 */ /* 0x000f680000300800 */
[----:B------:R1:W-:Y:S04]  /*46d10*/  LDGSTS.E [R2+0x65f80], desc[UR8][R4.64], P0 ;  /* 0x65f8000004027fae */ /* 0x0003e80008121848 */
[----:B------:R-:W3:Y:S04]  /*46d20*/  LDL.LU R4, [R1+0x1344] ;  /* 0x0013440001047983 */ /* 0x000ee80000300800 */
[----:B------:R-:W1:Y:S01]  /*46d30*/  LDL.LU R5, [R1+0x1348] ;  /* 0x0013480001057983 */ /* 0x000e620000300800 */
[----:B------:R-:W-:-:S04]  /*46d40*/  IADD3 R0, P2, R0, UR5, RZ ;  /* 0x0000000500007c10 */ /* 0x000fc8000ff5e0ff */
[----:B------:R-:W-:Y:S02]  /*46d50*/  IADD3.X R6, R6, UR7, RZ, P2, !PT ;  /* 0x0000000706067c10 */ /* 0x000fe400097fe4ff */
[----:B-1----:R-:W-:-:S04]  /*46d60*/  IADD3 R5, P1, R5, UR5, RZ ;  /* 0x0000000505057c10 */ /* 0x002fc8000ff3e0ff */
[----:B---3--:R-:W-:Y:S01]  /*46d70*/  IADD3.X R4, R4, UR7, RZ, P1, !PT ;  /* 0x0000000704047c10 */ /* 0x008fe20008ffe4ff */
[----:B------:R1:W-:Y:S04]  /*46d80*/  STL [R1+0x1348], R5 ;  /* 0x0013480501007387 */ /* 0x0003e80000100800 */
[----:B------:R3:W-:Y:S01]  /*46d90*/  STL [R1+0x1344], R4 ;  /* 0x0013440401007387 */ /* 0x0007e20000100800 */
[----:B-1----:R-:W-:-:S04]  /*46da0*/  LOP3.LUT R5, R5, R4, RZ, 0x3c, !PT ;  /* 0x0000000405057212 */ /* 0x002fc800078e3cff */
[----:B---3--:R-:W-:-:S04]  /*46db0*/  LOP3.LUT R4, R5, R4, RZ, 0x3c, !PT ;  /* 0x0000000405047212 */ /* 0x008fc800078e3cff */
[----:B------:R-:W-:Y:S01]  /*46dc0*/  LOP3.LUT R5, R5, R4, RZ, 0x3c, !PT ;  /* 0x0000000405057212 */ /* 0x000fe200078e3cff */
[----:B------:R-:W-:Y:S04]  /*46dd0*/  STL [R1+0x1388], R0 ;  /* 0x0013880001007387 */ /* 0x000fe80000100800 */
[----:B------:R1:W-:Y:S04]  /*46de0*/  LDGSTS.E [R2+0x66380], desc[UR8][R4.64], P0 ;  /* 0x6638000004027fae */ /* 0x0003e80008121848 */
[----:B------:R3:W-:Y:S01]  /*46df0*/  STL [R1+0x1384], R6 ;  /* 0x0013840601007387 */ /* 0x0007e20000100800 */
[----:B-1----:R-:W-:-:S02]  /*46e00*/  IMAD.MOV.U32 R4, RZ, RZ, R0 ;  /* 0x000000ffff047224 */ /* 0x002fc400078e0000 */
[----:B------:R-:W-:Y:S02]  /*46e10*/  IMAD.MOV.U32 R5, RZ, RZ, R6 ;  /* 0x000000ffff057224 */ /* 0x000fe400078e0006 */
[----:B---3--:R-:W5:Y:S04]  /*46e20*/  LDL.LU R6, [R1+0x180c] ;  /* 0x00180c0001067983 */ /* 0x008f680000300800 */
[----:B------:R-:W5:Y:S04]  /*46e30*/  LDL.LU R0, [R1+0x1808] ;  /* 0x0018080001007983 */ /* 0x000f680000300800 */
[----:B------:R1:W-:Y:S04]  /*46e40*/  LDGSTS.E [R2+0x66780], desc[UR8][R4.64], P0 ;  /* 0x6678000004027fae */ /* 0x0003e80008121848 */
[----:B------:R-:W3:Y:S01]  /*46e50*/  LDL.LU R5, [R1+0x13c4] ;  /* 0x0013c40001057983 */ /* 0x000ee20000300800 */
[----:B------:R-:W-:-:S02]  /*46e60*/  IADD3 R191, P1, R191, UR5, RZ ;  /* 0x00000005bfbf7c10 */ /* 0x000fc4000ff3e0ff */
[----:B------:R-:W-:-:S03]  /*46e70*/  IADD3 R189, P2, R189, UR5, RZ ;  /* 0x00000005bdbd7c10 */ /* 0x000fc6000ff5e0ff */
[----:B-1----:R-:W-:Y:S01]  /*46e80*/  IMAD.MOV.U32 R4, RZ, RZ, R191 ;  /* 0x000000ffff047224 */ /* 0x002fe200078e00bf */
[----:B------:R-:W-:Y:S01]  /*46e90*/  IADD3.X R190, R190, UR7, RZ, P2, !PT ;  /* 0x00000007bebe7c10 */ /* 0x000fe200097fe4ff */
[----:B------:R-:W-:Y:S01]  /*46ea0*/  STL [R1+0x13c8], R191 ;  /* 0x0013c8bf01007387 */ /* 0x000fe20000100800 */
[----:B------:R-:W-:-:S04]  /*46eb0*/  UIADD3 UR11, UR11, 0x1, URZ ;  /* 0x000000010b0b7890 */ /* 0x000fc8000fffe03f */
[----:B------:R-:W-:Y:S01]  /*46ec0*/  UISETP.NE.U32.AND UP0, UPT, UR11, UR18, UPT ;  /* 0x000000120b00728c */ /* 0x000fe2000bf05070 */
[----:B---3--:R-:W-:-:S05]  /*46ed0*/  IADD3.X R5, R5, UR7, RZ, P1, !PT ;  /* 0x0000000705057c10 */ /* 0x008fca0008ffe4ff */
[----:B------:R1:W-:Y:S04]  /*46ee0*/  STL [R1+0x13c4], R5 ;  /* 0x0013c40501007387 */ /* 0x0003e80000100800 */
[----:B------:R3:W-:Y:S02]  /*46ef0*/  LDGSTS.E [R2+0x66b80], desc[UR8][R4.64], P0 ;  /* 0x66b8000004027fae */ /* 0x0007e40008121848 */
[----:B---3--:R-:W-:Y:S01]  /*46f00*/  MOV R4, R189 ;  /* 0x000000bd00047202 */ /* 0x008fe20000000f00 */
[----:B-1----:R-:W-:-:S05]  /*46f10*/  IMAD.MOV.U32 R5, RZ, RZ, R190 ;  /* 0x000000ffff057224 */ /* 0x002fca00078e00be */
[----:B------:R1:W-:Y:S02]  /*46f20*/  LDGSTS.E [R2+0x66f80], desc[UR8][R4.64], P0 ;  /* 0x66f8000004027fae */ /* 0x0003e40008121848 */
[----:B-1----:R-:W-:-:S04]  /*46f30*/  IADD3 R4, P1, R184, UR5, RZ ;  /* 0x00000005b8047c10 */ /* 0x002fc8000ff3e0ff */
[----:B------:R-:W-:Y:S02]  /*46f40*/  IADD3.X R184, R185, UR7, RZ, P1, !PT ;  /* 0x00000007b9b87c10 */ /* 0x000fe40008ffe4ff */
[----:B------:R-:W-:Y:S01]  /*46f50*/  IADD3 R5, P1, R180, UR5, RZ ;  /* 0x00000005b4057c10 */ /* 0x000fe2000ff3e0ff */
[----:B------:R1:W-:Y:S03]  /*46f60*/  STL [R1+0x1408], R189 ;  /* 0x001408bd01007387 */ /* 0x0003e60000100800 */
[----:B------:R-:W-:Y:S01]  /*46f70*/  IADD3.X R180, R181, UR7, RZ, P1, !PT ;  /* 0x00000007b5b47c10 */ /* 0x000fe20008ffe4ff */
[----:B------:R3:W-:Y:S01]  /*46f80*/  STL [R1+0x1404], R190 ;  /* 0x001404be01007387 */ /* 0x0007e20000100800 */
[----:B-1----:R-:W-:-:S04]  /*46f90*/  IADD3 R189, P1, R176, UR5, RZ ;  /* 0x00000005b0bd7c10 */ /* 0x002fc8000ff3e0ff */
[----:B------:R-:W-:Y:S02]  /*46fa0*/  IADD3.X R176, R177, UR7, RZ, P1, !PT ;  /* 0x00000007b1b07c10 */ /* 0x000fe40008ffe4ff */
[----:B---3--:R-:W-:Y:S01]  /*46fb0*/  IADD3 R190, P1, R172, UR5, RZ ;  /* 0x00000005acbe7c10 */ /* 0x008fe2000ff3e0ff */
[----:B------:R-:W-:Y:S01]  /*46fc0*/  IMAD.MOV.U32 R185, RZ, RZ, R184 ;  /* 0x000000ffffb97224 */ /* 0x000fe200078e00b8 */
[----:B------:R-:W-:Y:S02]  /*46fd0*/  MOV R181, R180 ;  /* 0x000000b400b57202 */ /* 0x000fe40000000f00 */
[----:B--2---:R-:W-:Y:S01]  /*46fe0*/  IADD3.X R172, R173, UR7, RZ, P1, !PT ;  /* 0x00000007adac7c10 */ /* 0x004fe20008ffe4ff */
[----:B------:R-:W-:Y:S02]  /*46ff0*/  IMAD.MOV.U32 R184, RZ, RZ, R4 ;  /* 0x000000ffffb87224 */ /* 0x000fe400078e0004 */
[----:B------:R-:W-:Y:S01]  /*47000*/  IMAD.MOV.U32 R180, RZ, RZ, R5 ;  /* 0x000000ffffb47224 */ /* 0x000fe200078e0005 */
[----:B------:R-:W-:Y:S01]  /*47010*/  MOV R173, R172 ;  /* 0x000000ac00ad7202 */ /* 0x000fe20000000f00 */
[----:B------:R-:W-:Y:S01]  /*47020*/  IMAD.MOV.U32 R177, RZ, RZ, R176 ;  /* 0x000000ffffb17224 */ /* 0x000fe200078e00b0 */
[----:B------:R1:W-:Y:S01]  /*47030*/  LDGSTS.E [R2+0x67380], desc[UR8][R184.64], P0 ;  /* 0x67380000b8027fae */ /* 0x0003e20008121848 */
[----:B------:R-:W-:-:S02]  /*47040*/  IMAD.MOV.U32 R176, RZ, RZ, R189 ;  /* 0x000000ffffb07224 */ /* 0x000fc400078e00bd */
[----:B------:R-:W-:Y:S01]  /*47050*/  IMAD.MOV.U32 R172, RZ, RZ, R190 ;  /* 0x000000ffffac7224 */ /* 0x000fe200078e00be */
[----:B------:R1:W-:Y:S04]  /*47060*/  LDGSTS.E [R2+0x67780], desc[UR8][R180.64], P0 ;  /* 0x67780000b4027fae */ /* 0x0003e80008121848 */
[----:B------:R1:W-:Y:S04]  /*47070*/  LDGSTS.E [R2+0x67b80], desc[UR8][R176.64], P0 ;  /* 0x67b80000b0027fae */ /* 0x0003e80008121848 */
[----:B------:R1:W-:Y:S01]  /*47080*/  LDGSTS.E [R2+0x67f80], desc[UR8][R172.64], P0 ;  /* 0x67f80000ac027fae */ /* 0x0003e20008121848 */
[----:B------:R-:W-:-:S03]  /*47090*/  PLOP3.LUT P0, PT, PT, PT, UP0, 0x80, 0x0 ;  /* 0x000000000000781c */ /* 0x000fc60003f0f008 */
[----:B------:R-:W0:Y:S10]  /*470a0*/  LDGDEPBAR ;  /* 0x00000000000079af */ /* 0x000e340000000000 */
[----:B-1----:R-:W-:Y:S05]  /*470b0*/  @P0 BRA `(.L_x_1) ;  /* 0xfffffe8400f40947 */ /* 0x002fea000383ffff */
.L_x_0:
[----:B------:R-:W2:Y:S01]  /*470c0*/  LDL.LU R12, [R1+0x400] ;  /* 0x00040000010c7983 */ /* 0x000ea20000300800 */
[----:B------:R-:W-:-:S04]  /*470d0*/  DEPBAR.LE SB0, 0x0 ;  /* 0x000080000000791a */ /* 0x000fc80000000000 */
[----:B------:R-:W2:Y:S01]  /*470e0*/  LDL.LU R13, [R1+0x408] ;  /* 0x00040800010d7983 */ /* 0x000ea20000300800 */
[----:B------:R-:W-:Y:S01]  /*470f0*/  ULDC UR4, c[0x0][0x22c] ;  /* 0x00008b0000047ab9 */ /* 0x000fe20000000800 */
[----:B------:R-:W-:Y:S01]  /*47100*/  ULDC UR5, c[0x0][0x22c] ;  /* 0x00008b0000057ab9 */ /* 0x000fe20000000800 */
[----:B------:R-:W-:Y:S01]  /*47110*/  ULDC.64 UR30, c[0x0][0x228] ;  /* 0x00008a00001e7ab9 */ /* 0x000fe20000000a00 */
[----:B------:R-:W2:Y:S01]  /*47120*/  LDL.LU R14, [R1+0x200] ;  /* 0x00020000010e7983 */ /* 0x000ea20000300800 */
[----:B------:R-:W-:Y:S01]  /*47130*/  ULDC UR28, c[0x0][0x248] ;  /* 0x00009200001c7ab9 */ /* 0x000fe20000000800 */
[----:B------:R-:W-:Y:S01]  /*47140*/  ULDC.64 UR12, c[0x0][0x228] ;  /* 0x00008a00000c7ab9 */ /* 0x000fe20000000a00 */
[----:B------:R-:W-:Y:S01]  /*47150*/  ULDC UR6, c[0x0][0x22c] ;  /* 0x00008b0000067ab9 */ /* 0x000fe20000000800 */
[----:B------:R-:W2:Y:S01]  /*47160*/  LDL.LU R15, [R1+0x208] ;  /* 0x00020800010f7983 */ /* 0x000ea20000300800 */
[----:B------:R-:W-:Y:S01]  /*47170*/  ULDC.64 UR10, c[0x0][0x228] ;  /* 0x00008a00000a7ab9 */ /* 0x000fe20000000a00 */
[----:B------:R-:W-:Y:S01]  /*47180*/  ULDC.64 UR20, c[0x0][0x228] ;  /* 0x00008a0000147ab9 */ /* 0x000fe20000000a00 */
[----:B------:R-:W-:Y:S01]  /*47190*/  ULDC.64 UR18, c[0x0][0x228] ;  /* 0x00008a0000127ab9 */ /* 0x000fe20000000a00 */
[----:B------:R-:W3:Y:S01]  /*471a0*/  LDL.LU R190, [R1+0x18] ;  /* 0x0000180001be7983 */ /* 0x000ee20000300800 */
[----:B------:R-:W-:Y:S01]  /*471b0*/  ULDC.64 UR16, c[0x0][0x228] ;  /* 0x00008a0000107ab9 */ /* 0x000fe20000000a00 */
[----:B------:R-:W-:Y:S01]  /*471c0*/  ULDC.64 UR14, c[0x0][0x228] ;  /* 0x00008a00000e7ab9 */ /* 0x000fe20000000a00 */
[----:B------:R-:W-:Y:S01]  /*471d0*/  ULDC.64 UR22, c[0x0][0x228] ;  /* 0x00008a0000167ab9 */ /* 0x000fe20000000a00 */
[----:B------:R-:W4:Y:S01]  /*471e0*/  LDL.LU R189, [R1+0x414] ;  /* 0x0004140001bd7983 */ /* 0x000f220000300800 */
[----:B------:R-:W-:Y:S01]  /*471f0*/  ULDC.64 UR26, c[0x0][0x228] ;  /* 0x00008a00001a7ab9 */ /* 0x000fe20000000a00 */
[----:B------:R-:W-:-:S02]  /*47200*/  ULDC.64 UR24, c[0x0][0x228] ;  /* 0x00008a0000187ab9 */ /* 0x000fc40000000a00 */
[----:B------:R-:W2:Y:S04]  /*47210*/  LDL.LU R17, [R1] ;  /* 0x0000000001117983 */ /* 0x000ea80000300800 */
[----:B------:R-:W3:Y:S04]  /*47220*/  LDL.LU R10, [R1+0x8] ;  /* 0x00000800010a7983 */ /* 0x000ee80000300800 */
[----:B------:R-:W4:Y:S04]  /*47230*/  LDL.LU R11, [R1+0x404] ;  /* 0x00040400010b7983 */ /* 0x000f280000300800 */
        /* <DEDUP_REMOVED lines=11> */
[----:B------:R-:W4:Y:S01]  /*472f0*/  LDL.LU R176, [R1+0x1448] ;  /* 0x0014480001b07983 */ /* 0x000f220000300800 */
[----:B------:R-:W1:Y:S01]  /*47300*/  S2R R19, SR_TID.X ;  /* 0x0000000000137919 */ /* 0x000e620000002100 */
[----:B------:R-:W1:Y:S02]  /*47310*/  S2R R3, SR_TID.X ;  /* 0x0000000000037919 */ /* 0x000e640000002100 */
[----:B-1----:R-:W-:Y:S01]  /*47320*/  LOP3.LUT R3, R3, 0x60, RZ, 0xc0, !PT ;  /* 0x0000006003037812 */ /* 0x002fe200078ec0ff */
[----:B------:R-:W-:Y:S01]  /*47330*/  BAR.SYNC.DEFER_BLOCKING 0x0 ;  /* 0x0000000000007b1d */ /* 0x000fe20000010000 */
[----:B--2---:R-:W-:-:S02]  /*47340*/  IMAD.MOV.U32 R16, RZ, RZ, R17 ;  /* 0x000000ffff107224 */ /* 0x004fc400078e0011 */
[----:B---3--:R-:W-:Y:S01]  /*47350*/  IMAD.MOV.U32 R17, RZ, RZ, R10 ;  /* 0x000000ffff117224 */ /* 0x008fe200078e000a */
[----:B----4-:R-:W-:Y:S01]  /*47360*/  MOV R177, R11 ;  /* 0x0000000b00b17202 */ /* 0x010fe20000000f00 */
[----:B------:R-:W-:Y:S02]  /*47370*/  IMAD.MOV.U32 R18, RZ, RZ, R8 ;  /* 0x000000ffff127224 */ /* 0x000fe400078e0008 */
[----:B------:R-:W-:Y:S02]  /*47380*/  IMAD.SHL.U32 R8, R19, 0x40, RZ ;  /* 0x0000004013087824 */ /* 0x000fe400078e00ff */
[----:B------:R-:W-:Y:S02]  /*47390*/  IMAD.MOV.U32 R10, RZ, RZ, R9 ;  /* 0x000000ffff0a7224 */ /* 0x000fe400078e0009 */
[----:B------:R-:W-:Y:S01]  /*473a0*/  IMAD.MOV.U32 R21, RZ, RZ, R177 ;  /* 0x000000ffff157224 */ /* 0x000fe200078e00b1 */
[----:B------:R-:W-:Y:S01]  /*473b0*/  LOP3.LUT R8, R8, 0x400, RZ, 0xc0, !PT ;  /* 0x0000040008087812 */ /* 0x000fe200078ec0ff */
[----:B------:R-:W-:-:S02]  /*473c0*/  IMAD.MOV.U32 R178, RZ, RZ, R18 ;  /* 0x000000ffffb27224 */ /* 0x000fc400078e0012 */
[----:B------:R-:W-:Y:S01]  /*473d0*/  IMAD.MOV.U32 R18, RZ, RZ, R24 ;  /* 0x000000ffff127224 */ /* 0x000fe200078e0018 */
[----:B------:R-:W-:Y:S01]  /*473e0*/  MOV R9, R175 ;  /* 0x000000af00097202 */ /* 0x000fe20000000f00 */
[----:B------:R-:W-:Y:S02]  /*473f0*/  IMAD.MOV.U32 R11, RZ, RZ, R174 ;  /* 0x000000ffff0b7224 */ /* 0x000fe400078e00ae */
[----:B------:R-:W-:Y:S02]  /*47400*/  IMAD.MOV.U32 R174, RZ, RZ, R172 ;  /* 0x000000ffffae7224 */ /* 0x000fe400078e00ac */
[----:B------:R-:W-:Y:S01]  /*47410*/  IMAD.MOV.U32 R177, RZ, RZ, R9 ;  /* 0x000000ffffb17224 */ /* 0x000fe200078e0009 */
[----:B-----5:R-:W-:Y:S01]  /*47420*/  IADD3 R9, R0, 0x5, RZ ;  /* 0x0000000500097810 */ /* 0x020fe20007ffe0ff */
[----:B------:R-:W-:Y:S02]  /*47430*/  IMAD.MOV.U32 R175, RZ, RZ, R173 ;  /* 0x000000ffffaf7224 */ /* 0x000fe400078e00ad */
[----:B------:R-:W-:-:S02]  /*47440*/  IMAD.MOV.U32 R172, RZ, RZ, R5 ;  /* 0x000000ffffac7224 */ /* 0x000fc400078e0005 */
[----:B------:R-:W1:Y:S01]  /*47450*/  LDC R5, c[0x0][0x244] ;  /* 0x00009100ff057b82 */ /* 0x000e620000000800 */
[----:B------:R-:W-:Y:S01]  /*47460*/  MOV R173, R4 ;  /* 0x0000000400ad7202 */ /* 0x000fe20000000f00 */
[----:B------:R-:W-:Y:S02]  /*47470*/  IMAD.MOV.U32 R4, RZ, RZ, R2 ;  /* 0x000000ffff047224 */ /* 0x000fe400078e0002 */
[C---:B------:R-:W-:Y:S01]  /*47480*/  IMAD.SHL.U32 R2, R19.reuse, 0x10, RZ ;  /* 0x0000001013027824 */ /* 0x040fe200078e00ff */
[----:B------:R-:W-:Y:S02]  /*47490*/  LOP3.LUT R19, R19, 0x7f, RZ, 0xc0, !PT ;  /* 0x0000007f13137812 */ /* 0x000fe400078ec0ff */
[----:B------:R-:W-:Y:S01]  /*474a0*/  ISETP.GE.AND P5, PT, R0, R179, PT ;  /* 0x000000b30000720c */ /* 0x000fe20003fa6270 */
[----:B------:R-:W-:Y:S01]  /*474b0*/  IMAD.MOV.U32 R179, RZ, RZ, R10 ;  /* 0x000000ffffb37224 */ /* 0x000fe200078e000a */
[----:B------:R-:W-:Y:S01]  /*474c0*/  LOP3.LUT R2, R2, 0xf0, RZ, 0xc0, !PT ;  /* 0x000000f002027812 */ /* 0x000fe200078ec0ff */
[----:B------:R-:W-:Y:S01]  /*474d0*/  VIADD R10, R0, 0x4 ;  /* 0x00000004000a7836 */ /* 0x000fe20000000000 */
[----:B------:R-:W-:Y:S01]  /*474e0*/  LEA R252, R19, UR61, 0x4 ;  /* 0x0000003d13fc7c11 */ /* 0x000fe2000f8e20ff */
[----:B------:R-:W-:Y:S01]  /*474f0*/  IMAD.MOV.U32 R19, RZ, RZ, R26 ;  /* 0x000000ffff137224 */ /* 0x000fe200078e001a */
[----:B------:R-:W-:-:S02]  /*47500*/  IADD3 R8, R8, UR61, R2 ;  /* 0x0000003d08087c10 */ /* 0x000fc4000fffe002 */
[----:B------:R-:W-:Y:S02]  /*47510*/  ISETP.GE.AND P0, PT, R6, R176, PT ;  /* 0x000000b00600720c */ /* 0x000fe40003f06270 */
[----:B------:R-:W-:Y:S01]  /*47520*/  MOV R176, R11 ;  /* 0x0000000b00b07202 */ /* 0x000fe20000000f00 */
[----:B------:R-:W-:Y:S01]  /*47530*/  IMAD R8, R3, 0x8, R8 ;  /* 0x0000000803087824 */ /* 0x000fe200078e0208 */
[----:B------:R-:W-:Y:S01]  /*47540*/  IADD3 R2, R0, 0x1, RZ ;  /* 0x0000000100027810 */ /* 0x000fe20007ffe0ff */
[----:B------:R-:W-:Y:S02]  /*47550*/  IMAD.MOV.U32 R11, RZ, RZ, R174 ;  /* 0x000000ffff0b7224 */ /* 0x000fe400078e00ae */
[----:B------:R-:W-:Y:S01]  /*47560*/  IMAD.MOV.U32 R174, RZ, RZ, R175 ;  /* 0x000000ffffae7224 */ /* 0x000fe200078e00af */
[----:B------:R2:W-:Y:S01]  /*47570*/  STSM.16.M88.4 [R8], R12 ;  /* 0x0000000c08007844 */ /* 0x0005e20000000200 */
[----:B------:R-:W-:Y:S01]  /*47580*/  MOV R175, R172 ;  /* 0x000000ac00af7202 */ /* 0x000fe20000000f00 */
[----:B------:R-:W-:Y:S01]  /*47590*/  IMAD.MOV.U32 R172, RZ, RZ, R173 ;  /* 0x000000ffffac7224 */ /* 0x000fe200078e00ad */
[----:B------:R-:W-:Y:S01]  /*475a0*/  ISETP.GE.AND P6, PT, R2, UR4, PT ;  /* 0x0000000402007c0c */ /* 0x000fe2000bfc6270 */
[----:B------:R-:W-:Y:S01]  /*475b0*/  IMAD.MOV.U32 R173, RZ, RZ, R4 ;  /* 0x000000ffffad7224 */ /* 0x000fe200078e0004 */
[----:B------:R-:W-:Y:S01]  /*475c0*/  IADD3 R4, R0, 0x2, RZ ;  /* 0x0000000200047810 */ /* 0x000fe20007ffe0ff */
[----:B-1----:R-:W-:Y:S01]  /*475d0*/  IMAD R3, R6, R5, RZ ;  /* 0x0000000506037224 */ /* 0x002fe200078e02ff */
[----:B------:R-:W-:Y:S01]  /*475e0*/  ULDC UR4, c[0x0][0x22c] ;  /* 0x00008b0000047ab9 */ /* 0x000fe20000000800 */
[----:B------:R-:W-:Y:S01]  /*475f0*/  VIADD R2, R0, 0x3 ;  /* 0x0000000300027836 */ /* 0x000fe20000000000 */
[----:B------:R-:W-:Y:S01]  /*47600*/  ISETP.GE.AND P2, PT, R4, UR4, PT ;  /* 0x0000000404007c0c */ /* 0x000fe2000bf46270 */
[----:B------:R-:W-:Y:S01]  /*47610*/  IMAD R5, R5, 0x80, R3 ;  /* 0x0000008005057824 */ /* 0x000fe200078e0203 */
[----:B------:R-:W-:Y:S02]  /*47620*/  BAR.SYNC.DEFER_BLOCKING 0x0 ;  /* 0x0000000000007b1d */ /* 0x000fe40000010000 */
[----:B------:R-:W-:Y:S01]  /*47630*/  ISETP.GE.AND P1, PT, R2, UR5, PT ;  /* 0x0000000502007c0c */ /* 0x000fe2000bf26270 */
[----:B--2---:R-:W-:Y:S01]  /*47640*/  IMAD.MOV.U32 R12, RZ, RZ, R21 ;  /* 0x000000ffff0c7224 */ /* 0x004fe200078e0015 */
[----:B------:R-:W-:Y:S01]  /*47650*/  MOV R13, R178 ;  /* 0x000000b2000d7202 */ /* 0x000fe20000000f00 */
[----:B------:R-:W-:Y:S01]  /*47660*/  IMAD.MOV.U32 R14, RZ, RZ, R179 ;  /* 0x000000ffff0e7224 */ /* 0x000fe200078e00b3 */
[----:B------:R-:W-:Y:S01]  /*47670*/  ULDC.64 UR4, c[0x0][0x220] ;  /* 0x0000880000047ab9 */ /* 0x000fe20000000a00 */
[----:B------:R-:W-:Y:S01]  /*47680*/  IMAD.MOV.U32 R15, RZ, RZ, R176 ;  /* 0x000000ffff0f7224 */ /* 0x000fe200078e00b0 */
[----:B------:R-:W-:-:S02]  /*47690*/  LEA R4, P4, R5, UR4, 0x2 ;  /* 0x0000000405047c11 */ /* 0x000fc4000f8810ff */
[----:B------:R-:W-:Y:S01]  /*476a0*/  LEA R2, P3, R3, UR4, 0x2 ;  /* 0x0000000403027c11 */ /* 0x000fe2000f8610ff */
[----:B------:R-:W-:Y:S01]  /*476b0*/  ULDC UR4, c[0x0][0x22c] ;  /* 0x00008b0000047ab9 */ /* 0x000fe20000000800 */
[C---:B------:R-:W-:Y:S02]  /*476c0*/  ISETP.LT.AND P0, PT, R0.reuse, UR31, !P0 ;  /* 0x0000001f00007c0c */ /* 0x040fe4000c701270 */
[----:B------:R-:W-:Y:S02]  /*476d0*/  LEA.HI.X.SX32 R5, R5, UR5, 0x2, P4 ;  /* 0x0000000505057c11 */ /* 0x000fe4000a0f16ff */
[----:B------:R-:W-:Y:S02]  /*476e0*/  LEA.HI.X.SX32 R3, R3, UR5, 0x2, P3 ;  /* 0x0000000503037c11 */ /* 0x000fe400098f16ff */
[----:B------:R-:W-:Y:S01]  /*476f0*/  ISETP.GE.AND P4, PT, R9, UR4, PT ;  /* 0x0000000409007c0c */ /* 0x000fe2000bf86270 */
[----:B------:R-:W1:Y:S01]  /*47700*/  LDS.128 R20, [R252] ;  /* 0x00000000fc147984 */ /* 0x000e620000000c00 */
[----:B------:R-:W-:Y:S01]  /*47710*/  IMAD R9, R0, UR28, RZ ;  /* 0x0000001c00097c24 */ /* 0x000fe2000f8e02ff */
[----:B------:R-:W-:Y:S01]  /*47720*/  BAR.SYNC.DEFER_BLOCKING 0x0 ;  /* 0x0000000000007b1d */ /* 0x000fe20000010000 */
[----:B------:R-:W-:-:S02]  /*47730*/  ISETP.LT.AND P5, PT, R7, UR12, !P5 ;  /* 0x0000000c07007c0c */ /* 0x000fc4000efa1270 */
[----:B------:R-:W-:-:S03]  /*47740*/  ISETP.GE.AND P3, PT, R10, UR6, PT ;  /* 0x000000060a007c0c */ /* 0x000fc6000bf66270 */
[----:B------:R-:W-:Y:S01]  /*47750*/  ULDC.64 UR6, c[0x0][0x228] ;  /* 0x00008a0000067ab9 */ /* 0x000fe20000000a00 */
[----:B------:R-:W-:Y:S01]  /*47760*/  ULDC.64 UR4, c[0x0][0x228] ;  /* 0x00008a0000047ab9 */ /* 0x000fe20000000a00 */
[----:B------:R-:W-:Y:S01]  /*47770*/  STSM.16.M88.4 [R8], R16 ;  /* 0x0000001008007844 */ /* 0x000fe20000000200 */
[----:B------:R-:W-:Y:S06]  /*47780*/  BAR.SYNC.DEFER_BLOCKING 0x0 ;  /* 0x0000000000007b1d */ /* 0x000fec0000010000 */
[----:B-1----:R-:W-:Y:S04]  /*47790*/  STL.64 [R1+0x400], R20 ;  /* 0x0004001401007387 */ /* 0x002fe80000100a00 */
[----:B------:R-:W-:Y:S04]  /*477a0*/  STL.64 [R1+0x408], R22 ;  /* 0x0004081601007387 */ /* 0x000fe80000100a00 */
[----:B------:R-:W1:Y:S01]  /*477b0*/  LDS.128 R16, [R252] ;  /* 0x00000000fc107984 */ /* 0x000e620000000c00 */
[----:B------:R-:W-:Y:S06]  /*477c0*/  BAR.SYNC.DEFER_BLOCKING 0x0 ;  /* 0x0000000000007b1d */ /* 0x000fec0000010000 */
[----:B------:R2:W-:Y:S02]  /*477d0*/  STSM.16.M88.4 [R8], R12 ;  /* 0x0000000c08007844 */ /* 0x0005e40000000200 */
[----:B------:R-:W-:Y:S06]  /*477e0*/  BAR.SYNC.DEFER_BLOCKING 0x0 ;  /* 0x0000000000007b1d */ /* 0x000fec0000010000 */
[----:B-1----:R1:W-:Y:S04]  /*477f0*/  STL.64 [R1+0x600], R16 ;  /* 0x0006001001007387 */ /* 0x0023e80000100a00 */
[----:B------:R3:W-:Y:S01]  /*47800*/  STL.64 [R1+0x608], R18 ;  /* 0x0006081201007387 */ /* 0x0007e20000100a00 */
[----:B--2---:R-:W-:Y:S01]  /*47810*/  IMAD.MOV.U32 R12, RZ, RZ, R174 ;  /* 0x000000ffff0c7224 */ /* 0x004fe200078e00ae */
[----:B------:R-:W-:Y:S01]  /*47820*/  MOV R13, R175 ;  /* 0x000000af000d7202 */ /* 0x000fe20000000f00 */
[----:B------:R-:W-:-:S02]  /*47830*/  IMAD.MOV.U32 R14, RZ, RZ, R172 ;  /* 0x000000ffff0e7224 */ /* 0x000fc400078e00ac */
[----:B------:R-:W-:Y:S02]  /*47840*/  IMAD.MOV.U32 R15, RZ, RZ, R173 ;  /* 0x000000ffff0f7224 */ /* 0x000fe400078e00ad */
[----:B-1----:R-:W-:Y:S01]  /*47850*/  IMAD.MOV.U32 R16, RZ, RZ, R177 ;  /* 0x000000ffff107224 */ /* 0x002fe200078e00b1 */
[----:B------:R-:W-:Y:S01]  /*47860*/  MOV R17, R11 ;  /* 0x0000000b00117202 */ /* 0x000fe20000000f00 */
[----:B------:R-:W1:Y:S01]  /*47870*/  LDS.128 R20, [R252] ;  /* 0x00000000fc147984 */ /* 0x000e620000000c00 */
[----:B---3--:R-:W-:Y:S02]  /*47880*/  IMAD.MOV.U32 R18, RZ, RZ, R25 ;  /* 0x000000ffff127224 */ /* 0x008fe400078e0019 */
[----:B------:R-:W-:Y:S01]  /*47890*/  IMAD.MOV.U32 R19, RZ, RZ, R27 ;  /* 0x000000ffff137224 */ /* 0x000fe200078e001b */
[----:B------:R-:W-:Y:S06]  /*478a0*/  BAR.SYNC.DEFER_BLOCKING 0x0 ;  /* 0x0000000000007b1d */ /* 0x000fec0000010000 */
[----:B------:R-:W-:Y:S02]  /*478b0*/  STSM.16.M88.4 [R8], R16 ;  /* 0x0000001008007844 */ /* 0x000fe40000000200 */
[----:B------:R-:W-:Y:S06]  /*478c0*/  BAR.SYNC.DEFER_BLOCKING 0x0 ;  /* 0x0000000000007b1d */ /* 0x000fec0000010000 */
[----:B-1----:R-:W-:Y:S04]  /*478d0*/  STL.64 [R1], R20 ;  /* 0x0000001401007387 */ /* 0x002fe80000100a00 */
[----:B------:R-:W-:Y:S04]  /*478e0*/  STL.64 [R1+0x8], R22 ;  /* 0x0000081601007387 */ /* 0x000fe80000100a00 */
[----:B------:R-:W1:Y:S01]  /*478f0*/  LDS.128 R16, [R252] ;  /* 0x00000000fc107984 */ /* 0x000e620000000c00 */
[----:B------:R-:W-:Y:S06]  /*47900*/  BAR.SYNC.DEFER_BLOCKING 0x0 ;  /* 0x0000000000007b1d */ /* 0x000fec0000010000 */
[----:B------:R2:W-:Y:S02]  /*47910*/  STSM.16.M88.4 [R8], R12 ;  /* 0x0000000c08007844 */ /* 0x0005e40000000200 */
[----:B------:R-:W-:Y:S06]  /*47920*/  BAR.SYNC.DEFER_BLOCKING 0x0 ;  /* 0x0000000000007b1d */ /* 0x000fec0000010000 */
[----:B-1----:R1:W-:Y:S04]  /*47930*/  STL.64 [R1+0x200], R16 ;  /* 0x0002001001007387 */ /* 0x0023e80000100a00 */
[----:B------:R3:W-:Y:S01]  /*47940*/  STL.64 [R1+0x208], R18 ;  /* 0x0002081201007387 */ /* 0x0007e20000100a00 */
[----:B--2---:R-:W-:-:S03]  /*47950*/  IMAD.MOV.U32 R12, RZ, RZ, R189 ;  /* 0x000000ffff0c7224 */ /* 0x004fc600078e00bd */
[----:B------:R-:W2:Y:S01]  /*47960*/  LDL.LU R13, [R1+0x41c] ;  /* 0x00041c00010d7983 */ /* 0x000ea20000300800 */
[----:B-1----:R-:W-:Y:S01]  /*47970*/  IMAD.MOV.U32 R16, RZ, RZ, R191 ;  /* 0x000000ffff107224 */ /* 0x002fe200078e00bf */
[----:B------:R-:W-:Y:S02]  /*47980*/  MOV R17, R190 ;  /* 0x000000be00117202 */ /* 0x000fe40000000f00 */
[----:B------:R-:W2:Y:S01]  /*47990*/  LDL.LU R14, [R1+0x214] ;  /* 0x00021400010e7983 */ /* 0x000ea20000300800 */
[----:B---3--:R-:W-:-:S03]  /*479a0*/  IMAD.MOV.U32 R18, RZ, RZ, R28 ;  /* 0x000000ffff127224 */ /* 0x008fc600078e001c */
[----:B------:R-:W1:Y:S01]  /*479b0*/  LDS.128 R20, [R252] ;  /* 0x00000000fc147984 */ /* 0x000e620000000c00 */
[----:B------:R-:W-:Y:S01]  /*479c0*/  IMAD.MOV.U32 R19, RZ, RZ, R30 ;  /* 0x000000ffff137224 */ /* 0x000fe200078e001e */
[----:B------:R-:W-:Y:S06]  /*479d0*/  BAR.SYNC.DEFER_BLOCKING 0x0 ;  /* 0x0000000000007b1d */ /* 0x000fec0000010000 */
[----:B------:R-:W2:Y:S04]  /*479e0*/  LDL.LU R15, [R1+0x21c] ;  /* 0x00021c00010f7983 */ /* 0x000ea80000300800 */
[----:B------:R-:W-:Y:S01]  /*479f0*/  STSM.16.M88.4 [R8], R16 ;  /* 0x0000001008007844 */ /* 0x000fe20000000200 */
[----:B------:R-:W-:Y:S06]  /*47a00*/  BAR.SYNC.DEFER_BLOCKING 0x0 ;  /* 0x0000000000007b1d */ /* 0x000fec0000010000 */
[----:B------:R-:W3:Y:S04]  /*47a10*/  LDS.128 R16, [R252] ;  /* 0x00000000fc107984 */ /* 0x000ee80000000c00 */
[----:B-1----:R-:W-:Y:S04]  /*47a20*/  STL.64 [R1+0x410], R20 ;  /* 0x0004101401007387 */ /* 0x002fe80000100a00 */
[----:B------:R-:W-:Y:S01]  /*47a30*/  STL.64 [R1+0x418], R22 ;  /* 0x0004181601007387 */ /* 0x000fe20000100a00 */
[----:B------:R-:W-:Y:S06]  /*47a40*/  BAR.SYNC.DEFER_BLOCKING 0x0 ;  /* 0x0000000000007b1d */ /* 0x000fec0000010000 */
[----:B---3--:R1:W-:Y:S04]  /*47a50*/  STL.64 [R1+0x610], R16 ;  /* 0x0006101001007387 */ /* 0x0083e80000100a00 */
[----:B------:R3:W-:Y:S04]  /*47a60*/  STL.64 [R1+0x618], R18 ;  /* 0x0006181201007387 */ /* 0x0007e80000100a00 */
[----:B-1----:R-:W4:Y:S04]  /*47a70*/  LDL.LU R16, [R1+0x14] ;  /* 0x0000140001107983 */ /* 0x002f280000300800 */
[----:B------:R-:W4:Y:S01]  /*47a80*/  LDL.LU R17, [R1+0x1c] ;  /* 0x00001c0001117983 */ /* 0x000f220000300800 */
[----:B---3--:R-:W-:Y:S01]  /*47a90*/  MOV R18, R29 ;  /* 0x0000001d00127202 */ /* 0x008fe20000000f00 */
[----:B------:R-:W-:-:S02]  /*47aa0*/  IMAD.MOV.U32 R19, RZ, RZ, R31 ;  /* 0x000000ffff137224 */ /* 0x000fc400078e001f */
[----:B--2---:R1:W-:Y:S01]  /*47ab0*/  STSM.16.M88.4 [R8], R12 ;  /* 0x0000000c08007844 */ /* 0x0043e20000000200 */
[----:B------:R-:W-:Y:S06]  /*47ac0*/  BAR.SYNC.DEFER_BLOCKING 0x0 ;  /* 0x0000000000007b1d */ /* 0x000fec0000010000 */
[----:B-1----:R-:W2:Y:S04]  /*47ad0*/  LDL.LU R12, [R1+0x420] ;  /* 0x00042000010c7983 */ /* 0x002ea80000300800 */
[----:B------:R-:W2:Y:S04]  /*47ae0*/  LDL.LU R13, [R1+0x428] ;  /* 0x00042800010d7983 */ /* 0x000ea80000300800 */
[----:B------:R-:W2:Y:S04]  /*47af0*/  LDL.LU R14, [R1+0x220] ;  /* 0x00022000010e7983 */ /* 0x000ea80000300800 */
[----:B------:R-:W1:Y:S01]  /*47b00*/  LDS.128 R20, [R252] ;  /* 0x00000000fc147984 */ /* 0x000e620000000c00 */
[----:B------:R-:W-:Y:S06]  /*47b10*/  BAR.SYNC.DEFER_BLOCKING 0x0 ;  /* 0x0000000000007b1d */ /* 0x000fec0000010000 */
[----:B------:R-:W2:Y:S04]  /*47b20*/  LDL.LU R15, [R1+0x228] ;  /* 0x00022800010f7983 */ /* 0x000ea80000300800 */
[----:B----4-:R-:W-:Y:S01]  /*47b30*/  STSM.16.M88.4 [R8], R16 ;  /* 0x0000001008007844 */ /* 0x010fe20000000200 */
        /* <DEDUP_REMOVED lines=9> */
[----:B---3--:R-:W-:-:S02]  /*47bd0*/  IMAD.MOV.U32 R18, RZ, RZ, R32 ;  /* 0x000000ffff127224 */ /* 0x008fc400078e0020 */
[----:B------:R-:W-:Y:S01]  /*47be0*/  IMAD.MOV.U32 R19, RZ, RZ, R34 ;  /* 0x000000ffff137224 */ /* 0x000fe200078e0022 */
        /* <DEDUP_REMOVED lines=8> */
[----:B-1----:R-:W-:Y:S04]  /*47c70*/  STL.64 [R1+0x620], R20 ;  /* 0x0006201401007387 */ /* 0x002fe80000100a00 */
[----:B------:R-:W-:Y:S04]  /*47c80*/  STL.64 [R1+0x628], R22 ;  /* 0x0006281601007387 */ /* 0x000fe80000100a00 */
[----:B----4-:R-:W-:Y:S01]  /*47c90*/  STSM.16.M88.4 [R8], R16 ;  /* 0x0000001008007844 */ /* 0x010fe20000000200 */
[----:B------:R-:W-:Y:S06]  /*47ca0*/  BAR.SYNC.DEFER_BLOCKING 0x0 ;  /* 0x0000000000007b1d */ /* 0x000fec0000010000 */
[----:B------:R-:W1:Y:S02]  /*47cb0*/  LDS.128 R16, [R252] ;  /* 0x00000000fc107984 */ /* 0x000e640000000c00 */
[----:B------:R-:W-:Y:S06]  /*47cc0*/  BAR.SYNC.DEFER_BLOCKING 0x0 ;  /* 0x0000000000007b1d */ /* 0x000fec0000010000 */
[----:B-1----:R1:W-:Y:S04]  /*47cd0*/  STL.64 [R1+0x420], R16 ;  /* 0x0004201001007387 */ /* 0x0023e80000100a00 */
        /* <DEDUP_REMOVED lines=42> */
[----:B------:R-:W4:Y:S04]  /*47f80*/  LDL.LU R17, [R1+0x3c] ;  /* 0x00003c0001117983 */ /* 0x000f280000300800 */
[----:B--2---:R1:W-:Y:S01]  /*47f90*/  STSM.16.M88.4 [R8], R12 ;  /* 0x0000000c08007844 */ /* 0x0043e20000000200 */
[----:B------:R-:W-:Y:S01]  /*47fa0*/  BAR.SYNC.DEFER_BLOCKING 0x0 ;  /* 0x0000000000007b1d */ /* 0x000fe20000010000 */
[----:B---3--:R-:W-:Y:S01]  /*47fb0*/  MOV R18, R37 ;  /* 0x0000002500127202 */ /* 0x008fe20000000f00 */
[----:B------:R-:W-:-:S04]  /*47fc0*/  IMAD.MOV.U32 R19, RZ, RZ, R39 ;  /* 0x000000ffff137224 */ /* 0x000fc800078e0027 */
        /* <DEDUP_REMOVED lines=18> */
[----:B---3--:R-:W-:-:S02]  /*480f0*/  IMAD.MOV.U32 R18, RZ, RZ, R40 ;  /* 0x000000ffff127224 */ /* 0x008fc400078e0028 */
[----:B------:R-:W-:-:S03]  /*48100*/  IMAD.MOV.U32 R19, RZ, RZ, R42 ;  /* 0x000000ffff137224 */ /* 0x000fc600078e002a */
        /* <DEDUP_REMOVED lines=493> */
[----:B------:R-:W-:Y:S04]  /*49fe0*/  STL.64 [R1+0x508], R18 ;  /* 0x0005081201007387 */ /* 0x000fe80000100a00 */
[----:B-1----:R-:W3:Y:S04]  /*49ff0*/  LDL.LU R16, [R1+0x104] ;  /* 0x0001040001107983 */ /* 0x002ee80000300800 */
[----:B------:R-:W3:Y:S04]  /*4a000*/  LDL.LU R17, [R1+0x10c] ;  /* 0x00010c0001117983 */ /* 0x000ee80000300800 */
[----:B--2---:R1:W-:Y:S01]  /*4a010*/  STSM.16.M88.4 [R8], R12 ;  /* 0x0000000c08007844 */ /* 0x0043e20000000200 */
[----:B------:R-:W-:Y:S06]  /*4a020*/  BAR.SYNC.DEFER_BLOCKING 0x0 ;  /* 0x0000000000007b1d */ /* 0x000fec0000010000 */
[----:B-1----:R-:W2:Y:S04]  /*4a030*/  LDL.LU R12, [R1+0x510] ;  /* 0x00051000010c7983 */ /* 0x002ea80000300800 */
[----:B------:R-:W2:Y:S04]  /*4a040*/  LDL.LU R13, [R1+0x518] ;  /* 0x00051800010d7983 */ /* 0x000ea80000300800 */
[----:B------:R-:W2:Y:S04]  /*4a050*/  LDL.LU R14, [R1+0x310] ;  /* 0x00031000010e7983 */ /* 0x000ea80000300800 */
[----:B------:R-:W2:Y:S04]  /*4a060*/  LDL.LU R15, [R1+0x318] ;  /* 0x00031800010f7983 */ /* 0x000ea80000300800 */
[----:B------:R-:W1:Y:S01]  /*4a070*/  LDS.128 R20, [R252] ;  /* 0x00000000fc147984 */ /* 0x000e620000000c00 */
[----:B------:R-:W-:Y:S01]  /*4a080*/  MOV R18, R89 ;  /* 0x0000005900127202 */ /* 0x000fe20000000f00 */
[----:B------:R-:W-:Y:S01]  /*4a090*/  IMAD.MOV.U32 R19, RZ, RZ, R91 ;  /* 0x000000ffff137224 */ /* 0x000fe200078e005b */
[----:B------:R-:W-:Y:S06]  /*4a0a0*/  BAR.SYNC.DEFER_BLOCKING 0x0 ;  /* 0x0000000000007b1d */ /* 0x000fec0000010000 */
[----:B-1----:R-:W-:Y:S04]  /*4a0b0*/  STL.64 [R1+0x100], R20 ;  /* 0x0001001401007387 */ /* 0x002fe80000100a00 */
[----:B------:R-:W-:Y:S04]  /*4a0c0*/  STL.64 [R1+0x108], R22 ;  /* 0x0001081601007387 */ /* 0x000fe80000100a00 */
[----:B---3--:R-:W-:Y:S01]  /*4a0d0*/  STSM.16.M88.4 [R8], R16 ;  /* 0x0000001008007844 */ /* 0x008fe20000000200 */
        /* <DEDUP_REMOVED lines=14> */
[----:B------:R-:W-:-:S02]  /*4a1c0*/  IMAD.MOV.U32 R18, RZ, RZ, R92 ;  /* 0x000000ffff127224 */ /* 0x000fc400078e005c */
[----:B------:R-:W-:Y:S01]  /*4a1d0*/  IMAD.MOV.U32 R19, RZ, RZ, R94 ;  /* 0x000000ffff137224 */ /* 0x000fe200078e005e */
[----:B------:R-:W-:Y:S06]  /*4a1e0*/  BAR.SYNC.DEFER_BLOCKING 0x0 ;  /* 0x0000000000007b1d */ /* 0x000fec0000010000 */
[----:B-1----:R-:W-:Y:S04]  /*4a1f0*/  STL [R1+0x1814], R248 ;  /* 0x001814f801007387 */ /* 0x002fe80000100800 */
[----:B------:R-:W-:Y:S04]  /*4a200*/  STL [R1+0x1810], R249 ;  /* 0x001810f901007387 */ /* 0x000fe80000100800 */
[----:B------:R-:W-:Y:S04]  /*4a210*/  STL [R1+0x180c], R250 ;  /* 0x00180cfa01007387 */ /* 0x000fe80000100800 */
[----:B------:R-:W-:Y:S04]  /*4a220*/  STL [R1+0x1808], R251 ;  /* 0x001808fb01007387 */ /* 0x000fe80000100800 */
[----:B---3--:R-:W-:Y:S01]  /*4a230*/  STSM.16.M88.4 [R8], R16 ;  /* 0x0000001008007844 */ /* 0x008fe20000000200 */
[----:B------:R-:W-:Y:S06]  /*4a240*/  BAR.SYNC.DEFER_BLOCKING 0x0 ;  /* 0x0000000000007b1d */ /* 0x000fec0000010000 */
[----:B------:R-:W1:Y:S02]  /*4a250*/  LDS.128 R244, [R252] ;  /* 0x00000000fcf47984 */ /* 0x000e640000000c00 */
[----:B------:R-:W-:Y:S06]  /*4a260*/  BAR.SYNC.DEFER_BLOCKING 0x0 ;  /* 0x0000000000007b1d */ /* 0x000fec0000010000 */
[----:B-1----:R-:W-:Y:S04]  /*4a270*/  STL [R1+0x1824], R244 ;  /* 0x001824f401007387 */ /* 0x002fe80000100800 */
[----:B------:R-:W-:Y:S04]  /*4a280*/  STL [R1+0x1820], R245 ;  /* 0x001820f501007387 */ /* 0x000fe80000100800 */
[----:B------:R-:W-:Y:S04]  /*4a290*/  STL [R1+0x181c], R246 ;  /* 0x00181cf601007387 */ /* 0x000fe80000100800 */
[----:B------:R-:W-:Y:S04]  /*4a2a0*/  STL [R1+0x1818], R247 ;  /* 0x001818f701007387 */ /* 0x000fe80000100800 */
[----:B------:R-:W3:Y:S04]  /*4a2b0*/  LDL.LU R16, [R1+0x114] ;  /* 0x0001140001107983 */ /* 0x000ee80000300800 */
        /* <DEDUP_REMOVED lines=33> */
[----:B---3--:R-:W-:Y:S02]  /*4a4d0*/  STSM.16.M88.4 [R8], R16 ;  /* 0x0000001008007844 */ /* 0x008fe40000000200 */
[----:B------:R-:W-:Y:S06]  /*4a4e0*/  BAR.SYNC.DEFER_BLOCKING 0x0 ;  /* 0x0000000000007b1d */ /* 0x000fec0000010000 */
[----:B------:R-:W3:Y:S02]  /*4a4f0*/  LDS.128 R16, [R252] ;  /* 0x00000000fc107984 */ /* 0x000ee40000000c00 */
[----:B------:R-:W-:Y:S06]  /*4a500*/  BAR.SYNC.DEFER_BLOCKING 0x0 ;  /* 0x0000000000007b1d */ /* 0x000fec0000010000 */
[----:B--2---:R2:W-:Y:S02]  /*4a510*/  STSM.16.M88.4 [R8], R12 ;  /* 0x0000000c08007844 */ /* 0x0045e40000000200 */
[----:B------:R-:W-:Y:S06]  /*4a520*/  BAR.SYNC.DEFER_BLOCKING 0x0 ;  /* 0x0000000000007b1d */ /* 0x000fec0000010000 */
[----:B--2---:R-:W2:Y:S04]  /*4a530*/  LDL.LU R12, [R1+0x124] ;  /* 0x00012400010c7983 */ /* 0x004ea80000300800 */
[----:B------:R-:W2:Y:S04]  /*4a540*/  LDL.LU R13, [R1+0x12c] ;  /* 0x00012c00010d7983 */ /* 0x000ea80000300800 */
[----:B------:R-:W4:Y:S04]  /*4a550*/  LDL.LU R24, [R1+0x530] ;  /* 0x0005300001187983 */ /* 0x000f280000300800 */
[----:B------:R-:W4:Y:S04]  /*4a560*/  LDL.LU R25, [R1+0x538] ;  /* 0x0005380001197983 */ /* 0x000f280000300800 */
[----:B------:R-:W4:Y:S04]  /*4a570*/  LDL.LU R26, [R1+0x330] ;  /* 0x00033000011a7983 */ /* 0x000f280000300800 */
[----:B------:R-:W4:Y:S04]  /*4a580*/  LDL.LU R27, [R1+0x338] ;  /* 0x00033800011b7983 */ /* 0x000f280000300800 */
[----:B------:R-:W3:Y:S01]  /*4a590*/  LDS.128 R20, [R252] ;  /* 0x00000000fc147984 */ /* 0x000ee20000000c00 */
[----:B------:R-:W-:Y:S01]  /*4a5a0*/  MOV R14, R97 ;  /* 0x00000061000e7202 */ /* 0x000fe20000000f00 */
[----:B------:R-:W-:Y:S01]  /*4a5b0*/  IMAD.MOV.U32 R15, RZ, RZ, R99 ;  /* 0x000000ffff0f7224 */ /* 0x000fe200078e0063 */
[----:B------:R-:W-:Y:S06]  /*4a5c0*/  BAR.SYNC.DEFER_BLOCKING 0x0 ;  /* 0x0000000000007b1d */ /* 0x000fec0000010000 */
[----:B--2---:R-:W-:Y:S02]  /*4a5d0*/  STSM.16.M88.4 [R8], R12 ;  /* 0x0000000c08007844 */ /* 0x004fe40000000200 */
[----:B------:R-:W-:Y:S06]  /*4a5e0*/  BAR.SYNC.DEFER_BLOCKING 0x0 ;  /* 0x0000000000007b1d */ /* 0x000fec0000010000 */
[----:B------:R-:W2:Y:S02]  /*4a5f0*/  LDS.128 R12, [R252] ;  /* 0x00000000fc0c7984 */ /* 0x000ea40000000c00 */
[----:B------:R-:W-:Y:S06]  /*4a600*/  BAR.SYNC.DEFER_BLOCKING 0x0 ;  /* 0x0000000000007b1d */ /* 0x000fec0000010000 */
[----:B----4-:R4:W-:Y:S02]  /*4a610*/  STSM.16.M88.4 [R8], R24 ;  /* 0x0000001808007844 */ /* 0x0109e40000000200 */
[----:B------:R-:W-:Y:S06]  /*4a620*/  BAR.SYNC.DEFER_BLOCKING 0x0 ;  /* 0x0000000000007b1d */ /* 0x000fec0000010000 */
[----:B----4-:R-:W4:Y:S04]  /*4a630*/  LDL.LU R24, [R1+0x130] ;  /* 0x0001300001187983 */ /* 0x010f280000300800 */
[----:B------:R-:W4:Y:S04]  /*4a640*/  LDL.LU R25, [R1+0x138] ;  /* 0x0001380001197983 */ /* 0x000f280000300800 */
[----:B------:R-:W3:Y:S04]  /*4a650*/  LDL.LU R28, [R1+0x534] ;  /* 0x00053400011c7983 */ /* 0x000ee80000300800 */
[----:B------:R-:W3:Y:S04]  /*4a660*/  LDL.LU R29, [R1+0x53c] ;  /* 0x00053c00011d7983 */ /* 0x000ee80000300800 */
[----:B------:R-:W3:Y:S04]  /*4a670*/  LDL.LU R30, [R1+0x334] ;  /* 0x00033400011e7983 */ /* 0x000ee80000300800 */
[----:B------:R-:W3:Y:S04]  /*4a680*/  LDL.LU R31, [R1+0x33c] ;  /* 0x00033c00011f7983 */ /* 0x000ee80000300800 */
[----:B------:R-:W2:Y:S01]  /*4a690*/  LDS.128 R32, [R252] ;  /* 0x00000000fc207984 */ /* 0x000ea20000000c00 */
[----:B------:R-:W-:-:S02]  /*4a6a0*/  IMAD.MOV.U32 R26, RZ, RZ, R100 ;  /* 0x000000ffff1a7224 */ /* 0x000fc400078e0064 */
[----:B------:R-:W-:Y:S01]  /*4a6b0*/  IMAD.MOV.U32 R27, RZ, RZ, R102 ;  /* 0x000000ffff1b7224 */ /* 0x000fe200078e0066 */
[----:B------:R-:W-:Y:S06]  /*4a6c0*/  BAR.SYNC.DEFER_BLOCKING 0x0 ;  /* 0x0000000000007b1d */ /* 0x000fec0000010000 */
[----:B----4-:R-:W-:Y:S02]  /*4a6d0*/  STSM.16.M88.4 [R8], R24 ;  /* 0x0000001808007844 */ /* 0x010fe40000000200 */
[----:B------:R-:W-:Y:S06]  /*4a6e0*/  BAR.SYNC.DEFER_BLOCKING 0x0 ;  /* 0x0000000000007b1d */ /* 0x000fec0000010000 */
[----:B------:R-:W4:Y:S02]  /*4a6f0*/  LDS.128 R24, [R252] ;  /* 0x00000000fc187984 */ /* 0x000f240000000c00 */
[----:B------:R-:W-:Y:S06]  /*4a700*/  BAR.SYNC.DEFER_BLOCKING 0x0 ;  /* 0x0000000000007b1d */ /* 0x000fec0000010000 */
[----:B---3--:R3:W-:Y:S02]  /*4a710*/  STSM.16.M88.4 [R8], R28 ;  /* 0x0000001c08007844 */ /* 0x0087e40000000200 */
[----:B------:R-:W-:Y:S06]  /*4a720*/  BAR.SYNC.DEFER_BLOCKING 0x0 ;  /* 0x0000000000007b1d */ /* 0x000fec0000010000 */
[----:B---3--:R-:W3:Y:S04]  /*4a730*/  LDL.LU R28, [R1+0x134] ;  /* 0x00013400011c7983 */ /* 0x008ee80000300800 */
[----:B------:R-:W3:Y:S04]  /*4a740*/  LDL.LU R29, [R1+0x13c] ;  /* 0x00013c00011d7983 */ /* 0x000ee80000300800 */
[----:B------:R-:W2:Y:S04]  /*4a750*/  LDL.LU R40, [R1+0x540] ;  /* 0x0005400001287983 */ /* 0x000ea80000300800 */
[----:B------:R-:W2:Y:S04]  /*4a760*/  LDL.LU R41, [R1+0x548] ;  /* 0x0005480001297983 */ /* 0x000ea80000300800 */
[----:B------:R-:W2:Y:S04]  /*4a770*/  LDL.LU R42, [R1+0x340] ;  /* 0x00034000012a7983 */ /* 0x000ea80000300800 */
[----:B------:R-:W2:Y:S04]  /*4a780*/  LDL.LU R43, [R1+0x348] ;  /* 0x00034800012b7983 */ /* 0x000ea80000300800 */
[----:B------:R-:W4:Y:S01]  /*4a790*/  LDS.128 R36, [R252] ;  /* 0x00000000fc247984 */ /* 0x000f220000000c00 */
[----:B------:R-:W-:Y:S01]  /*4a7a0*/  MOV R30, R101 ;  /* 0x00000065001e7202 */ /* 0x000fe20000000f00 */
        /* <DEDUP_REMOVED lines=15> */
[----:B------:R-:W-:-:S02]  /*4a8a0*/  IMAD.MOV.U32 R42, RZ, RZ, R104 ;  /* 0x000000ffff2a7224 */ /* 0x000fc400078e0068 */
        /* <DEDUP_REMOVED lines=15> */
[----:B------:R-:W-:Y:S01]  /*4a9a0*/  MOV R46, R105 ;  /* 0x00000069002e7202 */ /* 0x000fe20000000f00 */
        /* <DEDUP_REMOVED lines=121> */
[----:B------:R-:W2:Y:S01]  /*4b140*/  LDL.LU R109, [R1+0x18c] ;  /* 0x00018c00016d7983 */ /* 0x000ea20000300800 */
[----:B------:R-:W-:Y:S01]  /*4b150*/  MOV R110, R121 ;  /* 0x00000079006e7202 */ /* 0x000fe20000000f00 */
[----:B------:R-:W-:-:S02]  /*4b160*/  IMAD.MOV.U32 R111, RZ, RZ, R123 ;  /* 0x000000ffff6f7224 */ /* 0x000fc400078e007b */
[----:B------:R-:W4:Y:S04]  /*4b170*/  LDL.LU R120, [R1+0x590] ;  /* 0x0005900001787983 */ /* 0x000f280000300800 */
[----:B------:R-:W4:Y:S04]  /*4b180*/  LDL.LU R121, [R1+0x598] ;  /* 0x0005980001797983 */ /* 0x000f280000300800 */
[----:B------:R-:W4:Y:S04]  /*4b190*/  LDL.LU R122, [R1+0x390] ;  /* 0x00039000017a7983 */ /* 0x000f280000300800 */
[----:B------:R-:W4:Y:S04]  /*4b1a0*/  LDL.LU R123, [R1+0x398] ;  /* 0x00039800017b7983 */ /* 0x000f280000300800 */
[----:B------:R-:W3:Y:S01]  /*4b1b0*/  LDS.128 R116, [R252] ;  /* 0x00000000fc747984 */ /* 0x000ee20000000c00 */
        /* <DEDUP_REMOVED lines=21> */
[----:B---3--:R3:W-:Y:S04]  /*4b310*/  STSM.16.M88.4 [R8], R152 ;  /* 0x0000009808007844 */ /* 0x0087e80000000200 */
[----:B---3--:R-:W3:Y:S04]  /*4b320*/  LDL.LU R152, [R1+0x194] ;  /* 0x0001940001987983 */ /* 0x008ee80000300800 */
[----:B------:R-:W3:Y:S04]  /*4b330*/  LDL.LU R153, [R1+0x19c] ;  /* 0x00019c0001997983 */ /* 0x000ee80000300800 */
[----:B------:R-:W2:Y:S04]  /*4b340*/  LDL.LU R160, [R1+0x5a0] ;  /* 0x0005a00001a07983 */ /* 0x000ea80000300800 */
[----:B------:R-:W2:Y:S04]  /*4b350*/  LDL.LU R161, [R1+0x5a8] ;  /* 0x0005a80001a17983 */ /* 0x000ea80000300800 */
[----:B------:R-:W2:Y:S04]  /*4b360*/  LDL.LU R162, [R1+0x3a0] ;  /* 0x0003a00001a27983 */ /* 0x000ea80000300800 */
[----:B------:R-:W2:Y:S01]  /*4b370*/  LDL.LU R163, [R1+0x3a8] ;  /* 0x0003a80001a37983 */ /* 0x000ea20000300800 */
[----:B------:R-:W-:Y:S01]  /*4b380*/  BAR.SYNC.DEFER_BLOCKING 0x0 ;  /* 0x0000000000007b1d */ /* 0x000fe20000010000 */
[----:B------:R-:W-:Y:S01]  /*4b390*/  MOV R154, R125 ;  /* 0x0000007d009a7202 */ /* 0x000fe20000000f00 */
[----:B------:R-:W-:-:S04]  /*4b3a0*/  IMAD.MOV.U32 R155, RZ, RZ, R127 ;  /* 0x000000ffff9b7224 */ /* 0x000fc800078e007f */
[----:B------:R-:W4:Y:S02]  /*4b3b0*/  LDS.128 R124, [R252] ;  /* 0x00000000fc7c7984 */ /* 0x000f240000000c00 */
        /* <DEDUP_REMOVED lines=21> */
[----:B----4-:R4:W-:Y:S04]  /*4b510*/  STSM.16.M88.4 [R8], R164 ;  /* 0x000000a408007844 */ /* 0x0109e80000000200 */
[----:B----4-:R-:W4:Y:S04]  /*4b520*/  LDL.LU R164, [R1+0x1a4] ;  /* 0x0001a40001a47983 */ /* 0x010f280000300800 */
[----:B------:R-:W4:Y:S04]  /*4b530*/  LDL.LU R165, [R1+0x1ac] ;  /* 0x0001ac0001a57983 */ /* 0x000f280000300800 */
[----:B------:R-:W3:Y:S04]  /*4b540*/  LDL.LU R172, [R1+0x5b0] ;  /* 0x0005b00001ac7983 */ /* 0x000ee80000300800 */
[----:B------:R-:W3:Y:S04]  /*4b550*/  LDL.LU R173, [R1+0x5b8] ;  /* 0x0005b80001ad7983 */ /* 0x000ee80000300800 */
[----:B------:R-:W3:Y:S04]  /*4b560*/  LDL.LU R174, [R1+0x3b0] ;  /* 0x0003b00001ae7983 */ /* 0x000ee80000300800 */
[----:B------:R-:W3:Y:S01]  /*4b570*/  LDL.LU R175, [R1+0x3b8] ;  /* 0x0003b80001af7983 */ /* 0x000ee20000300800 */
[----:B------:R-:W-:Y:S01]  /*4b580*/  BAR.SYNC.DEFER_BLOCKING 0x0 ;  /* 0x0000000000007b1d */ /* 0x000fe20000010000 */
[----:B------:R-:W-:Y:S01]  /*4b590*/  MOV R166, R129 ;  /* 0x0000008100a67202 */ /* 0x000fe20000000f00 */
[----:B------:R-:W-:-:S04]  /*4b5a0*/  IMAD.MOV.U32 R167, RZ, RZ, R131 ;  /* 0x000000ffffa77224 */ /* 0x000fc800078e0083 */
[----:B------:R-:W2:Y:S02]  /*4b5b0*/  LDS.128 R128, [R252] ;  /* 0x00000000fc807984 */ /* 0x000ea40000000c00 */
        /* <DEDUP_REMOVED lines=21> */
[----:B--2---:R2:W-:Y:S04]  /*4b710*/  STSM.16.M88.4 [R8], R176 ;  /* 0x000000b008007844 */ /* 0x0045e80000000200 */
[----:B--2---:R-:W2:Y:S04]  /*4b720*/  LDL.LU R176, [R1+0x1b4] ;  /* 0x0001b40001b07983 */ /* 0x004ea80000300800 */
[----:B------:R-:W2:Y:S04]  /*4b730*/  LDL.LU R177, [R1+0x1bc] ;  /* 0x0001bc0001b17983 */ /* 0x000ea80000300800 */
[----:B------:R-:W4:Y:S04]  /*4b740*/  LDL.LU R184, [R1+0x5c0] ;  /* 0x0005c00001b87983 */ /* 0x000f280000300800 */
[----:B------:R-:W4:Y:S04]  /*4b750*/  LDL.LU R185, [R1+0x5c8] ;  /* 0x0005c80001b97983 */ /* 0x000f280000300800 */
[----:B------:R-:W4:Y:S04]  /*4b760*/  LDL.LU R186, [R1+0x3c0] ;  /* 0x0003c00001ba7983 */ /* 0x000f280000300800 */
[----:B------:R-:W4:Y:S01]  /*4b770*/  LDL.LU R187, [R1+0x3c8] ;  /* 0x0003c80001bb7983 */ /* 0x000f220000300800 */
[----:B------:R-:W-:Y:S01]  /*4b780*/  BAR.SYNC.DEFER_BLOCKING 0x0 ;  /* 0x0000000000007b1d */ /* 0x000fe20000010000 */
[----:B------:R-:W-:Y:S01]  /*4b790*/  MOV R178, R133 ;  /* 0x0000008500b27202 */ /* 0x000fe20000000f00 */
[----:B------:R-:W-:-:S04]  /*4b7a0*/  IMAD.MOV.U32 R179, RZ, RZ, R135 ;  /* 0x000000ffffb37224 */ /* 0x000fc800078e0087 */
[----:B------:R-:W3:Y:S02]  /*4b7b0*/  LDS.128 R132, [R252] ;  /* 0x00000000fc847984 */ /* 0x000ee40000000c00 */
        /* <DEDUP_REMOVED lines=119> */
[----:B------:R-:W3:Y:S01]  /*4bf30*/  LDL.LU R225, [R1+0x1fc] ;  /* 0x0001fc0001e17983 */ /* 0x000ee20000300800 */
[----:B------:R-:W-:Y:S01]  /*4bf40*/  MOV R226, R149 ;  /* 0x0000009500e27202 */ /* 0x000fe20000000f00 */
[----:B------:R-:W-:Y:S01]  /*4bf50*/  IMAD.MOV.U32 R227, RZ, RZ, R151 ;  /* 0x000000ffffe37224 */ /* 0x000fe200078e0097 */
[----:B------:R-:W-:Y:S06]  /*4bf60*/  BAR.SYNC.DEFER_BLOCKING 0x0 ;  /* 0x0000000000007b1d */ /* 0x000fec0000010000 */
[----:B------:R-:W2:Y:S04]  /*4bf70*/  LDL.LU R239, [R1] ;  /* 0x0000000001ef7983 */ /* 0x000ea80000300800 */
[----:B------:R-:W4:Y:S04]  /*4bf80*/  LDL.LU R238, [R1+0x200] ;  /* 0x0002000001ee7983 */ /* 0x000f280000300800 */
[----:B------:R-:W4:Y:S04]  /*4bf90*/  LDL.LU R243, [R1+0x404] ;  /* 0x0004040001f37983 */ /* 0x000f280000300800 */
[----:B------:R-:W4:Y:S04]  /*4bfa0*/  LDL.LU R242, [R1+0x604] ;  /* 0x0006040001f27983 */ /* 0x000f280000300800 */
[----:B------:R-:W1:Y:S01]  /*4bfb0*/  LDS.128 R148, [R252] ;  /* 0x00000000fc947984 */ /* 0x000e620000000c00 */
[----:B------:R-:W-:Y:S06]  /*4bfc0*/  BAR.SYNC.DEFER_BLOCKING 0x0 ;  /* 0x0000000000007b1d */ /* 0x000fec0000010000 */
        /* <DEDUP_REMOVED lines=10> */
[----:B---3--:R3:W-:Y:S04]  /*4c070*/  STSM.16.M88.4 [R8], R224 ;  /* 0x000000e008007844 */ /* 0x0087e80000000200 */
[----:B---3--:R-:W3:Y:S04]  /*4c080*/  LDL.LU R8, [R1+0x400] ;  /* 0x0004000001087983 */ /* 0x008ee80000300800 */
[----:B------:R-:W2:Y:S01]  /*4c090*/  LDL.LU R227, [R1+0x600] ;  /* 0x0006000001e37983 */ /* 0x000ea20000300800 */
[----:B------:R-:W-:Y:S01]  /*4c0a0*/  IMAD.WIDE R10, R9, 0x4, R2 ;  /* 0x00000004090a7825 */ /* 0x000fe200078e0202 */
[----:B------:R-:W-:Y:S03]  /*4c0b0*/  BAR.SYNC.DEFER_BLOCKING 0x0 ;  /* 0x0000000000007b1d */ /* 0x000fe60000010000 */
[----:B------:R-:W-:-:S02]  /*4c0c0*/  VIADD R225, R0, 0x6 ;  /* 0x0000000600e17836 */ /* 0x000fc40000000000 */
[----:B------:R-:W-:Y:S01]  /*4c0d0*/  VIADD R226, R0, 0x7 ;  /* 0x0000000700e27836 */ /* 0x000fe20000000000 */
[----:B---3--:R3:W-:Y:S01]  /*4c0e0*/  @P0 STG.E desc[UR8][R10.64], R8 ;  /* 0x000000080a000986 */ /* 0x0087e2000c101908 */
[----:B------:R-:W-:Y:S01]  /*4c0f0*/  ISETP.LT.AND P0, PT, R6, UR10, !P6 ;  /* 0x0000000a06007c0c */ /* 0x000fe2000f701270 */
[----:B------:R-:W-:Y:S01]  /*4c100*/  ULDC UR10, c[0x0][0x228] ;  /* 0x00008a00000a7ab9 */ /* 0x000fe20000000800 */
[----:B------:R-:W-:Y:S01]  /*4c110*/  ISETP.LT.AND P6, PT, R7, UR6, !P6 ;  /* 0x0000000607007c0c */ /* 0x000fe2000f7c1270 */
[----:B------:R-:W-:Y:S01]  /*4c120*/  ULDC UR6, c[0x0][0x228] ;  /* 0x00008a0000067ab9 */ /* 0x000fe20000000800 */
[----:B---3--:R-:W-:-:S04]  /*4c130*/  IMAD.WIDE R10, R9, 0x4, R4 ;  /* 0x00000004090a7825 */ /* 0x008fc800078e0204 */
[----:B------:R-:W-:Y:S01]  /*4c140*/  VIADD R8, R9, UR28 ;  /* 0x0000001c09087c36 */ /* 0x000fe20008000000 */
[----:B--2---:R2:W-:Y:S01]  /*4c150*/  @P5 STG.E desc[UR8][R10.64], R227 ;  /* 0x000000e30a005986 */ /* 0x0045e2000c101908 */
[----:B------:R-:W-:Y:S01]  /*4c160*/  ISETP.LT.AND P5, PT, R6, UR4, !P2 ;  /* 0x0000000406007c0c */ /* 0x000fe2000d7a1270 */
[----:B------:R-:W-:Y:S02]  /*4c170*/  ULDC UR4, c[0x0][0x22c] ;  /* 0x00008b0000047ab9 */ /* 0x000fe40000000800 */
[C---:B------:R-:W-:Y:S01]  /*4c180*/  IADD3 R224, R8.reuse, UR28, RZ ;  /* 0x0000001c08e07c10 */ /* 0x040fe2000fffe0ff */
[C---:B--2---:R-:W-:Y:S01]  /*4c190*/  IMAD.WIDE R10, R8.reuse, 0x4, R2 ;  /* 0x00000004080a7825 */ /* 0x044fe200078e0202 */
[----:B------:R-:W2:Y:S03]  /*4c1a0*/  LDL.LU R227, [R1+0x410] ;  /* 0x0004100001e37983 */ /* 0x000ea60000300800 */
[----:B------:R-:W-:Y:S01]  /*4c1b0*/  IMAD.WIDE R8, R8, 0x4, R4 ;  /* 0x0000000408087825 */ /* 0x000fe200078e0204 */
[----:B------:R3:W-:Y:S01]  /*4c1c0*/  @P0 STG.E desc[UR8][R10.64], R239 ;  /* 0x000000ef0a000986 */ /* 0x0007e2000c101908 */
[----:B------:R-:W-:-:S03]  /*4c1d0*/  ISETP.LT.AND P2, PT, R7, UR20, !P2 ;  /* 0x0000001407007c0c */ /* 0x000fc6000d741270 */
[----:B----4-:R4:W-:Y:S01]  /*4c1e0*/  @P6 STG.E desc[UR8][R8.64], R238 ;  /* 0x000000ee08006986 */ /* 0x0109e2000c101908 */
[----:B---3--:R-:W-:Y:S01]  /*4c1f0*/  IMAD.WIDE R10, R224, 0x4, R2 ;  /* 0x00000004e00a7825 */ /* 0x008fe200078e0202 */
[----:B------:R-:W-:Y:S02]  /*4c200*/  ISETP.GE.AND P0, PT, R225, UR4, PT ;  /* 0x00000004e1007c0c */ /* 0x000fe4000bf06270 */
[----:B------:R-:W3:Y:S01]  /*4c210*/  LDL.LU R239, [R1+0x610] ;  /* 0x0006100001ef7983 */ /* 0x000ee20000300800 */
[----:B------:R-:W-:-:S03]  /*4c220*/  ISETP.LT.AND P6, PT, R6, UR14, !P3 ;  /* 0x0000000e06007c0c */ /* 0x000fc6000dfc1270 */
[----:B------:R1:W-:Y:S01]  /*4c230*/  @P5 STG.E desc[UR8][R10.64], R243 ;  /* 0x000000f30a005986 */ /* 0x0003e2000c101908 */
[----:B------:R-:W-:Y:S01]  /*4c240*/  ISETP.LT.AND P5, PT, R6, UR18, !P1 ;  /* 0x0000001206007c0c */ /* 0x000fe2000cfa1270 */
[----:B------:R-:W-:Y:S01]  /*4c250*/  VIADD R225, R224, UR28 ;  /* 0x0000001ce0e17c36 */ /* 0x000fe20008000000 */
[----:B------:R-:W-:Y:S01]  /*4c260*/  ISETP.LT.AND P1, PT, R7, UR16, !P1 ;  /* 0x0000001007007c0c */ /* 0x000fe2000cf21270 */
[----:B----4-:R-:W4:Y:S01]  /*4c270*/  LDL.LU R238, [R1+0x210] ;  /* 0x0002100001ee7983 */ /* 0x010f220000300800 */
[----:B------:R-:W-:Y:S01]  /*4c280*/  ULDC UR4, c[0x0][0x22c] ;  /* 0x00008b0000047ab9 */ /* 0x000fe20000000800 */
[----:B------:R-:W-:-:S04]  /*4c290*/  IMAD.WIDE R8, R225, 0x4, R2 ;  /* 0x00000004e1087825 */ /* 0x000fc800078e0202 */
[----:B-1----:R-:W-:Y:S01]  /*4c2a0*/  IMAD.WIDE R10, R224, 0x4, R4 ;  /* 0x00000004e00a7825 */ /* 0x002fe200078e0204 */
[----:B------:R-:W4:Y:S03]  /*4c2b0*/  LDL.LU R243, [R1+0x10] ;  /* 0x0000100001f37983 */ /* 0x000f260000300800 */
[----:B------:R-:W-:Y:S01]  /*4c2c0*/  VIADD R224, R225, UR28 ;  /* 0x0000001ce1e07c36 */ /* 0x000fe20008000000 */
[----:B------:R1:W-:Y:S04]  /*4c2d0*/  @P2 STG.E desc[UR8][R10.64], R242 ;  /* 0x000000f20a002986 */ /* 0x0003e8000c101908 */
[----:B------:R1:W-:Y:S02]  /*4c2e0*/  @P5 STG.E desc[UR8][R8.64], R241 ;  /* 0x000000f108005986 */ /* 0x0003e4000c101908 */
[----:B-1----:R-:W-:-:S04]  /*4c2f0*/  IMAD.WIDE R10, R224, 0x4, R2 ;  /* 0x00000004e00a7825 */ /* 0x002fc800078e0202 */
[----:B------:R-:W-:-:S05]  /*4c300*/  IMAD.WIDE R8, R225, 0x4, R4 ;  /* 0x00000004e1087825 */ /* 0x000fca00078e0204 */
[----:B------:R-:W-:Y:S04]  /*4c310*/  @P1 STG.E desc[UR8][R8.64], R240 ;  /* 0x000000f008001986 */ /* 0x000fe8000c101908 */
[----:B------:R1:W-:Y:S04]  /*4c320*/  @P6 STG.E desc[UR8][R10.64], R247 ;  /* 0x000000f70a006986 */ /* 0x0003e8000c101908 */
[----:B-1----:R-:W4:Y:S01]  /*4c330*/  LDL.LU R247, [R1+0x414] ;  /* 0x0004140001f77983 */ /* 0x002f220000300800 */
[----:B------:R-:W-:Y:S01]  /*4c340*/  ISETP.GE.AND P2, PT, R226, UR4, PT ;  /* 0x00000004e2007c0c */ /* 0x000fe2000bf46270 */
[----:B------:R-:W-:Y:S01]  /*4c350*/  ULDC UR4, c[0x0][0x22c] ;  /* 0x00008b0000047ab9 */ /* 0x000fe20000000800 */
[C---:B------:R-:W-:Y:S01]  /*4c360*/  ISETP.LT.AND P3, PT, R7.reuse, UR22, !P3 ;  /* 0x0000001607007c0c */ /* 0x040fe2000df61270 */
[C---:B------:R-:W-:Y:S01]  /*4c370*/  VIADD R10, R0.reuse, 0x9 ;  /* 0x00000009000a7836 */ /* 0x040fe20000000000 */
[----:B------:R-:W-:Y:S01]  /*4c380*/  IADD3 R226, R0, 0x8, RZ ;  /* 0x0000000800e27810 */ /* 0x000fe20007ffe0ff */
[----:B------:R-:W-:Y:S01]  /*4c390*/  VIADD R225, R224, UR28 ;  /* 0x0000001ce0e17c36 */ /* 0x000fe20008000000 */
[----:B------:R-:W-:Y:S01]  /*4c3a0*/  ISETP.LT.AND P6, PT, R6, UR26, !P4 ;  /* 0x0000001a06007c0c */ /* 0x000fe2000e7c1270 */
[----:B------:R-:W-:Y:S01]  /*4c3b0*/  IMAD.WIDE R8, R224, 0x4, R4 ;  /* 0x00000004e0087825 */ /* 0x000fe200078e0204 */
[----:B------:R-:W-:Y:S01]  /*4c3c0*/  ISETP.GE.AND P5, PT, R226, UR4, PT ;  /* 0x00000004e2007c0c */ /* 0x000fe2000bfa6270 */
[----:B------:R-:W-:Y:S01]  /*4c3d0*/  ULDC UR4, c[0x0][0x22c] ;  /* 0x00008b0000047ab9 */ /* 0x000fe20000000800 */
[----:B------:R-:W-:Y:S01]  /*4c3e0*/  ISETP.LT.AND P4, PT, R7, UR24, !P4 ;  /* 0x0000001807007c0c */ /* 0x000fe2000e781270 */
[----:B------:R-:W4:Y:S01]  /*4c3f0*/  LDL.LU R242, [R1+0x614] ;  /* 0x0006140001f27983 */ /* 0x000f220000300800 */
[----:B------:R-:W-:Y:S01]  /*4c400*/  ISETP.GE.AND P1, PT, R10, UR4, PT ;  /* 0x000000040a007c0c */ /* 0x000fe2000bf26270 */
[C---:B------:R-:W-:Y:S01]  /*4c410*/  IMAD.WIDE R10, R225.reuse, 0x4, R2 ;  /* 0x00000004e10a7825 */ /* 0x040fe200078e0202 */
[----:B------:R-:W-:Y:S01]  /*4c420*/  ULDC UR4, c[0x0][0x22c] ;  /* 0x00008b0000047ab9 */ /* 0x000fe20000000800 */
[----:B------:R1:W-:Y:S02]  /*4c430*/  @P3 STG.E desc[UR8][R8.64], R246 ;  /* 0x000000f608003986 */ /* 0x0003e4000c101908 */
[----:B------:R-:W-:Y:S01]  /*4c440*/  VIADD R226, R0, 0xa ;  /* 0x0000000a00e27836 */ /* 0x000fe20000000000 */
[----:B------:R-:W-:Y:S01]  /*4c450*/  ISETP.LT.AND P3, PT, R6, UR30, !P0 ;  /* 0x0000001e06007c0c */ /* 0x000fe2000c761270 */
[----:B------:R1:W-:Y:S01]  /*4c460*/  @P6 STG.E desc[UR8][R10.64], R245 ;  /* 0x000000f50a006986 */ /* 0x0003e2000c101908 */
[----:B------:R-:W-:-:S02]  /*4c470*/  IADD3 R224, R225, UR28, RZ ;  /* 0x0000001ce1e07c10 */ /* 0x000fc4000fffe0ff */
[----:B------:R-:W-:Y:S01]  /*4c480*/  ISETP.GE.AND P6, PT, R226, UR4, PT ;  /* 0x00000004e2007c0c */ /* 0x000fe2000bfc6270 */
[----:B------:R-:W-:Y:S01]  /*4c490*/  ULDC UR4, c[0x0][0x228] ;  /* 0x00008a0000047ab9 */ /* 0x000fe20000000800 */
[----:B------:R-:W4:Y:S01]  /*4c4a0*/  LDL.LU R241, [R1+0x214] ;  /* 0x0002140001f17983 */ /* 0x000f220000300800 */
[----:B------:R-:W-:Y:S01]  /*4c4b0*/  ISETP.LT.AND P0, PT, R7, UR4, !P0 ;  /* 0x0000000407007c0c */ /* 0x000fe2000c701270 */
[----:B------:R-:W-:Y:S01]  /*4c4c0*/  ULDC UR4, c[0x0][0x228] ;  /* 0x00008a0000047ab9 */ /* 0x000fe20000000800 */
[----:B-1----:R-:W-:Y:S01]  /*4c4d0*/  IMAD.WIDE R8, R225, 0x4, R4 ;  /* 0x00000004e1087825 */ /* 0x002fe200078e0204 */
[----:B------:R-:W4:Y:S03]  /*4c4e0*/  LDL.LU R240, [R1+0x14] ;  /* 0x0000140001f07983 */ /* 0x000f260000300800 */
[----:B------:R-:W-:Y:S01]  /*4c4f0*/  IMAD.WIDE R10, R224, 0x4, R2 ;  /* 0x00000004e00a7825 */ /* 0x000fe200078e0202 */
[----:B------:R1:W-:Y:S01]  /*4c500*/  @P4 STG.E desc[UR8][R8.64], R244 ;  /* 0x000000f408004986 */ /* 0x0003e2000c101908 */
[----:B------:R-:W-:Y:S01]  /*4c510*/  ISETP.LT.AND P4, PT, R6, UR4, !P2 ;  /* 0x0000000406007c0c */ /* 0x000fe2000d781270 */
[----:B------:R-:W-:Y:S01]  /*4c520*/  ULDC UR4, c[0x0][0x22c] ;  /* 0x00008b0000047ab9 */ /* 0x000fe20000000800 */
[----:B------:R-:W-:Y:S01]  /*4c530*/  VIADD R225, R224, UR28 ;  /* 0x0000001ce0e17c36 */ /* 0x000fe20008000000 */
[----:B------:R-:W-:Y:S01]  /*4c540*/  ISETP.LT.AND P2, PT, R7, UR6, !P2 ;  /* 0x0000000607007c0c */ /* 0x000fe2000d741270 */
[----:B------:R1:W-:Y:S01]  /*4c550*/  @P3 STG.E desc[UR8][R10.64], R251 ;  /* 0x000000fb0a003986 */ /* 0x0003e2000c101908 */
[----:B------:R-:W-:Y:S01]  /*4c560*/  VIADD R226, R0, 0xb ;  /* 0x0000000b00e27836 */ /* 0x000fe20000000000 */
[----:B------:R-:W-:Y:S01]  /*4c570*/  ISETP.LT.AND P3, PT, R6, UR10, !P5 ;  /* 0x0000000a06007c0c */ /* 0x000fe2000ef61270 */
[----:B------:R-:W-:Y:S01]  /*4c580*/  ULDC UR6, c[0x0][0x228] ;  /* 0x00008a0000067ab9 */ /* 0x000fe20000000800 */
[----:B------:R-:W-:Y:S01]  /*4c590*/  ULDC UR10, c[0x0][0x228] ;  /* 0x00008a00000a7ab9 */ /* 0x000fe20000000800 */
[----:B------:R-:W4:Y:S01]  /*4c5a0*/  LDL.LU R246, [R1+0x618] ;  /* 0x0006180001f67983 */ /* 0x000f220000300800 */
[----:B-1----:R-:W-:-:S04]  /*4c5b0*/  IMAD.WIDE R8, R224, 0x4, R4 ;  /* 0x00000004e0087825 */ /* 0x002fc800078e0204 */
[C---:B------:R-:W-:Y:S01]  /*4c5c0*/  IMAD.WIDE R10, R225.reuse, 0x4, R2 ;  /* 0x00000004e10a7825 */ /* 0x040fe200078e0202 */
[----:B------:R1:W-:Y:S01]  /*4c5d0*/  @P0 STG.E desc[UR8][R8.64], R250 ;  /* 0x000000fa08000986 */ /* 0x0003e2000c101908 */
[----:B------:R-:W-:Y:S01]  /*4c5e0*/  ISETP.GE.AND P0, PT, R226, UR4, PT ;  /* 0x00000004e2007c0c */ /* 0x000fe2000bf06270 */
[----:B------:R-:W-:Y:S01]  /*4c5f0*/  ULDC UR4, c[0x0][0x22c] ;  /* 0x00008b0000047ab9 */ /* 0x000fe20000000800 */
[----:B------:R-:W-:Y:S01]  /*4c600*/  VIADD R224, R225, UR28 ;  /* 0x0000001ce1e07c36 */ /* 0x000fe20008000000 */
[----:B------:R-:W-:Y:S01]  /*4c610*/  IADD3 R226, R0, 0xc, RZ ;  /* 0x0000000c00e27810 */ /* 0x000fe20007ffe0ff */
[----:B------:R1:W-:Y:S01]  /*4c620*/  @P4 STG.E desc[UR8][R10.64], R249 ;  /* 0x000000f90a004986 */ /* 0x0003e2000c101908 */
[----:B------:R-:W-:Y:S01]  /*4c630*/  ISETP.LT.AND P5, PT, R7, UR6, !P5 ;  /* 0x0000000607007c0c */ /* 0x000fe2000efa1270 */
[----:B------:R-:W-:Y:S01]  /*4c640*/  ULDC UR6, c[0x0][0x228] ;  /* 0x00008a0000067ab9 */ /* 0x000fe20000000800 */
[----:B------:R-:W-:Y:S01]  /*4c650*/  ISETP.GE.AND P4, PT, R226, UR4, PT ;  /* 0x00000004e2007c0c */ /* 0x000fe2000bf86270 */
[----:B------:R-:W-:Y:S01]  /*4c660*/  ULDC UR4, c[0x0][0x228] ;  /* 0x00008a0000047ab9 */ /* 0x000fe20000000800 */
[----:B------:R-:W4:Y:S01]  /*4c670*/  LDL.LU R245, [R1+0x218] ;  /* 0x0002180001f57983 */ /* 0x000f220000300800 */
[----:B-1----:R-:W-:-:S03]  /*4c680*/  IMAD.WIDE R8, R225, 0x4, R4 ;  /* 0x00000004e1087825 */ /* 0x002fc600078e0204 */
[----:B------:R-:W4:Y:S01]  /*4c690*/  LDL.LU R244, [R1+0x18] ;  /* 0x0000180001f47983 */ /* 0x000f220000300800 */
[----:B------:R-:W-:-:S03]  /*4c6a0*/  IMAD.WIDE R10, R224, 0x4, R2 ;  /* 0x00000004e00a7825 */ /* 0x000fc600078e0202 */
[----:B------:R1:W-:Y:S01]  /*4c6b0*/  @P2 STG.E desc[UR8][R8.64], R248 ;  /* 0x000000f808002986 */ /* 0x0003e2000c101908 */
[----:B------:R-:W-:Y:S01]  /*4c6c0*/  ISETP.LT.AND P2, PT, R6, UR4, !P1 ;  /* 0x0000000406007c0c */ /* 0x000fe2000cf41270 */
[----:B------:R-:W-:Y:S01]  /*4c6d0*/  ULDC UR4, c[0x0][0x22c] ;  /* 0x00008b0000047ab9 */ /* 0x000fe20000000800 */
[----:B------:R-:W-:Y:S01]  /*4c6e0*/  ISETP.LT.AND P1, PT, R7, UR6, !P1 ;  /* 0x0000000607007c0c */ /* 0x000fe2000cf21270 */
[----:B------:R-:W4:Y:S01]  /*4c6f0*/  LDL.LU R251, [R1+0x41c] ;  /* 0x00041c0001fb7983 */ /* 0x000f220000300800 */
[----:B------:R-:W-:-:S03]  /*4c700*/  ULDC UR6, c[0x0][0x228] ;  /* 0x00008a0000067ab9 */ /* 0x000fc60000000800 */
[----:B------:R-:W4:Y:S01]  /*4c710*/  LDL.LU R250, [R1+0x61c] ;  /* 0x00061c0001fa7983 */ /* 0x000f220000300800 */
[----:B-1----:R-:W-:-:S03]  /*4c720*/  IMAD.WIDE R8, R224, 0x4, R4 ;  /* 0x00000004e0087825 */ /* 0x002fc600078e0204 */
[----:B------:R-:W4:Y:S04]  /*4c730*/  LDL.LU R249, [R1+0x21c] ;  /* 0x00021c0001f97983 */ /* 0x000f280000300800 */
[----:B------:R-:W4:Y:S04]  /*4c740*/  LDL.LU R248, [R1+0x1c] ;  /* 0x00001c0001f87983 */ /* 0x000f280000300800 */
[----:B--2---:R1:W-:Y:S01]  /*4c750*/  @P3 STG.E desc[UR8][R10.64], R227 ;  /* 0x000000e30a003986 */ /* 0x0043e2000c101908 */
[----:B------:R-:W-:Y:S01]  /*4c760*/  ISETP.LT.AND P3, PT, R6, UR10, !P6 ;  /* 0x0000000a06007c0c */ /* 0x000fe2000f761270 */
[----:B------:R-:W-:Y:S01]  /*4c770*/  ULDC UR10, c[0x0][0x228] ;  /* 0x00008a00000a7ab9 */ /* 0x000fe20000000800 */
[----:B-1----:R-:W-:-:S02]  /*4c780*/  VIADD R10, R224, UR28 ;  /* 0x0000001ce00a7c36 */ /* 0x002fc40008000000 */
[----:B------:R-:W-:Y:S02]  /*4c790*/  VIADD R11, R0, 0xd ;  /* 0x0000000d000b7836 */ /* 0x000fe40000000000 */
[C---:B------:R-:W-:Y:S01]  /*4c7a0*/  VIADD R226, R10.reuse, UR28 ;  /* 0x0000001c0ae27c36 */ /* 0x040fe20008000000 */
[----:B---3--:R1:W-:Y:S01]  /*4c7b0*/  @P5 STG.E desc[UR8][R8.64], R239 ;  /* 0x000000ef08005986 */ /* 0x0083e2000c101908 */
[----:B------:R-:W-:Y:S01]  /*4c7c0*/  IMAD.WIDE R224, R10, 0x4, R2 ;  /* 0x000000040ae07825 */ /* 0x000fe200078e0202 */
[----:B------:R-:W-:Y:S01]  /*4c7d0*/  ISETP.GE.AND P5, PT, R11, UR4, PT ;  /* 0x000000040b007c0c */ /* 0x000fe2000bfa6270 */
[----:B------:R-:W-:-:S03]  /*4c7e0*/  ULDC UR4, c[0x0][0x22c] ;  /* 0x00008b0000047ab9 */ /* 0x000fc60000000800 */
[----:B----4-:R-:W-:Y:S01]  /*4c7f0*/  @P2 STG.E desc[UR8][R224.64], R238 ;  /* 0x000000eee0002986 */ /* 0x010fe2000c101908 */
[----:B-1----:R-:W-:-:S04]  /*4c800*/  IMAD.WIDE R8, R10, 0x4, R4 ;  /* 0x000000040a087825 */ /* 0x002fc800078e0204 */
[----:B------:R-:W-:Y:S01]  /*4c810*/  IMAD.WIDE R10, R226, 0x4, R2 ;  /* 0x00000004e20a7825 */ /* 0x000fe200078e0202 */
[----:B------:R-:W-:Y:S04]  /*4c820*/  @P1 STG.E desc[UR8][R8.64], R243 ;  /* 0x000000f308001986 */ /* 0x000fe8000c101908 */
[----:B------:R1:W-:Y:S04]  /*4c830*/  @P3 STG.E desc[UR8][R10.64], R247 ;  /* 0x000000f70a003986 */ /* 0x0003e8000c101908 */
[----:B-1----:R-:W2:Y:S01]  /*4c840*/  LDL.LU R247, [R1+0x418] ;  /* 0x0004180001f77983 */ /* 0x002ea20000300800 */
[----:B------:R-:W-:-:S04]  /*4c850*/  IADD3 R227, R0, 0xe, RZ ;  /* 0x0000000e00e37810 */ /* 0x000fc80007ffe0ff */
[----:B------:R-:W-:Y:S01]  /*4c860*/  ISETP.GE.AND P2, PT, R227, UR4, PT ;  /* 0x00000004e3007c0c */ /* 0x000fe2000bf46270 */
[----:B------:R-:W-:Y:S01]  /*4c870*/  ULDC UR4, c[0x0][0x228] ;  /* 0x00008a0000047ab9 */ /* 0x000fe20000000800 */
[----:B------:R-:W-:Y:S01]  /*4c880*/  VIADD R8, R0, 0xf ;  /* 0x0000000f00087836 */ /* 0x000fe20000000000 */
[C---:B------:R-:W-:Y:S01]  /*4c890*/  ISETP.LT.AND P6, PT, R7.reuse, UR4, !P6 ;  /* 0x0000000407007c0c */ /* 0x040fe2000f7c1270 */
[----:B------:R-:W-:Y:S01]  /*4c8a0*/  ULDC UR4, c[0x0][0x228] ;  /* 0x00008a0000047ab9 */ /* 0x000fe20000000800 */
[----:B------:R-:W-:Y:S01]  /*4c8b0*/  VIADD R224, R226, UR28 ;  /* 0x0000001ce2e07c36 */ /* 0x000fe20008000000 */
[----:B------:R-:W-:Y:S01]  /*4c8c0*/  ISETP.LT.AND P1, PT, R6, UR4, !P0 ;  /* 0x0000000406007c0c */ /* 0x000fe2000c721270 */
[----:B------:R-:W-:Y:S01]  /*4c8d0*/  ULDC UR4, c[0x0][0x22c] ;  /* 0x00008b0000047ab9 */ /* 0x000fe20000000800 */
[----:B------:R-:W-:Y:S01]  /*4c8e0*/  IMAD.WIDE R10, R226, 0x4, R4 ;  /* 0x00000004e20a7825 */ /* 0x000fe200078e0204 */
[----:B------:R-:W-:Y:S01]  /*4c8f0*/  ISETP.LT.AND P0, PT, R7, UR6, !P0 ;  /* 0x0000000607007c0c */ /* 0x000fe2000c701270 */
[----:B------:R-:W3:Y:S01]  /*4c900*/  LDL.LU R227, [R1+0x620] ;  /* 0x0006200001e37983 */ /* 0x000ee20000300800 */
[----:B------:R-:W-:Y:S01]  /*4c910*/  ISETP.GE.AND P3, PT, R8, UR4, PT ;  /* 0x0000000408007c0c */ /* 0x000fe2000bf66270 */
[----:B------:R-:W-:Y:S01]  /*4c920*/  VIADD R225, R0, 0x10 ;  /* 0x0000001000e17836 */ /* 0x000fe20000000000 */
[----:B------:R-:W-:Y:S01]  /*4c930*/  ULDC UR4, c[0x0][0x22c] ;  /* 0x00008b0000047ab9 */ /* 0x000fe20000000800 */
[----:B------:R-:W-:Y:S01]  /*4c940*/  IMAD.WIDE R8, R224, 0x4, R2 ;  /* 0x00000004e0087825 */ /* 0x000fe200078e0202 */
[----:B------:R-:W-:Y:S01]  /*4c950*/  ULDC UR6, c[0x0][0x228] ;  /* 0x00008a0000067ab9 */ /* 0x000fe20000000800 */
[----:B------:R1:W-:Y:S01]  /*4c960*/  @P6 STG.E desc[UR8][R10.64], R242 ;  /* 0x000000f20a006986 */ /* 0x0003e2000c101908 */
[----:B------:R-:W-:Y:S01]  /*4c970*/  ISETP.GE.AND P6, PT, R225, UR4, PT ;  /* 0x00000004e1007c0c */ /* 0x000fe2000bfc6270 */
[----:B------:R-:W-:-:S02]  /*4c980*/  ULDC UR4, c[0x0][0x228] ;  /* 0x00008a0000047ab9 */ /* 0x000fc40000000800 */
[----:B------:R4:W-:Y:S01]  /*4c990*/  @P1 STG.E desc[UR8][R8.64], R241 ;  /* 0x000000f108001986 */ /* 0x0009e2000c101908 */
[----:B------:R-:W-:Y:S01]  /*4c9a0*/  ISETP.LT.AND P1, PT, R6, UR4, !P4 ;  /* 0x0000000406007c0c */ /* 0x000fe2000e721270 */
[----:B------:R-:W-:Y:S01]  /*4c9b0*/  ULDC UR4, c[0x0][0x228] ;  /* 0x00008a0000047ab9 */ /* 0x000fe20000000800 */
[C---:B------:R-:W-:Y:S01]  /*4c9c0*/  ISETP.LT.AND P4, PT, R7.reuse, UR6, !P4 ;  /* 0x0000000607007c0c */ /* 0x040fe2000e781270 */
[----:B------:R-:W3:Y:S01]  /*4c9d0*/  LDL.LU R239, [R1+0x420] ;  /* 0x0004200001ef7983 */ /* 0x000ee20000300800 */
[----:B------:R-:W-:Y:S01]  /*4c9e0*/  ULDC UR6, c[0x0][0x228] ;  /* 0x00008a0000067ab9 */ /* 0x000fe20000000800 */
[C-C-:B-1----:R-:W-:Y:S01]  /*4c9f0*/  IMAD.WIDE R10, R224.reuse, 0x4, R4.reuse ;  /* 0x00000004e00a7825 */ /* 0x142fe200078e0204 */
[----:B------:R-:W-:Y:S01]  /*4ca00*/  IADD3 R224, R224, UR28, RZ ;  /* 0x0000001ce0e07c10 */ /* 0x000fe2000fffe0ff */
[----:B------:R-:W3:Y:S04]  /*4ca10*/  LDL.LU R238, [R1+0x220] ;  /* 0x0002200001ee7983 */ /* 0x000ee80000300800 */
[----:B------:R1:W-:Y:S01]  /*4ca20*/  @P0 STG.E desc[UR8][R10.64], R240 ;  /* 0x000000f00a000986 */ /* 0x0003e2000c101908 */
[----:B------:R-:W-:Y:S01]  /*4ca30*/  ISETP.LT.AND P0, PT, R6, UR4, !P5 ;  /* 0x0000000406007c0c */ /* 0x000fe2000ef01270 */
[----:B----4-:R-:W-:Y:S01]  /*4ca40*/  IMAD.WIDE R8, R224, 0x4, R4 ;  /* 0x00000004e0087825 */ /* 0x010fe200078e0204 */
[----:B------:R-:W-:Y:S01]  /*4ca50*/  ISETP.LT.AND P5, PT, R7, UR6, !P5 ;  /* 0x0000000607007c0c */ /* 0x000fe2000efa1270 */
[----:B------:R-:W-:Y:S01]  /*4ca60*/  ULDC UR4, c[0x0][0x22c] ;  /* 0x00008b0000047ab9 */ /* 0x000fe20000000800 */
[----:B------:R-:W4:Y:S01]  /*4ca70*/  LDL.LU R243, [R1+0x20] ;  /* 0x0000200001f37983 */ /* 0x000f220000300800 */
[C---:B------:R-:W-:Y:S01]  /*4ca80*/  VIADD R225, R0.reuse, 0x11 ;  /* 0x0000001100e17836 */ /* 0x040fe20000000000 */
[----:B------:R-:W-:Y:S01]  /*4ca90*/  ULDC UR6, c[0x0][0x228] ;  /* 0x00008a0000067ab9 */ /* 0x000fe20000000800 */
[----:B------:R-:W-:Y:S01]  /*4caa0*/  VIADD R226, R0, 0x12 ;  /* 0x0000001200e27836 */ /* 0x000fe20000000000 */
[----:B------:R-:W4:Y:S01]  /*4cab0*/  LDL.LU R242, [R1+0x624] ;  /* 0x0006240001f27983 */ /* 0x000f220000300800 */
[----:B-1----:R-:W-:-:S03]  /*4cac0*/  IMAD.WIDE R10, R224, 0x4, R2 ;  /* 0x00000004e00a7825 */ /* 0x002fc600078e0202 */
[----:B------:R-:W4:Y:S01]  /*4cad0*/  LDL.LU R241, [R1+0x424] ;  /* 0x0004240001f17983 */ /* 0x000f220000300800 */
[----:B------:R-:W-:-:S03]  /*4cae0*/  VIADD R224, R224, UR28 ;  /* 0x0000001ce0e07c36 */ /* 0x000fc60008000000 */
[----:B------:R-:W4:Y:S04]  /*4caf0*/  LDL.LU R240, [R1+0x224] ;  /* 0x0002240001f07983 */ /* 0x000f280000300800 */
[----:B--2---:R1:W-:Y:S01]  /*4cb00*/  @P1 STG.E desc[UR8][R10.64], R247 ;  /* 0x000000f70a001986 */ /* 0x0043e2000c101908 */
[----:B------:R-:W-:Y:S01]  /*4cb10*/  ISETP.GE.AND P1, PT, R225, UR4, PT ;  /* 0x00000004e1007c0c */ /* 0x000fe2000bf26270 */
[----:B------:R-:W-:Y:S02]  /*4cb20*/  ULDC UR4, c[0x0][0x228] ;  /* 0x00008a0000047ab9 */ /* 0x000fe40000000800 */
[----:B------:R2:W-:Y:S01]  /*4cb30*/  @P4 STG.E desc[UR8][R8.64], R246 ;  /* 0x000000f608004986 */ /* 0x0005e2000c101908 */
[----:B------:R-:W-:Y:S01]  /*4cb40*/  ISETP.LT.AND P4, PT, R6, UR4, !P2 ;  /* 0x0000000406007c0c */ /* 0x000fe2000d781270 */
[----:B------:R-:W-:Y:S01]  /*4cb50*/  ULDC UR4, c[0x0][0x22c] ;  /* 0x00008b0000047ab9 */ /* 0x000fe20000000800 */
[C---:B------:R-:W-:Y:S01]  /*4cb60*/  IADD3 R225, R224.reuse, UR28, RZ ;  /* 0x0000001ce0e17c10 */ /* 0x040fe2000fffe0ff */
[C---:B-1----:R-:W-:Y:S01]  /*4cb70*/  IMAD.WIDE R10, R224.reuse, 0x4, R4 ;  /* 0x00000004e00a7825 */ /* 0x042fe200078e0204 */
[----:B------:R-:W4:Y:S03]  /*4cb80*/  LDL.LU R247, [R1+0x24] ;  /* 0x0000240001f77983 */ /* 0x000f260000300800 */
[----:B--2---:R-:W-:Y:S01]  /*4cb90*/  IMAD.WIDE R8, R224, 0x4, R2 ;  /* 0x00000004e0087825 */ /* 0x004fe200078e0202 */
[----:B------:R-:W2:Y:S04]  /*4cba0*/  LDL.LU R246, [R1+0x628] ;  /* 0x0006280001f67983 */ /* 0x000ea80000300800 */
[----:B------:R1:W-:Y:S01]  /*4cbb0*/  @P0 STG.E desc[UR8][R8.64], R245 ;  /* 0x000000f508000986 */ /* 0x0003e2000c101908 */
[----:B------:R-:W-:Y:S01]  /*4cbc0*/  ISETP.GE.AND P0, PT, R226, UR4, PT ;  /* 0x00000004e2007c0c */ /* 0x000fe2000bf06270 */
[----:B------:R-:W-:-:S02]  /*4cbd0*/  ULDC UR4, c[0x0][0x228] ;  /* 0x00008a0000047ab9 */ /* 0x000fc40000000800 */
[----:B------:R3:W-:Y:S01]  /*4cbe0*/  @P5 STG.E desc[UR8][R10.64], R244 ;  /* 0x000000f40a005986 */ /* 0x0007e2000c101908 */
[----:B------:R-:W-:Y:S01]  /*4cbf0*/  ISETP.LT.AND P2, PT, R7, UR4, !P2 ;  /* 0x0000000407007c0c */ /* 0x000fe2000d741270 */
[C---:B------:R-:W-:Y:S01]  /*4cc00*/  VIADD R224, R225.reuse, UR28 ;  /* 0x0000001ce1e07c36 */ /* 0x040fe20008000000 */
[----:B------:R-:W-:Y:S01]  /*4cc10*/  ISETP.LT.AND P5, PT, R6, UR6, !P3 ;  /* 0x0000000606007c0c */ /* 0x000fe2000dfa1270 */
[----:B------:R-:W-:Y:S01]  /*4cc20*/  ULDC UR4, c[0x0][0x22c] ;  /* 0x00008b0000047ab9 */ /* 0x000fe20000000800 */
[--C-:B-1----:R-:W-:Y:S01]  /*4cc30*/  IMAD.WIDE R8, R225, 0x4, R2.reuse ;  /* 0x00000004e1087825 */ /* 0x102fe200078e0202 */
[----:B------:R-:W2:Y:S01]  /*4cc40*/  LDL.LU R245, [R1+0x428] ;  /* 0x0004280001f57983 */ /* 0x000ea20000300800 */
[----:B------:R-:W-:Y:S02]  /*4cc50*/  ULDC UR6, c[0x0][0x228] ;  /* 0x00008a0000067ab9 */ /* 0x000fe40000000800 */
[----:B---3--:R-:W-:Y:S01]  /*4cc60*/  VIADD R10, R0, 0x13 ;  /* 0x00000013000a7836 */ /* 0x008fe20000000000 */
[----:B------:R1:W-:Y:S04]  /*4cc70*/  @P4 STG.E desc[UR8][R8.64], R251 ;  /* 0x000000fb08004986 */ /* 0x0003e8000c101908 */
[----:B------:R-:W-:Y:S01]  /*4cc80*/  ISETP.GE.AND P4, PT, R10, UR4, PT ;  /* 0x000000040a007c0c */ /* 0x000fe2000bf86270 */
[----:B------:R-:W-:Y:S01]  /*4cc90*/  IMAD.WIDE R10, R224, 0x4, R2 ;  /* 0x00000004e00a7825 */ /* 0x000fe200078e0202 */
[----:B------:R-:W-:-:S03]  /*4cca0*/  ULDC UR4, c[0x0][0x228] ;  /* 0x00008a0000047ab9 */ /* 0x000fc60000000800 */
[----:B-1----:R-:W-:-:S05]  /*4ccb0*/  IMAD.WIDE R8, R225, 0x4, R4 ;  /* 0x00000004e1087825 */ /* 0x002fca00078e0204 */
[----:B------:R-:W-:Y:S04]  /*4ccc0*/  @P2 STG.E desc[UR8][R8.64], R250 ;  /* 0x000000fa08002986 */ /* 0x000fe8000c101908 */
[----:B------:R1:W-:Y:S04]  /*4ccd0*/  @P5 STG.E desc[UR8][R10.64], R249 ;  /* 0x000000f90a005986 */ /* 0x0003e8000c101908 */
[----:B-1----:R-:W3:Y:S01]  /*4cce0*/  LDL.LU R249, [R1+0x228] ;  /* 0x0002280001f97983 */ /* 0x002ee20000300800 */
[----:B------:R-:W-:Y:S01]  /*4ccf0*/  VIADD R225, R0, 0x14 ;  /* 0x0000001400e17836 */ /* 0x000fe20000000000 */
[----:B------:R-:W-:Y:S01]  /*4cd00*/  ISETP.LT.AND P3, PT, R7, UR4, !P3 ;  /* 0x0000000407007c0c */ /* 0x000fe2000df61270 */
[----:B------:R-:W-:Y:S01]  /*4cd10*/  ULDC UR4, c[0x0][0x22c] ;  /* 0x00008b0000047ab9 */ /* 0x000fe20000000800 */
[----:B------:R-:W-:Y:S01]  /*4cd20*/  IMAD.WIDE R8, R224, 0x4, R4 ;  /* 0x00000004e0087825 */ /* 0x000fe200078e0204 */
[----:B------:R-:W3:Y:S01]  /*4cd30*/  LDL.LU R244, [R1+0x28] ;  /* 0x0000280001f47983 */ /* 0x000ee20000300800 */
[----:B------:R-:W-:Y:S01]  /*4cd40*/  ISETP.GE.AND P2, PT, R225, UR4, PT ;  /* 0x00000004e1007c0c */ /* 0x000fe2000bf46270 */
[----:B------:R-:W-:-:S02]  /*4cd50*/  ULDC UR4, c[0x0][0x228] ;  /* 0x00008a0000047ab9 */ /* 0x000fc40000000800 */
[----:B------:R-:W-:Y:S01]  /*4cd60*/  ISETP.LT.AND P5, PT, R6, UR4, !P6 ;  /* 0x0000000406007c0c */ /* 0x000fe2000f7a1270 */
[----:B------:R-:W-:Y:S01]  /*4cd70*/  ULDC UR4, c[0x0][0x228] ;  /* 0x00008a0000047ab9 */ /* 0x000fe20000000800 */
[----:B------:R-:W-:Y:S01]  /*4cd80*/  IADD3 R225, R224, UR28, RZ ;  /* 0x0000001ce0e17c10 */ /* 0x000fe2000fffe0ff */
[----:B------:R-:W-:Y:S01]  /*4cd90*/  VIADD R226, R0, 0x15 ;  /* 0x0000001500e27836 */ /* 0x000fe20000000000 */
[----:B------:R-:W-:Y:S01]  /*4cda0*/  ISETP.LT.AND P6, PT, R7, UR4, !P6 ;  /* 0x0000000407007c0c */ /* 0x000fe2000f7c1270 */
[----:B------:R-:W-:Y:S01]  /*4cdb0*/  ULDC UR4, c[0x0][0x228] ;  /* 0x00008a0000047ab9 */ /* 0x000fe20000000800 */
[----:B------:R1:W-:Y:S01]  /*4cdc0*/  @P3 STG.E desc[UR8][R8.64], R248 ;  /* 0x000000f808003986 */ /* 0x0003e2000c101908 */
[C---:B------:R-:W-:Y:S01]  /*4cdd0*/  IMAD.WIDE R10, R225.reuse, 0x4, R2 ;  /* 0x00000004e10a7825 */ /* 0x040fe200078e0202 */
[----:B------:R-:W-:Y:S01]  /*4cde0*/  ISETP.LT.AND P3, PT, R6, UR4, !P1 ;  /* 0x0000000406007c0c */ /* 0x000fe2000cf61270 */
[----:B------:R-:W-:Y:S01]  /*4cdf0*/  ULDC UR4, c[0x0][0x22c] ;  /* 0x00008b0000047ab9 */ /* 0x000fe20000000800 */
[----:B------:R-:W3:Y:S01]  /*4ce00*/  LDL.LU R251, [R1+0x62c] ;  /* 0x00062c0001fb7983 */ /* 0x000ee20000300800 */
[----:B------:R-:W-:-:S03]  /*4ce10*/  VIADD R224, R225, UR28 ;  /* 0x0000001ce1e07c36 */ /* 0x000fc60008000000 */
[----:B------:R1:W-:Y:S01]  /*4ce20*/  @P5 STG.E desc[UR8][R10.64], R227 ;  /* 0x000000e30a005986 */ /* 0x0003e2000c101908 */
[----:B------:R-:W-:Y:S01]  /*4ce30*/  ISETP.GE.AND P5, PT, R226, UR4, PT ;  /* 0x00000004e2007c0c */ /* 0x000fe2000bfa6270 */
[----:B------:R-:W-:Y:S01]  /*4ce40*/  ULDC UR4, c[0x0][0x228] ;  /* 0x00008a0000047ab9 */ /* 0x000fe20000000800 */
[----:B-1----:R-:W-:Y:S01]  /*4ce50*/  IMAD.WIDE R8, R225, 0x4, R4 ;  /* 0x00000004e1087825 */ /* 0x002fe200078e0204 */
[C---:B------:R-:W-:Y:S01]  /*4ce60*/  ISETP.LT.AND P1, PT, R7.reuse, UR4, !P1 ;  /* 0x0000000407007c0c */ /* 0x040fe2000cf21270 */
[----:B------:R-:W-:Y:S01]  /*4ce70*/  ULDC UR4, c[0x0][0x228] ;  /* 0x00008a0000047ab9 */ /* 0x000fe20000000800 */
[----:B------:R-:W3:Y:S04]  /*4ce80*/  LDL.LU R250, [R1+0x42c] ;  /* 0x00042c0001fa7983 */ /* 0x000ee80000300800 */
[----:B------:R1:W-:Y:S01]  /*4ce90*/  @P6 STG.E desc[UR8][R8.64], R239 ;  /* 0x000000ef08006986 */ /* 0x0003e2000c101908 */
[--C-:B------:R-:W-:Y:S01]  /*4cea0*/  IMAD.WIDE R10, R224, 0x4, R2.reuse ;  /* 0x00000004e00a7825 */ /* 0x100fe200078e0202 */
[----:B------:R-:W-:Y:S01]  /*4ceb0*/  ISETP.LT.AND P6, PT, R6, UR4, !P0 ;  /* 0x0000000406007c0c */ /* 0x000fe2000c7c1270 */
[----:B------:R-:W-:Y:S01]  /*4cec0*/  ULDC UR4, c[0x0][0x22c] ;  /* 0x00008b0000047ab9 */ /* 0x000fe20000000800 */
[----:B------:R-:W-:Y:S01]  /*4ced0*/  IADD3 R225, R224, UR28, RZ ;  /* 0x0000001ce0e17c10 */ /* 0x000fe2000fffe0ff */
[----:B------:R-:W-:Y:S01]  /*4cee0*/  VIADD R226, R0, 0x16 ;  /* 0x0000001600e27836 */ /* 0x000fe20000000000 */
[----:B------:R4:W-:Y:S01]  /*4cef0*/  @P3 STG.E desc[UR8][R10.64], R238 ;  /* 0x000000ee0a003986 */ /* 0x0009e2000c101908 */
[----:B------:R-:W-:Y:S01]  /*4cf00*/  ISETP.LT.AND P0, PT, R7, UR6, !P0 ;  /* 0x0000000607007c0c */ /* 0x000fe2000c701270 */
[----:B------:R-:W-:Y:S01]  /*4cf10*/  ULDC UR6, c[0x0][0x228] ;  /* 0x00008a0000067ab9 */ /* 0x000fe20000000800 */
[----:B------:R-:W-:Y:S01]  /*4cf20*/  ISETP.LT.AND P3, PT, R6, UR10, !P4 ;  /* 0x0000000a06007c0c */ /* 0x000fe2000e761270 */
[----:B------:R-:W-:Y:S01]  /*4cf30*/  ULDC UR10, c[0x0][0x228] ;  /* 0x00008a00000a7ab9 */ /* 0x000fe20000000800 */
[----:B------:R-:W3:Y:S01]  /*4cf40*/  LDL.LU R248, [R1+0x2c] ;  /* 0x00002c0001f87983 */ /* 0x000ee20000300800 */
[----:B-1----:R-:W-:-:S04]  /*4cf50*/  IMAD.WIDE R8, R225, 0x4, R2 ;  /* 0x00000004e1087825 */ /* 0x002fc800078e0202 */
[----:B----4-:R-:W-:-:S04]  /*4cf60*/  IMAD.WIDE R10, R224, 0x4, R4 ;  /* 0x00000004e00a7825 */ /* 0x010fc800078e0204 */
[----:B------:R-:W-:Y:S01]  /*4cf70*/  VIADD R224, R225, UR28 ;  /* 0x0000001ce1e07c36 */ /* 0x000fe20008000000 */
[----:B------:R1:W-:Y:S01]  /*4cf80*/  @P1 STG.E desc[UR8][R10.64], R243 ;  /* 0x000000f30a001986 */ /* 0x0003e2000c101908 */
[----:B------:R-:W-:Y:S01]  /*4cf90*/  ISETP.GE.AND P1, PT, R226, UR4, PT ;  /* 0x00000004e2007c0c */ /* 0x000fe2000bf26270 */
[----:B------:R-:W-:Y:S01]  /*4cfa0*/  VIADD R226, R0, 0x17 ;  /* 0x0000001700e27836 */ /* 0x000fe20000000000 */
[----:B------:R-:W-:Y:S01]  /*4cfb0*/  ULDC UR4, c[0x0][0x22c] ;  /* 0x00008b0000047ab9 */ /* 0x000fe20000000800 */
[----:B------:R4:W-:Y:S01]  /*4cfc0*/  @P6 STG.E desc[UR8][R8.64], R242 ;  /* 0x000000f208006986 */ /* 0x0009e2000c101908 */
[----:B------:R-:W-:Y:S01]  /*4cfd0*/  ISETP.LT.AND P4, PT, R7, UR6, !P4 ;  /* 0x0000000607007c0c */ /* 0x000fe2000e781270 */
[----:B------:R-:W-:Y:S01]  /*4cfe0*/  ULDC UR6, c[0x0][0x228] ;  /* 0x00008a0000067ab9 */ /* 0x000fe20000000800 */
[----:B------:R-:W-:Y:S01]  /*4cff0*/  ISETP.GE.AND P6, PT, R226, UR4, PT ;  /* 0x00000004e2007c0c */ /* 0x000fe2000bfc6270 */
[----:B------:R-:W-:Y:S01]  /*4d000*/  ULDC UR4, c[0x0][0x228] ;  /* 0x00008a0000047ab9 */ /* 0x000fe20000000800 */
[----:B-1----:R-:W-:-:S04]  /*4d010*/  IMAD.WIDE R10, R224, 0x4, R2 ;  /* 0x00000004e00a7825 */ /* 0x002fc800078e0202 */
[----:B----4-:R-:W-:-:S05]  /*4d020*/  IMAD.WIDE R8, R225, 0x4, R4 ;  /* 0x00000004e1087825 */ /* 0x010fca00078e0204 */
[----:B------:R1:W-:Y:S01]  /*4d030*/  @P0 STG.E desc[UR8][R8.64], R241 ;  /* 0x000000f108000986 */ /* 0x0003e2000c101908 */
[C---:B------:R-:W-:Y:S01]  /*4d040*/  ISETP.LT.AND P0, PT, R6.reuse, UR4, !P2 ;  /* 0x0000000406007c0c */ /* 0x040fe2000d701270 */
[----:B------:R-:W-:Y:S01]  /*4d050*/  ULDC UR4, c[0x0][0x22c] ;  /* 0x00008b0000047ab9 */ /* 0x000fe20000000800 */
[----:B------:R-:W-:Y:S01]  /*4d060*/  ISETP.LT.AND P2, PT, R7, UR6, !P2 ;  /* 0x0000000607007c0c */ /* 0x000fe2000d741270 */
[----:B------:R4:W-:Y:S01]  /*4d070*/  @P3 STG.E desc[UR8][R10.64], R240 ;  /* 0x000000f00a003986 */ /* 0x0009e2000c101908 */
[----:B------:R-:W-:Y:S01]  /*4d080*/  ISETP.LT.AND P3, PT, R6, UR10, !P5 ;  /* 0x0000000a06007c0c */ /* 0x000fe2000ef61270 */
[----:B------:R-:W-:Y:S01]  /*4d090*/  VIADD R227, R0, 0x19 ;  /* 0x0000001900e37836 */ /* 0x000fe20000000000 */
[----:B------:R-:W-:Y:S01]  /*4d0a0*/  ULDC UR6, c[0x0][0x228] ;  /* 0x00008a0000067ab9 */ /* 0x000fe20000000800 */
[----:B------:R-:W-:Y:S01]  /*4d0b0*/  ULDC UR10, c[0x0][0x228] ;  /* 0x00008a00000a7ab9 */ /* 0x000fe20000000800 */
[C---:B-1----:R-:W-:Y:S01]  /*4d0c0*/  IMAD.WIDE R8, R224.reuse, 0x4, R4 ;  /* 0x00000004e0087825 */ /* 0x042fe200078e0204 */
[----:B----4-:R-:W-:-:S03]  /*4d0d0*/  IADD3 R10, R224, UR28, RZ ;  /* 0x0000001ce00a7c10 */ /* 0x010fc6000fffe0ff */
[----:B------:R-:W-:Y:S02]  /*4d0e0*/  VIADD R11, R0, 0x18 ;  /* 0x00000018000b7836 */ /* 0x000fe40000000000 */
[C---:B------:R-:W-:Y:S02]  /*4d0f0*/  VIADD R226, R10.reuse, UR28 ;  /* 0x0000001c0ae27c36 */ /* 0x040fe40008000000 */
[C---:B------:R-:W-:Y:S01]  /*4d100*/  IMAD.WIDE R224, R10.reuse, 0x4, R2 ;  /* 0x000000040ae07825 */ /* 0x040fe200078e0202 */
[----:B------:R1:W-:Y:S01]  /*4d110*/  @P4 STG.E desc[UR8][R8.64], R247 ;  /* 0x000000f708004986 */ /* 0x0003e2000c101908 */
[----:B------:R-:W-:Y:S01]  /*4d120*/  ISETP.GE.AND P4, PT, R11, UR4, PT ;  /* 0x000000040b007c0c */ /* 0x000fe2000bf86270 */
[----:B------:R-:W-:Y:S02]  /*4d130*/  ULDC UR4, c[0x0][0x22c] ;  /* 0x00008b0000047ab9 */ /* 0x000fe40000000800 */
[----:B--2---:R2:W-:Y:S01]  /*4d140*/  @P0 STG.E desc[UR8][R224.64], R246 ;  /* 0x000000f6e0000986 */ /* 0x0045e2000c101908 */
[----:B-1----:R-:W-:-:S04]  /*4d150*/  IMAD.WIDE R8, R10, 0x4, R4 ;  /* 0x000000040a087825 */ /* 0x002fc800078e0204 */
[C---:B------:R-:W-:Y:S01]  /*4d160*/  IMAD.WIDE R10, R226.reuse, 0x4, R2 ;  /* 0x00000004e20a7825 */ /* 0x040fe200078e0202 */
[----:B------:R-:W-:Y:S01]  /*4d170*/  @P2 STG.E desc[UR8][R8.64], R245 ;  /* 0x000000f508002986 */ /* 0x000fe2000c101908 */
[C---:B--2---:R-:W-:Y:S02]  /*4d180*/  IADD3 R224, R226.reuse, UR28, RZ ;  /* 0x0000001ce2e07c10 */ /* 0x044fe4000fffe0ff */
[----:B------:R-:W-:Y:S01]  /*4d190*/  ISETP.GE.AND P0, PT, R227, UR4, PT ;  /* 0x00000004e3007c0c */ /* 0x000fe2000bf06270 */
[----:B------:R-:W-:Y:S01]  /*4d1a0*/  ULDC UR4, c[0x0][0x228] ;  /* 0x00008a0000047ab9 */ /* 0x000fe20000000800 */
[----:B---3--:R1:W-:Y:S04]  /*4d1b0*/  @P3 STG.E desc[UR8][R10.64], R249 ;  /* 0x000000f90a003986 */ /* 0x0083e8000c101908 */
[----:B-1----:R-:W2:Y:S01]  /*4d1c0*/  LDL.LU R249, [R1+0x22c] ;  /* 0x00022c0001f97983 */ /* 0x002ea20000300800 */
[----:B------:R-:W-:-:S03]  /*4d1d0*/  IMAD.WIDE R10, R226, 0x4, R4 ;  /* 0x00000004e20a7825 */ /* 0x000fc600078e0204 */
[----:B------:R-:W3:Y:S04]  /*4d1e0*/  LDL.LU R226, [R1+0x630] ;  /* 0x0006300001e27983 */ /* 0x000ee80000300800 */
[----:B------:R-:W4:Y:S04]  /*4d1f0*/  LDL.LU R227, [R1+0x430] ;  /* 0x0004300001e37983 */ /* 0x000f280000300800 */
[----:B------:R-:W4:Y:S04]  /*4d200*/  LDL.LU R239, [R1+0x230] ;  /* 0x0002300001ef7983 */ /* 0x000f280000300800 */
[----:B------:R-:W4:Y:S04]  /*4d210*/  LDL.LU R238, [R1+0x30] ;  /* 0x0000300001ee7983 */ /* 0x000f280000300800 */
[----:B------:R-:W4:Y:S04]  /*4d220*/  LDL.LU R243, [R1+0x634] ;  /* 0x0006340001f37983 */ /* 0x000f280000300800 */
[----:B------:R-:W4:Y:S01]  /*4d230*/  LDL.LU R242, [R1+0x434] ;  /* 0x0004340001f27983 */ /* 0x000f220000300800 */
[----:B------:R-:W-:Y:S01]  /*4d240*/  ISETP.LT.AND P5, PT, R7, UR4, !P5 ;  /* 0x0000000407007c0c */ /* 0x000fe2000efa1270 */
[----:B------:R-:W-:-:S02]  /*4d250*/  ULDC UR4, c[0x0][0x228] ;  /* 0x00008a0000047ab9 */ /* 0x000fc40000000800 */
[----:B------:R-:W4:Y:S01]  /*4d260*/  LDL.LU R241, [R1+0x234] ;  /* 0x0002340001f17983 */ /* 0x000f220000300800 */
[----:B------:R-:W-:Y:S01]  /*4d270*/  ISETP.LT.AND P2, PT, R6, UR4, !P1 ;  /* 0x0000000406007c0c */ /* 0x000fe2000cf41270 */
[C---:B------:R-:W-:Y:S01]  /*4d280*/  VIADD R8, R0.reuse, 0x1a ;  /* 0x0000001a00087836 */ /* 0x040fe20000000000 */
[----:B------:R-:W-:Y:S01]  /*4d290*/  ULDC UR4, c[0x0][0x22c] ;  /* 0x00008b0000047ab9 */ /* 0x000fe20000000800 */
[----:B------:R-:W4:Y:S01]  /*4d2a0*/  LDL.LU R240, [R1+0x34] ;  /* 0x0000340001f07983 */ /* 0x000f220000300800 */
[----:B------:R-:W-:Y:S01]  /*4d2b0*/  VIADD R225, R0, 0x1b ;  /* 0x0000001b00e17836 */ /* 0x000fe20000000000 */
[----:B------:R-:W-:Y:S01]  /*4d2c0*/  ISETP.LT.AND P1, PT, R7, UR6, !P1 ;  /* 0x0000000607007c0c */ /* 0x000fe2000cf21270 */
[----:B------:R-:W-:Y:S01]  /*4d2d0*/  ULDC UR6, c[0x0][0x228] ;  /* 0x00008a0000067ab9 */ /* 0x000fe20000000800 */
[----:B------:R-:W-:Y:S01]  /*4d2e0*/  ISETP.GE.AND P3, PT, R8, UR4, PT ;  /* 0x0000000408007c0c */ /* 0x000fe2000bf66270 */
[----:B------:R-:W4:Y:S01]  /*4d2f0*/  LDL.LU R247, [R1+0x638] ;  /* 0x0006380001f77983 */ /* 0x000f220000300800 */
[----:B------:R-:W-:Y:S01]  /*4d300*/  IMAD.WIDE R8, R224, 0x4, R2 ;  /* 0x00000004e0087825 */ /* 0x000fe200078e0202 */
[----:B------:R-:W-:-:S02]  /*4d310*/  ULDC UR4, c[0x0][0x22c] ;  /* 0x00008b0000047ab9 */ /* 0x000fc40000000800 */
[----:B------:R1:W-:Y:S01]  /*4d320*/  @P5 STG.E desc[UR8][R10.64], R244 ;  /* 0x000000f40a005986 */ /* 0x0003e2000c101908 */
[----:B------:R-:W-:Y:S01]  /*4d330*/  ISETP.GE.AND P5, PT, R225, UR4, PT ;  /* 0x00000004e1007c0c */ /* 0x000fe2000bfa6270 */
[----:B------:R-:W-:Y:S02]  /*4d340*/  ULDC UR4, c[0x0][0x228] ;  /* 0x00008a0000047ab9 */ /* 0x000fe40000000800 */
[----:B------:R1:W-:Y:S01]  /*4d350*/  @P2 STG.E desc[UR8][R8.64], R251 ;  /* 0x000000fb08002986 */ /* 0x0003e2000c101908 */
[----:B------:R-:W-:Y:S01]  /*4d360*/  ISETP.LT.AND P2, PT, R6, UR4, !P6 ;  /* 0x0000000406007c0c */ /* 0x000fe2000f741270 */
[----:B------:R-:W-:Y:S02]  /*4d370*/  ULDC UR4, c[0x0][0x228] ;  /* 0x00008a0000047ab9 */ /* 0x000fe40000000800 */
[----:B------:R-:W4:Y:S01]  /*4d380*/  LDL.LU R246, [R1+0x438] ;  /* 0x0004380001f67983 */ /* 0x000f220000300800 */
[----:B------:R-:W-:Y:S01]  /*4d390*/  ISETP.LT.AND P6, PT, R7, UR6, !P6 ;  /* 0x0000000607007c0c */ /* 0x000fe2000f7c1270 */
[----:B-1----:R-:W-:-:S02]  /*4d3a0*/  IMAD.WIDE R10, R224, 0x4, R4 ;  /* 0x00000004e00a7825 */ /* 0x002fc400078e0204 */
[----:B------:R-:W4:Y:S01]  /*4d3b0*/  LDL.LU R245, [R1+0x238] ;  /* 0x0002380001f57983 */ /* 0x000f220000300800 */
[----:B------:R-:W-:Y:S01]  /*4d3c0*/  ULDC UR6, c[0x0][0x228] ;  /* 0x00008a0000067ab9 */ /* 0x000fe20000000800 */
[----:B------:R-:W-:Y:S02]  /*4d3d0*/  VIADD R224, R224, UR28 ;  /* 0x0000001ce0e07c36 */ /* 0x000fe40008000000 */
[----:B------:R1:W-:Y:S01]  /*4d3e0*/  @P1 STG.E desc[UR8][R10.64], R250 ;  /* 0x000000fa0a001986 */ /* 0x0003e2000c101908 */
[----:B------:R-:W-:Y:S01]  /*4d3f0*/  ISETP.LT.AND P1, PT, R6, UR4, !P4 ;  /* 0x0000000406007c0c */ /* 0x000fe2000e721270 */
[----:B------:R-:W-:Y:S02]  /*4d400*/  VIADD R225, R0, 0x1c ;  /* 0x0000001c00e17836 */ /* 0x000fe40000000000 */
[----:B------:R-:W4:Y:S01]  /*4d410*/  LDL.LU R244, [R1+0x38] ;  /* 0x0000380001f47983 */ /* 0x000f220000300800 */
[C---:B------:R-:W-:Y:S01]  /*4d420*/  IMAD.WIDE R8, R224.reuse, 0x4, R4 ;  /* 0x00000004e0087825 */ /* 0x040fe200078e0204 */
[----:B------:R-:W-:Y:S01]  /*4d430*/  ISETP.LT.AND P4, PT, R7, UR6, !P4 ;  /* 0x0000000607007c0c */ /* 0x000fe2000e781270 */
[----:B------:R-:W-:Y:S01]  /*4d440*/  ULDC UR4, c[0x0][0x22c] ;  /* 0x00008b0000047ab9 */ /* 0x000fe20000000800 */
[----:B------:R-:W4:Y:S01]  /*4d450*/  LDL.LU R251, [R1+0x63c] ;  /* 0x00063c0001fb7983 */ /* 0x000f220000300800 */
[----:B------:R-:W-:Y:S01]  /*4d460*/  ULDC UR6, c[0x0][0x228] ;  /* 0x00008a0000067ab9 */ /* 0x000fe20000000800 */
[C---:B-1----:R-:W-:Y:S01]  /*4d470*/  IMAD.WIDE R10, R224.reuse, 0x4, R2 ;  /* 0x00000004e00a7825 */ /* 0x042fe200078e0202 */
[----:B------:R-:W-:Y:S01]  /*4d480*/  IADD3 R224, R224, UR28, RZ ;  /* 0x0000001ce0e07c10 */ /* 0x000fe2000fffe0ff */
[----:B------:R-:W4:Y:S04]  /*4d490*/  LDL.LU R250, [R1+0x43c] ;  /* 0x00043c0001fa7983 */ /* 0x000f280000300800 */
[----:B--2---:R1:W-:Y:S01]  /*4d4a0*/  @P2 STG.E desc[UR8][R10.64], R249 ;  /* 0x000000f90a002986 */ /* 0x0043e2000c101908 */
[----:B------:R-:W-:Y:S01]  /*4d4b0*/  ISETP.GE.AND P2, PT, R225, UR4, PT ;  /* 0x00000004e1007c0c */ /* 0x000fe2000bf46270 */
[----:B------:R-:W-:-:S02]  /*4d4c0*/  ULDC UR4, c[0x0][0x228] ;  /* 0x00008a0000047ab9 */ /* 0x000fc40000000800 */
[----:B------:R2:W-:Y:S01]  /*4d4d0*/  @P6 STG.E desc[UR8][R8.64], R248 ;  /* 0x000000f808006986 */ /* 0x0005e2000c101908 */
[----:B------:R-:W-:Y:S01]  /*4d4e0*/  VIADD R225, R0, 0x1d ;  /* 0x0000001d00e17836 */ /* 0x000fe20000000000 */
[----:B------:R-:W-:Y:S01]  /*4d4f0*/  ISETP.LT.AND P6, PT, R6, UR4, !P0 ;  /* 0x0000000406007c0c */ /* 0x000fe2000c7c1270 */
[----:B------:R-:W-:Y:S01]  /*4d500*/  ULDC UR4, c[0x0][0x22c] ;  /* 0x00008b0000047ab9 */ /* 0x000fe20000000800 */
[C---:B-1----:R-:W-:Y:S01]  /*4d510*/  IMAD.WIDE R10, R224.reuse, 0x4, R4 ;  /* 0x00000004e00a7825 */ /* 0x042fe200078e0204 */
[----:B------:R-:W4:Y:S03]  /*4d520*/  LDL.LU R249, [R1+0x23c] ;  /* 0x00023c0001f97983 */ /* 0x000f260000300800 */
[----:B--2---:R-:W-:Y:S01]  /*4d530*/  IMAD.WIDE R8, R224, 0x4, R2 ;  /* 0x00000004e0087825 */ /* 0x004fe200078e0202 */
[----:B------:R-:W2:Y:S04]  /*4d540*/  LDL.LU R248, [R1+0x3c] ;  /* 0x00003c0001f87983 */ /* 0x000ea80000300800 */
[----:B---3--:R1:W-:Y:S01]  /*4d550*/  @P1 STG.E desc[UR8][R8.64], R226 ;  /* 0x000000e208001986 */ /* 0x0083e2000c101908 */
[----:B------:R-:W-:Y:S01]  /*4d560*/  ISETP.GE.AND P1, PT, R225, UR4, PT ;  /* 0x00000004e1007c0c */ /* 0x000fe2000bf26270 */
[----:B------:R-:W-:-:S02]  /*4d570*/  ULDC UR4, c[0x0][0x228] ;  /* 0x00008a0000047ab9 */ /* 0x000fc40000000800 */
[----:B----4-:R3:W-:Y:S01]  /*4d580*/  @P4 STG.E desc[UR8][R10.64], R227 ;  /* 0x000000e30a004986 */ /* 0x0107e2000c101908 */
[----:B------:R-:W-:Y:S01]  /*4d590*/  ISETP.LT.AND P0, PT, R7, UR4, !P0 ;  /* 0x0000000407007c0c */ /* 0x000fe2000c701270 */
[----:B------:R-:W-:Y:S01]  /*4d5a0*/  ULDC UR4, c[0x0][0x22c] ;  /* 0x00008b0000047ab9 */ /* 0x000fe20000000800 */
[----:B------:R-:W-:Y:S01]  /*4d5b0*/  ISETP.LT.AND P4, PT, R6, UR6, !P3 ;  /* 0x0000000606007c0c */ /* 0x000fe2000df81270 */
[----:B-1----:R-:W-:Y:S01]  /*4d5c0*/  VIADD R8, R224, UR28 ;  /* 0x0000001ce0087c36 */ /* 0x002fe20008000000 */
[----:B------:R-:W-:Y:S01]  /*4d5d0*/  ULDC UR6, c[0x0][0x228] ;  /* 0x00008a0000067ab9 */ /* 0x000fe20000000800 */
[----:B------:R-:W-:Y:S02]  /*4d5e0*/  VIADD R9, R0, 0x1e ;  /* 0x0000001e00097836 */ /* 0x000fe40000000000 */
[C---:B---3--:R-:W-:Y:S01]  /*4d5f0*/  IMAD.WIDE R10, R8.reuse, 0x4, R2 ;  /* 0x00000004080a7825 */ /* 0x048fe200078e0202 */
[----:B------:R-:W-:-:S04]  /*4d600*/  IADD3 R224, R8, UR28, RZ ;  /* 0x0000001c08e07c10 */ /* 0x000fc8000fffe0ff */
[----:B------:R1:W-:Y:S01]  /*4d610*/  @P6 STG.E desc[UR8][R10.64], R239 ;  /* 0x000000ef0a006986 */ /* 0x0003e2000c101908 */
[----:B------:R-:W-:Y:S01]  /*4d620*/  ISETP.GE.AND P6, PT, R9, UR4, PT ;  /* 0x0000000409007c0c */ /* 0x000fe2000bfc6270 */
[----:B------:R-:W-:Y:S01]  /*4d630*/  IMAD.WIDE R8, R8, 0x4, R4 ;  /* 0x0000000408087825 */ /* 0x000fe200078e0204 */
[----:B------:R-:W-:-:S04]  /*4d640*/  ULDC UR4, c[0x0][0x228] ;  /* 0x00008a0000047ab9 */ /* 0x000fc80000000800 */
[----:B------:R-:W-:Y:S01]  /*4d650*/  @P0 STG.E desc[UR8][R8.64], R238 ;  /* 0x000000ee08000986 */ /* 0x000fe2000c101908 */
[----:B-1----:R-:W-:-:S05]  /*4d660*/  IMAD.WIDE R10, R224, 0x4, R2 ;  /* 0x00000004e00a7825 */ /* 0x002fca00078e0202 */
[----:B------:R1:W-:Y:S04]  /*4d670*/  @P4 STG.E desc[UR8][R10.64], R243 ;  /* 0x000000f30a004986 */ /* 0x0003e8000c101908 */
[----:B-1----:R-:W3:Y:S01]  /*4d680*/  LDL.LU R243, [R1+0x640] ;  /* 0x0006400001f37983 */ /* 0x002ee20000300800 */
[----:B------:R-:W-:Y:S01]  /*4d690*/  VIADD R225, R0, 0x1f ;  /* 0x0000001f00e17836 */ /* 0x000fe20000000000 */
[----:B------:R-:W-:Y:S01]  /*4d6a0*/  ISETP.LT.AND P3, PT, R7, UR4, !P3 ;  /* 0x0000000407007c0c */ /* 0x000fe2000df61270 */
[----:B------:R-:W-:-:S03]  /*4d6b0*/  ULDC UR4, c[0x0][0x22c] ;  /* 0x00008b0000047ab9 */ /* 0x000fc60000000800 */
[----:B------:R-:W-:Y:S01]  /*4d6c0*/  ISETP.GE.AND P0, PT, R225, UR4, PT ;  /* 0x00000004e1007c0c */ /* 0x000fe2000bf06270 */
[----:B------:R-:W-:Y:S02]  /*4d6d0*/  ULDC UR4, c[0x0][0x228] ;  /* 0x00008a0000047ab9 */ /* 0x000fe40000000800 */
[----:B------:R-:W-:Y:S01]  /*4d6e0*/  ISETP.LT.AND P4, PT, R6, UR4, !P5 ;  /* 0x0000000406007c0c */ /* 0x000fe2000ef81270 */
[----:B------:R-:W-:Y:S01]  /*4d6f0*/  ULDC UR4, c[0x0][0x228] ;  /* 0x00008a0000047ab9 */ /* 0x000fe20000000800 */
[C---:B------:R-:W-:Y:S01]  /*4d700*/  VIADD R225, R224.reuse, UR28 ;  /* 0x0000001ce0e17c36 */ /* 0x040fe20008000000 */
[----:B------:R-:W-:Y:S01]  /*4d710*/  ISETP.LT.AND P5, PT, R7, UR4, !P5 ;  /* 0x0000000407007c0c */ /* 0x000fe2000efa1270 */
[----:B------:R-:W-:Y:S01]  /*4d720*/  IMAD.WIDE R8, R224, 0x4, R4 ;  /* 0x00000004e0087825 */ /* 0x000fe200078e0204 */
[----:B------:R-:W-:-:S03]  /*4d730*/  ULDC UR4, c[0x0][0x228] ;  /* 0x00008a0000047ab9 */ /* 0x000fc60000000800 */
[C---:B------:R-:W-:Y:S01]  /*4d740*/  IMAD.WIDE R10, R225.reuse, 0x4, R2 ;  /* 0x00000004e10a7825 */ /* 0x040fe200078e0202 */
[----:B------:R1:W-:Y:S01]  /*4d750*/  @P3 STG.E desc[UR8][R8.64], R242 ;  /* 0x000000f208003986 */ /* 0x0003e2000c101908 */
[----:B------:R-:W-:Y:S01]  /*4d760*/  ISETP.LT.AND P3, PT, R6, UR4, !P2 ;  /* 0x0000000406007c0c */ /* 0x000fe2000d761270 */
[----:B------:R-:W-:Y:S01]  /*4d770*/  ULDC UR4, c[0x0][0x22c] ;  /* 0x00008b0000047ab9 */ /* 0x000fe20000000800 */
[----:B------:R-:W-:Y:S01]  /*4d780*/  VIADD R226, R0, 0x20 ;  /* 0x0000002000e27836 */ /* 0x000fe20000000000 */
[----:B------:R4:W-:Y:S01]  /*4d790*/  @P4 STG.E desc[UR8][R10.64], R241 ;  /* 0x000000f10a004986 */ /* 0x0009e2000c101908 */
[----:B------:R-:W-:-:S03]  /*4d7a0*/  IADD3 R224, R225, UR28, RZ ;  /* 0x0000001ce1e07c10 */ /* 0x000fc6000fffe0ff */
[----:B------:R-:W-:Y:S01]  /*4d7b0*/  ISETP.GE.AND P4, PT, R226, UR4, PT ;  /* 0x00000004e2007c0c */ /* 0x000fe2000bf86270 */
[----:B------:R-:W-:Y:S01]  /*4d7c0*/  ULDC UR4, c[0x0][0x228] ;  /* 0x00008a0000047ab9 */ /* 0x000fe20000000800 */
[----:B-1----:R-:W-:Y:S01]  /*4d7d0*/  IMAD.WIDE R8, R225, 0x4, R4 ;  /* 0x00000004e1087825 */ /* 0x002fe200078e0204 */
[C---:B------:R-:W-:Y:S01]  /*4d7e0*/  ISETP.LT.AND P2, PT, R7.reuse, UR4, !P2 ;  /* 0x0000000407007c0c */ /* 0x040fe2000d741270 */
[----:B------:R-:W-:Y:S02]  /*4d7f0*/  ULDC UR4, c[0x0][0x228] ;  /* 0x00008a0000047ab9 */ /* 0x000fe40000000800 */
[--C-:B----4-:R-:W-:Y:S01]  /*4d800*/  IMAD.WIDE R10, R224, 0x4, R2.reuse ;  /* 0x00000004e00a7825 */ /* 0x110fe200078e0202 */
[----:B------:R1:W-:Y:S01]  /*4d810*/  @P5 STG.E desc[UR8][R8.64], R240 ;  /* 0x000000f008005986 */ /* 0x0003e2000c101908 */
[----:B------:R-:W-:Y:S01]  /*4d820*/  ISETP.LT.AND P5, PT, R6, UR4, !P1 ;  /* 0x0000000406007c0c */ /* 0x000fe2000cfa1270 */
[----:B------:R-:W-:Y:S01]  /*4d830*/  ULDC UR4, c[0x0][0x22c] ;  /* 0x00008b0000047ab9 */ /* 0x000fe20000000800 */
[----:B------:R-:W-:Y:S01]  /*4d840*/  VIADD R225, R224, UR28 ;  /* 0x0000001ce0e17c36 */ /* 0x000fe20008000000 */
[----:B------:R4:W-:Y:S01]  /*4d850*/  @P3 STG.E desc[UR8][R10.64], R247 ;  /* 0x000000f70a003986 */ /* 0x0009e2000c101908 */
[----:B------:R-:W-:Y:S01]  /*4d860*/  ISETP.LT.AND P1, PT, R7, UR6, !P1 ;  /* 0x0000000607007c0c */ /* 0x000fe2000cf21270 */
[----:B------:R-:W-:Y:S01]  /*4d870*/  VIADD R226, R0, 0x21 ;  /* 0x0000002100e27836 */ /* 0x000fe20000000000 */
[----:B------:R-:W-:Y:S01]  /*4d880*/  ISETP.LT.AND P3, PT, R6, UR10, !P6 ;  /* 0x0000000a06007c0c */ /* 0x000fe2000f761270 */
[----:B------:R-:W-:Y:S01]  /*4d890*/  ULDC UR6, c[0x0][0x228] ;  /* 0x00008a0000067ab9 */ /* 0x000fe20000000800 */
[----:B------:R-:W-:Y:S01]  /*4d8a0*/  IADD3 R227, R0, 0x24, RZ ;  /* 0x0000002400e37810 */ /* 0x000fe20007ffe0ff */
[----:B------:R-:W-:Y:S01]  /*4d8b0*/  ULDC UR10, c[0x0][0x228] ;  /* 0x00008a00000a7ab9 */ /* 0x000fe20000000800 */
[----:B-1----:R-:W-:-:S04]  /*4d8c0*/  IMAD.WIDE R8, R225, 0x4, R2 ;  /* 0x00000004e1087825 */ /* 0x002fc800078e0202 */
[----:B----4-:R-:W-:-:S05]  /*4d8d0*/  IMAD.WIDE R10, R224, 0x4, R4 ;  /* 0x00000004e00a7825 */ /* 0x010fca00078e0204 */
[----:B------:R1:W-:Y:S01]  /*4d8e0*/  @P2 STG.E desc[UR8][R10.64], R246 ;  /* 0x000000f60a002986 */ /* 0x0003e2000c101908 */
[----:B------:R-:W-:Y:S01]  /*4d8f0*/  ISETP.GE.AND P2, PT, R226, UR4, PT ;  /* 0x00000004e2007c0c */ /* 0x000fe2000bf46270 */
[----:B------:R-:W-:Y:S01]  /*4d900*/  VIADD R224, R225, UR28 ;  /* 0x0000001ce1e07c36 */ /* 0x000fe20008000000 */
[----:B------:R-:W-:Y:S01]  /*4d910*/  IADD3 R226, R0, 0x22, RZ ;  /* 0x0000002200e27810 */ /* 0x000fe20007ffe0ff */
[----:B------:R4:W-:Y:S01]  /*4d920*/  @P5 STG.E desc[UR8][R8.64], R245 ;  /* 0x000000f508005986 */ /* 0x0009e2000c101908 */
[----:B------:R-:W-:Y:S01]  /*4d930*/  ULDC UR4, c[0x0][0x22c] ;  /* 0x00008b0000047ab9 */ /* 0x000fe20000000800 */
[----:B------:R-:W-:Y:S01]  /*4d940*/  ISETP.LT.AND P6, PT, R7, UR6, !P6 ;  /* 0x0000000607007c0c */ /* 0x000fe2000f7c1270 */
[----:B------:R-:W-:Y:S01]  /*4d950*/  ULDC UR6, c[0x0][0x228] ;  /* 0x00008a0000067ab9 */ /* 0x000fe20000000800 */
[----:B------:R-:W-:Y:S01]  /*4d960*/  ISETP.GE.AND P5, PT, R226, UR4, PT ;  /* 0x00000004e2007c0c */ /* 0x000fe2000bfa6270 */
[----:B------:R-:W-:Y:S01]  /*4d970*/  ULDC UR4, c[0x0][0x228] ;  /* 0x00008a0000047ab9 */ /* 0x000fe20000000800 */
[----:B-1----:R-:W-:-:S04]  /*4d980*/  IMAD.WIDE R10, R224, 0x4, R2 ;  /* 0x00000004e00a7825 */ /* 0x002fc800078e0202 */
[----:B----4-:R-:W-:-:S05]  /*4d990*/  IMAD.WIDE R8, R225, 0x4, R4 ;  /* 0x00000004e1087825 */ /* 0x010fca00078e0204 */
[----:B------:R1:W-:Y:S01]  /*4d9a0*/  @P1 STG.E desc[UR8][R8.64], R244 ;  /* 0x000000f408001986 */ /* 0x0003e2000c101908 */
[----:B------:R-:W-:Y:S01]  /*4d9b0*/  ISETP.LT.AND P1, PT, R6, UR4, !P0 ;  /* 0x0000000406007c0c */ /* 0x000fe2000c721270 */
[----:B------:R-:W-:Y:S02]  /*4d9c0*/  ULDC UR4, c[0x0][0x22c] ;  /* 0x00008b0000047ab9 */ /* 0x000fe40000000800 */
[----:B------:R4:W-:Y:S01]  /*4d9d0*/  @P3 STG.E desc[UR8][R10.64], R251 ;  /* 0x000000fb0a003986 */ /* 0x0009e2000c101908 */
[----:B-1----:R-:W-:-:S04]  /*4d9e0*/  IMAD.WIDE R8, R224, 0x4, R4 ;  /* 0x00000004e0087825 */ /* 0x002fc800078e0204 */
[----:B----4-:R-:W-:Y:S02]  /*4d9f0*/  VIADD R10, R224, UR28 ;  /* 0x0000001ce00a7c36 */ /* 0x010fe40008000000 */
[----:B------:R-:W-:Y:S02]  /*4da00*/  VIADD R11, R0, 0x23 ;  /* 0x00000023000b7836 */ /* 0x000fe40000000000 */
[----:B------:R-:W-:Y:S01]  /*4da10*/  IMAD.WIDE R224, R10, 0x4, R2 ;  /* 0x000000040ae07825 */ /* 0x000fe200078e0202 */
[----:B------:R1:W-:Y:S02]  /*4da20*/  @P6 STG.E desc[UR8][R8.64], R250 ;  /* 0x000000fa08006986 */ /* 0x0003e4000c101908 */
[----:B------:R-:W-:Y:S01]  /*4da30*/  ISETP.GE.AND P6, PT, R11, UR4, PT ;  /* 0x000000040b007c0c */ /* 0x000fe2000bfc6270 */
[----:B------:R-:W-:Y:S01]  /*4da40*/  ULDC UR4, c[0x0][0x22c] ;  /* 0x00008b0000047ab9 */ /* 0x000fe20000000800 */
[----:B------:R-:W-:Y:S02]  /*4da50*/  ISETP.LT.AND P0, PT, R7, UR6, !P0 ;  /* 0x0000000607007c0c */ /* 0x000fe4000c701270 */
[----:B------:R-:W-:Y:S01]  /*4da60*/  ISETP.LT.AND P3, PT, R6, UR10, !P4 ;  /* 0x0000000a06007c0c */ /* 0x000fe2000e761270 */
[C---:B------:R-:W-:Y:S01]  /*4da70*/  VIADD R226, R10.reuse, UR28 ;  /* 0x0000001c0ae27c36 */ /* 0x040fe20008000000 */
[----:B------:R-:W-:Y:S01]  /*4da80*/  ULDC UR6, c[0x0][0x228] ;  /* 0x00008a0000067ab9 */ /* 0x000fe20000000800 */
[----:B------:R-:W-:Y:S01]  /*4da90*/  ULDC UR10, c[0x0][0x228] ;  /* 0x00008a00000a7ab9 */ /* 0x000fe20000000800 */
[----:B-1----:R-:W-:-:S04]  /*4daa0*/  IMAD.WIDE R8, R10, 0x4, R4 ;  /* 0x000000040a087825 */ /* 0x002fc800078e0204 */
[----:B------:R-:W-:Y:S01]  /*4dab0*/  IMAD.WIDE R10, R226, 0x4, R2 ;  /* 0x00000004e20a7825 */ /* 0x000fe200078e0202 */
[----:B------:R1:W-:Y:S01]  /*4dac0*/  @P1 STG.E desc[UR8][R224.64], R249 ;  /* 0x000000f9e0001986 */ /* 0x0003e2000c101908 */
[----:B------:R-:W-:Y:S01]  /*4dad0*/  ISETP.GE.AND P1, PT, R227, UR4, PT ;  /* 0x00000004e3007c0c */ /* 0x000fe2000bf26270 */
[----:B------:R-:W-:Y:S02]  /*4dae0*/  ULDC UR4, c[0x0][0x228] ;  /* 0x00008a0000047ab9 */ /* 0x000fe40000000800 */
        /* <DEDUP_REMOVED lines=12> */
[----:B--2---:R2:W-:Y:S04]  /*4dbb0*/  @P0 STG.E desc[UR8][R8.64], R248 ;  /* 0x000000f808000986 */ /* 0x0045e8000c101908 */
[----:B-1----:R-:W4:Y:S04]  /*4dbc0*/  LDL.LU R249, [R1+0x4c] ;  /* 0x00004c0001f97983 */ /* 0x002f280000300800 */
[----:B---3--:R1:W-:Y:S04]  /*4dbd0*/  @P3 STG.E desc[UR8][R10.64], R243 ;  /* 0x000000f30a003986 */ /* 0x0083e8000c101908 */
[----:B--2---:R-:W2:Y:S04]  /*4dbe0*/  LDL.LU R248, [R1+0x24c] ;  /* 0x00024c0001f87983 */ /* 0x004ea80000300800 */
[----:B-1----:R-:W3:Y:S01]  /*4dbf0*/  LDL.LU R243, [R1+0x644] ;  /* 0x0006440001f37983 */ /* 0x002ee20000300800 */
[----:B------:R-:W-:Y:S01]  /*4dc00*/  ISETP.LT.AND P4, PT, R7, UR4, !P4 ;  /* 0x0000000407007c0c */ /* 0x000fe2000e781270 */
[----:B------:R-:W-:-:S02]  /*4dc10*/  ULDC UR4, c[0x0][0x228] ;  /* 0x00008a0000047ab9 */ /* 0x000fc40000000800 */
[----:B------:R-:W-:Y:S01]  /*4dc20*/  ISETP.LT.AND P0, PT, R6, UR4, !P2 ;  /* 0x0000000406007c0c */ /* 0x000fe2000d701270 */
[----:B------:R-:W-:Y:S01]  /*4dc30*/  VIADD R8, R0, 0x25 ;  /* 0x0000002500087836 */ /* 0x000fe20000000000 */
[----:B------:R-:W-:Y:S01]  /*4dc40*/  ULDC UR4, c[0x0][0x22c] ;  /* 0x00008b0000047ab9 */ /* 0x000fe20000000800 */
[C---:B------:R-:W-:Y:S02]  /*4dc50*/  VIADD R224, R226.reuse, UR28 ;  /* 0x0000001ce2e07c36 */ /* 0x040fe40008000000 */
[----:B------:R-:W-:Y:S01]  /*4dc60*/  IMAD.WIDE R10, R226, 0x4, R4 ;  /* 0x00000004e20a7825 */ /* 0x000fe200078e0204 */
[----:B------:R-:W-:Y:S01]  /*4dc70*/  ISETP.LT.AND P2, PT, R7, UR6, !P2 ;  /* 0x0000000607007c0c */ /* 0x000fe2000d741270 */
[----:B------:R-:W-:Y:S01]  /*4dc80*/  ULDC UR6, c[0x0][0x228] ;  /* 0x00008a0000067ab9 */ /* 0x000fe20000000800 */
[----:B------:R-:W-:Y:S01]  /*4dc90*/  ISETP.GE.AND P3, PT, R8, UR4, PT ;  /* 0x0000000408007c0c */ /* 0x000fe2000bf66270 */
[----:B------:R-:W-:Y:S01]  /*4dca0*/  VIADD R225, R0, 0x26 ;  /* 0x0000002600e17836 */ /* 0x000fe20000000000 */
[----:B------:R-:W-:Y:S01]  /*4dcb0*/  ULDC UR4, c[0x0][0x22c] ;  /* 0x00008b0000047ab9 */ /* 0x000fe20000000800 */
[----:B------:R-:W-:-:S04]  /*4dcc0*/  IMAD.WIDE R8, R224, 0x4, R2 ;  /* 0x00000004e0087825 */ /* 0x000fc800078e0202 */
[----:B------:R-:W-:Y:S01]  /*4dcd0*/  VIADD R226, R0, 0x28 ;  /* 0x0000002800e27836 */ /* 0x000fe20000000000 */
[----:B----4-:R1:W-:Y:S01]  /*4dce0*/  @P4 STG.E desc[UR8][R10.64], R227 ;  /* 0x000000e30a004986 */ /* 0x0103e2000c101908 */
[----:B------:R-:W-:Y:S01]  /*4dcf0*/  ISETP.GE.AND P4, PT, R225, UR4, PT ;  /* 0x00000004e1007c0c */ /* 0x000fe2000bf86270 */
[----:B------:R-:W-:Y:S02]  /*4dd00*/  ULDC UR4, c[0x0][0x228] ;  /* 0x00008a0000047ab9 */ /* 0x000fe40000000800 */
[----:B------:R4:W-:Y:S01]  /*4dd10*/  @P0 STG.E desc[UR8][R8.64], R239 ;  /* 0x000000ef08000986 */ /* 0x0009e2000c101908 */
[----:B------:R-:W-:Y:S01]  /*4dd20*/  ISETP.LT.AND P0, PT, R6, UR4, !P5 ;  /* 0x0000000406007c0c */ /* 0x000fe2000ef01270 */
[----:B------:R-:W-:Y:S01]  /*4dd30*/  ULDC UR4, c[0x0][0x228] ;  /* 0x00008a0000047ab9 */ /* 0x000fe20000000800 */
[C---:B------:R-:W-:Y:S01]  /*4dd40*/  ISETP.LT.AND P5, PT, R7.reuse, UR6, !P5 ;  /* 0x0000000607007c0c */ /* 0x040fe2000efa1270 */
[----:B------:R-:W-:Y:S01]  /*4dd50*/  ULDC UR6, c[0x0][0x228] ;  /* 0x00008a0000067ab9 */ /* 0x000fe20000000800 */
[C-C-:B-1----:R-:W-:Y:S01]  /*4dd60*/  IMAD.WIDE R10, R224.reuse, 0x4, R4.reuse ;  /* 0x00000004e00a7825 */ /* 0x142fe200078e0204 */
[----:B------:R-:W-:Y:S01]  /*4dd70*/  IADD3 R224, R224, UR28, RZ ;  /* 0x0000001ce0e07c10 */ /* 0x000fe2000fffe0ff */
[----:B------:R-:W2:Y:S04]  /*4dd80*/  LDL.LU R227, [R1+0x650] ;  /* 0x0006500001e37983 */ /* 0x000ea80000300800 */
[----:B------:R1:W-:Y:S01]  /*4dd90*/  @P2 STG.E desc[UR8][R10.64], R238 ;  /* 0x000000ee0a002986 */ /* 0x0003e2000c101908 */
[----:B------:R-:W-:Y:S01]  /*4dda0*/  ISETP.LT.AND P2, PT, R6, UR4, !P6 ;  /* 0x0000000406007c0c */ /* 0x000fe2000f741270 */
[----:B----4-:R-:W-:Y:S01]  /*4ddb0*/  IMAD.WIDE R8, R224, 0x4, R4 ;  /* 0x00000004e0087825 */ /* 0x010fe200078e0204 */
[----:B------:R-:W-:Y:S01]  /*4ddc0*/  ISETP.LT.AND P6, PT, R7, UR6, !P6 ;  /* 0x0000000607007c0c */ /* 0x000fe2000f7c1270 */
[----:B------:R-:W-:Y:S01]  /*4ddd0*/  ULDC UR4, c[0x0][0x22c] ;  /* 0x00008b0000047ab9 */ /* 0x000fe20000000800 */
[----:B------:R-:W-:Y:S01]  /*4dde0*/  ULDC UR6, c[0x0][0x228] ;  /* 0x00008a0000067ab9 */ /* 0x000fe20000000800 */
[----:B------:R-:W-:Y:S01]  /*4ddf0*/  VIADD R225, R0, 0x27 ;  /* 0x0000002700e17836 */ /* 0x000fe20000000000 */
[----:B------:R-:W4:Y:S01]  /*4de00*/  LDL.LU R239, [R1+0x450] ;  /* 0x0004500001ef7983 */ /* 0x000f220000300800 */
[----:B-1----:R-:W-:-:S03]  /*4de10*/  IMAD.WIDE R10, R224, 0x4, R2 ;  /* 0x00000004e00a7825 */ /* 0x002fc600078e0202 */
[----:B------:R-:W4:Y:S01]  /*4de20*/  LDL.LU R238, [R1+0x50] ;  /* 0x0000500001ee7983 */ /* 0x000f220000300800 */
[----:B------:R-:W-:-:S03]  /*4de30*/  VIADD R224, R224, UR28 ;  /* 0x0000001ce0e07c36 */ /* 0x000fc60008000000 */
[----:B---3--:R1:W-:Y:S01]  /*4de40*/  @P0 STG.E desc[UR8][R10.64], R243 ;  /* 0x000000f30a000986 */ /* 0x0083e2000c101908 */
        /* <DEDUP_REMOVED lines=8> */
[----:B---3--:R-:W-:Y:S01]  /*4ded0*/  IMAD.WIDE R8, R224, 0x4, R2 ;  /* 0x00000004e0087825 */ /* 0x008fe200078e0202 */
[----:B------:R-:W3:Y:S04]  /*4dee0*/  LDL.LU R242, [R1+0x654] ;  /* 0x0006540001f27983 */ /* 0x000ee80000300800 */
        /* <DEDUP_REMOVED lines=9> */
[----:B------:R-:W3:Y:S01]  /*4df80*/  LDL.LU R241, [R1+0x454] ;  /* 0x0004540001f17983 */ /* 0x000ee20000300800 */
[----:B------:R-:W-:Y:S02]  /*4df90*/  ULDC UR6, c[0x0][0x228] ;  /* 0x00008a0000067ab9 */ /* 0x000fe40000000800 */
[----:B------:R-:W-:Y:S01]  /*4dfa0*/  VIADD R10, R0, 0x29 ;  /* 0x00000029000a7836 */ /* 0x000fe20000000000 */
        /* <DEDUP_REMOVED lines=25> */
[----:B------:R-:W3:Y:S04]  /*4e140*/  LDL.LU R247, [R1+0x658] ;  /* 0x0006580001f77983 */ /* 0x000ee80000300800 */
[----:B------:R1:W-:Y:S01]  /*4e150*/  @P6 STG.E desc[UR8][R10.64], R251 ;  /* 0x000000fb0a006986 */ /* 0x0003e2000c101908 */
[----:B------:R-:W-:Y:S01]  /*4e160*/  ISETP.GE.AND P6, PT, R226, UR4, PT ;  /* 0x00000004e2007c0c */ /* 0x000fe2000bfc6270 */
[----:B------:R-:W-:Y:S01]  /*4e170*/  ULDC UR4, c[0x0][0x228] ;  /* 0x00008a0000047ab9 */ /* 0x000fe20000000800 */
[----:B-1----:R-:W-:Y:S01]  /*4e180*/  IMAD.WIDE R8, R225, 0x4, R4 ;  /* 0x00000004e1087825 */ /* 0x002fe200078e0204 */
[----:B------:R-:W-:Y:S01]  /*4e190*/  ISETP.LT.AND P0, PT, R7, UR4, !P0 ;  /* 0x0000000407007c0c */ /* 0x000fe2000c701270 */
[----:B------:R-:W-:Y:S01]  /*4e1a0*/  ULDC UR4, c[0x0][0x228] ;  /* 0x00008a0000047ab9 */ /* 0x000fe20000000800 */
[----:B------:R-:W3:Y:S01]  /*4e1b0*/  LDL.LU R246, [R1+0x458] ;  /* 0x0004580001f67983 */ /* 0x000ee20000300800 */
[----:B------:R-:W-:-:S03]  /*4e1c0*/  VIADD R224, R225, UR28 ;  /* 0x0000001ce1e07c36 */ /* 0x000fc60008000000 */
[----:B------:R1:W-:Y:S01]  /*4e1d0*/  @P4 STG.E desc[UR8][R8.64], R250 ;  /* 0x000000fa08004986 */ /* 0x0003e2000c101908 */
[----:B------:R-:W-:Y:S01]  /*4e1e0*/  IMAD.WIDE R10, R224, 0x4, R2 ;  /* 0x00000004e00a7825 */ /* 0x000fe200078e0202 */
        /* <DEDUP_REMOVED lines=11> */
[C---:B--2---:R-:W-:Y:S01]  /*4e2a0*/  IMAD.WIDE R10, R225.reuse, 0x4, R2 ;  /* 0x00000004e10a7825 */ /* 0x044fe200078e0202 */
[----:B------:R1:W-:Y:S01]  /*4e2b0*/  @P0 STG.E desc[UR8][R8.64], R248 ;  /* 0x000000f808000986 */ /* 0x0003e2000c101908 */
[----:B------:R-:W-:Y:S01]  /*4e2c0*/  ISETP.GE.AND P0, PT, R226, UR4, PT ;  /* 0x00000004e2007c0c */ /* 0x000fe2000bf06270 */
[----:B------:R-:W-:Y:S01]  /*4e2d0*/  ULDC UR4, c[0x0][0x22c] ;  /* 0x00008b0000047ab9 */ /* 0x000fe20000000800 */
[----:B------:R-:W-:Y:S01]  /*4e2e0*/  VIADD R224, R225, UR28 ;  /* 0x0000001ce1e07c36 */ /* 0x000fe20008000000 */
[----:B------:R-:W-:Y:S01]  /*4e2f0*/  ISETP.LT.AND P5, PT, R7, UR6, !P5 ;  /* 0x0000000607007c0c */ /* 0x000fe2000efa1270 */
[----:B------:R-:W-:Y:S01]  /*4e300*/  VIADD R226, R0, 0x2d ;  /* 0x0000002d00e27836 */ /* 0x000fe20000000000 */
[----:B------:R-:W-:Y:S01]  /*4e310*/  ULDC UR6, c[0x0][0x228] ;  /* 0x00008a0000067ab9 */ /* 0x000fe20000000800 */
[----:B------:R-:W2:Y:S04]  /*4e320*/  LDL.LU R251, [R1+0x65c] ;  /* 0x00065c0001fb7983 */ /* 0x000ea80000300800 */
[----:B------:R-:W2:Y:S01]  /*4e330*/  LDL.LU R250, [R1+0x45c] ;  /* 0x00045c0001fa7983 */ /* 0x000ea20000300800 */
[----:B-1----:R-:W-:-:S03]  /*4e340*/  IMAD.WIDE R8, R225, 0x4, R4 ;  /* 0x00000004e1087825 */ /* 0x002fc600078e0204 */
[----:B------:R-:W2:Y:S04]  /*4e350*/  LDL.LU R249, [R1+0x5c] ;  /* 0x00005c0001f97983 */ /* 0x000ea80000300800 */
[----:B------:R-:W2:Y:S04]  /*4e360*/  LDL.LU R248, [R1+0x25c] ;  /* 0x00025c0001f87983 */ /* 0x000ea80000300800 */
[----:B------:R1:W-:Y:S01]  /*4e370*/  @P4 STG.E desc[UR8][R10.64], R227 ;  /* 0x000000e30a004986 */ /* 0x0003e2000c101908 */
[----:B------:R-:W-:Y:S01]  /*4e380*/  ISETP.GE.AND P4, PT, R226, UR4, PT ;  /* 0x00000004e2007c0c */ /* 0x000fe2000bf86270 */
[----:B------:R-:W-:Y:S01]  /*4e390*/  ULDC UR4, c[0x0][0x228] ;  /* 0x00008a0000047ab9 */ /* 0x000fe20000000800 */
[----:B-1----:R-:W-:Y:S01]  /*4e3a0*/  IMAD.WIDE R10, R224, 0x4, R2 ;  /* 0x00000004e00a7825 */ /* 0x002fe200078e0202 */
[----:B----4-:R1:W-:Y:S01]  /*4e3b0*/  @P2 STG.E desc[UR8][R8.64], R239 ;  /* 0x000000ef08002986 */ /* 0x0103e2000c101908 */
        /* <DEDUP_REMOVED lines=16> */
[----:B---3--:R-:W-:Y:S01]  /*4e4c0*/  @P2 STG.E desc[UR8][R224.64], R242 ;  /* 0x000000f2e0002986 */ /* 0x008fe2000c101908 */
[----:B-1----:R-:W-:-:S04]  /*4e4d0*/  IMAD.WIDE R8, R10, 0x4, R4 ;  /* 0x000000040a087825 */ /* 0x002fc800078e0204 */
[C---:B------:R-:W-:Y:S01]  /*4e4e0*/  IMAD.WIDE R10, R226.reuse, 0x4, R2 ;  /* 0x00000004e20a7825 */ /* 0x040fe200078e0202 */
[----:B------:R-:W-:Y:S04]  /*4e4f0*/  @P1 STG.E desc[UR8][R8.64], R241 ;  /* 0x000000f108001986 */ /* 0x000fe8000c101908 */
[----:B------:R1:W-:Y:S04]  /*4e500*/  @P3 STG.E desc[UR8][R10.64], R245 ;  /* 0x000000f50a003986 */ /* 0x0003e8000c101908 */
[----:B-1----:R-:W3:Y:S01]  /*4e510*/  LDL.LU R245, [R1+0x58] ;  /* 0x0000580001f57983 */ /* 0x002ee20000300800 */
[C---:B------:R-:W-:Y:S01]  /*4e520*/  IADD3 R224, R226.reuse, UR28, RZ ;  /* 0x0000001ce2e07c10 */ /* 0x040fe2000fffe0ff */
[----:B------:R-:W-:-:S02]  /*4e530*/  IMAD.WIDE R10, R226, 0x4, R4 ;  /* 0x00000004e20a7825 */ /* 0x000fc400078e0204 */
[----:B------:R-:W4:Y:S01]  /*4e540*/  LDL.LU R226, [R1+0x460] ;  /* 0x0004600001e27983 */ /* 0x000f220000300800 */
[----:B------:R-:W-:Y:S01]  /*4e550*/  ISETP.GE.AND P2, PT, R227, UR4, PT ;  /* 0x00000004e3007c0c */ /* 0x000fe2000bf46270 */
[----:B------:R-:W-:Y:S02]  /*4e560*/  ULDC UR4, c[0x0][0x228] ;  /* 0x00008a0000047ab9 */ /* 0x000fe40000000800 */
        /* <DEDUP_REMOVED lines=13> */
[----:B------:R-:W-:Y:S01]  /*4e640*/  IMAD.WIDE R8, R224, 0x4, R2 ;  /* 0x00000004e0087825 */ /* 0x000fe200078e0202 */
[----:B------:R-:W-:Y:S01]  /*4e650*/  ULDC UR4, c[0x0][0x22c] ;  /* 0x00008b0000047ab9 */ /* 0x000fe20000000800 */
[----:B------:R1:W-:Y:S01]  /*4e660*/  @P6 STG.E desc[UR8][R10.64], R240 ;  /* 0x000000f00a006986 */ /* 0x0003e2000c101908 */
[----:B------:R-:W-:Y:S01]  /*4e670*/  ISETP.GE.AND P6, PT, R225, UR4, PT ;  /* 0x00000004e1007c0c */ /* 0x000fe2000bfc6270 */
[----:B------:R-:W-:-:S02]  /*4e680*/  ULDC UR4, c[0x0][0x228] ;  /* 0x00008a0000047ab9 */ /* 0x000fc40000000800 */
[----:B------:R-:W4:Y:S04]  /*4e690*/  LDL.LU R242, [R1+0x664] ;  /* 0x0006640001f27983 */ /* 0x000f280000300800 */
[----:B------:R1:W-:Y:S01]  /*4e6a0*/  @P1 STG.E desc[UR8][R8.64], R247 ;  /* 0x000000f708001986 */ /* 0x0003e2000c101908 */
[----:B------:R-:W-:Y:S01]  /*4e6b0*/  ISETP.LT.AND P1, PT, R6, UR4, !P4 ;  /* 0x0000000406007c0c */ /* 0x000fe2000e721270 */
[----:B------:R-:W-:Y:S02]  /*4e6c0*/  ULDC UR4, c[0x0][0x228] ;  /* 0x00008a0000047ab9 */ /* 0x000fe40000000800 */
[----:B------:R-:W4:Y:S01]  /*4e6d0*/  LDL.LU R241, [R1+0x264] ;  /* 0x0002640001f17983 */ /* 0x000f220000300800 */
[C---:B-1----:R-:W-:Y:S01]  /*4e6e0*/  IMAD.WIDE R10, R224.reuse, 0x4, R4 ;  /* 0x00000004e00a7825 */ /* 0x042fe200078e0204 */
[----:B------:R-:W-:Y:S01]  /*4e6f0*/  ISETP.LT.AND P4, PT, R7, UR6, !P4 ;  /* 0x0000000607007c0c */ /* 0x000fe2000e781270 */
[----:B------:R-:W-:Y:S01]  /*4e700*/  ULDC UR6, c[0x0][0x228] ;  /* 0x00008a0000067ab9 */ /* 0x000fe20000000800 */
[----:B------:R-:W4:Y:S01]  /*4e710*/  LDL.LU R240, [R1+0x64] ;  /* 0x0000640001f07983 */ /* 0x000f220000300800 */
[----:B------:R-:W-:-:S03]  /*4e720*/  VIADD R224, R224, UR28 ;  /* 0x0000001ce0e07c36 */ /* 0x000fc60008000000 */
[----:B------:R1:W-:Y:S01]  /*4e730*/  @P0 STG.E desc[UR8][R10.64], R246 ;  /* 0x000000f60a000986 */ /* 0x0003e2000c101908 */
[----:B------:R-:W-:Y:S01]  /*4e740*/  ISETP.LT.AND P0, PT, R6, UR4, !P5 ;  /* 0x0000000406007c0c */ /* 0x000fe2000ef01270 */
[C---:B------:R-:W-:Y:S01]  /*4e750*/  IMAD.WIDE R8, R224.reuse, 0x4, R4 ;  /* 0x00000004e0087825 */ /* 0x040fe200078e0204 */
[----:B------:R-:W-:Y:S01]  /*4e760*/  ULDC UR4, c[0x0][0x22c] ;  /* 0x00008b0000047ab9 */ /* 0x000fe20000000800 */
[----:B------:R-:W4:Y:S02]  /*4e770*/  LDL.LU R247, [R1+0x468] ;  /* 0x0004680001f77983 */ /* 0x000f240000300800 */
[C-C-:B-1----:R-:W-:Y:S01]  /*4e780*/  IMAD.WIDE R10, R224.reuse, 0x4, R2.reuse ;  /* 0x00000004e00a7825 */ /* 0x142fe200078e0202 */
[----:B------:R-:W-:Y:S01]  /*4e790*/  IADD3 R224, R224, UR28, RZ ;  /* 0x0000001ce0e07c10 */ /* 0x000fe2000fffe0ff */
[----:B------:R-:W4:Y:S02]  /*4e7a0*/  LDL.LU R246, [R1+0x668] ;  /* 0x0006680001f67983 */ /* 0x000f240000300800 */
[----:B------:R-:W-:Y:S01]  /*4e7b0*/  VIADD R225, R0, 0x32 ;  /* 0x0000003200e17836 */ /* 0x000fe20000000000 */
[----:B------:R-:W-:Y:S01]  /*4e7c0*/  ISETP.LT.AND P5, PT, R7, UR6, !P5 ;  /* 0x0000000607007c0c */ /* 0x000fe2000efa1270 */
[----:B------:R-:W-:Y:S01]  /*4e7d0*/  ULDC UR6, c[0x0][0x228] ;  /* 0x00008a0000067ab9 */ /* 0x000fe20000000800 */
[----:B---3--:R1:W-:Y:S04]  /*4e7e0*/  @P1 STG.E desc[UR8][R10.64], R245 ;  /* 0x000000f50a001986 */ /* 0x0083e8000c101908 */
[----:B------:R3:W-:Y:S04]  /*4e7f0*/  @P4 STG.E desc[UR8][R8.64], R244 ;  /* 0x000000f408004986 */ /* 0x0007e8000c101908 */
[----:B-1----:R-:W4:Y:S01]  /*4e800*/  LDL.LU R245, [R1+0x268] ;  /* 0x0002680001f57983 */ /* 0x002f220000300800 */
[----:B---3--:R-:W-:-:S03]  /*4e810*/  IMAD.WIDE R8, R224, 0x4, R2 ;  /* 0x00000004e0087825 */ /* 0x008fc600078e0202 */
[----:B------:R-:W3:Y:S04]  /*4e820*/  LDL.LU R244, [R1+0x68] ;  /* 0x0000680001f47983 */ /* 0x000ee80000300800 */
[----:B--2---:R1:W-:Y:S04]  /*4e830*/  @P0 STG.E desc[UR8][R8.64], R251 ;  /* 0x000000fb08000986 */ /* 0x0043e8000c101908 */
[----:B-1----:R-:W2:Y:S01]  /*4e840*/  LDL.LU R251, [R1+0x46c] ;  /* 0x00046c0001fb7983 */ /* 0x002ea20000300800 */
[----:B------:R-:W-:Y:S01]  /*4e850*/  ISETP.GE.AND P1, PT, R225, UR4, PT ;  /* 0x00000004e1007c0c */ /* 0x000fe2000bf26270 */
[----:B------:R-:W-:Y:S01]  /*4e860*/  ULDC UR4, c[0x0][0x228] ;  /* 0x00008a0000047ab9 */ /* 0x000fe20000000800 */
[----:B------:R-:W-:Y:S01]  /*4e870*/  VIADD R225, R0, 0x33 ;  /* 0x0000003300e17836 */ /* 0x000fe20000000000 */
[----:B------:R-:W-:Y:S01]  /*4e880*/  ISETP.LT.AND P4, PT, R6, UR4, !P2 ;  /* 0x0000000406007c0c */ /* 0x000fe2000d781270 */
[----:B------:R-:W-:Y:S01]  /*4e890*/  ULDC UR4, c[0x0][0x22c] ;  /* 0x00008b0000047ab9 */ /* 0x000fe20000000800 */
[----:B------:R-:W-:-:S02]  /*4e8a0*/  IMAD.WIDE R10, R224, 0x4, R4 ;  /* 0x00000004e00a7825 */ /* 0x000fc400078e0204 */
[----:B------:R-:W-:Y:S01]  /*4e8b0*/  ISETP.GE.AND P0, PT, R225, UR4, PT ;  /* 0x00000004e1007c0c */ /* 0x000fe2000bf06270 */
[----:B------:R-:W-:Y:S01]  /*4e8c0*/  ULDC UR4, c[0x0][0x228] ;  /* 0x00008a0000047ab9 */ /* 0x000fe20000000800 */
[----:B------:R-:W-:Y:S01]  /*4e8d0*/  VIADD R224, R224, UR28 ;  /* 0x0000001ce0e07c36 */ /* 0x000fe20008000000 */
[----:B------:R-:W-:Y:S01]  /*4e8e0*/  ISETP.LT.AND P2, PT, R7, UR4, !P2 ;  /* 0x0000000407007c0c */ /* 0x000fe2000d741270 */
[----:B------:R1:W-:Y:S01]  /*4e8f0*/  @P5 STG.E desc[UR8][R10.64], R250 ;  /* 0x000000fa0a005986 */ /* 0x0003e2000c101908 */
[----:B------:R-:W-:Y:S01]  /*4e900*/  ISETP.LT.AND P5, PT, R6, UR6, !P3 ;  /* 0x0000000606007c0c */ /* 0x000fe2000dfa1270 */
[C---:B------:R-:W-:Y:S01]  /*4e910*/  IMAD.WIDE R8, R224.reuse, 0x4, R2 ;  /* 0x00000004e0087825 */ /* 0x040fe200078e0202 */
[----:B------:R-:W-:Y:S01]  /*4e920*/  ULDC UR4, c[0x0][0x22c] ;  /* 0x00008b0000047ab9 */ /* 0x000fe20000000800 */
[----:B------:R-:W-:Y:S01]  /*4e930*/  IADD3 R225, R224, UR28, RZ ;  /* 0x0000001ce0e17c10 */ /* 0x000fe2000fffe0ff */
[----:B------:R-:W-:Y:S02]  /*4e940*/  ULDC UR6, c[0x0][0x228] ;  /* 0x00008a0000067ab9 */ /* 0x000fe40000000800 */
[----:B------:R1:W-:Y:S02]  /*4e950*/  @P4 STG.E desc[UR8][R8.64], R249 ;  /* 0x000000f908004986 */ /* 0x0003e4000c101908 */
[----:B-1----:R-:W-:-:S02]  /*4e960*/  VIADD R10, R0, 0x34 ;  /* 0x00000034000a7836 */ /* 0x002fc40000000000 */
[----:B------:R-:W2:Y:S03]  /*4e970*/  LDL.LU R250, [R1+0x66c] ;  /* 0x00066c0001fa7983 */ /* 0x000ea60000300800 */
[----:B------:R-:W-:Y:S01]  /*4e980*/  ISETP.GE.AND P4, PT, R10, UR4, PT ;  /* 0x000000040a007c0c */ /* 0x000fe2000bf86270 */
[----:B------:R-:W-:Y:S01]  /*4e990*/  ULDC UR4, c[0x0][0x228] ;  /* 0x00008a0000047ab9 */ /* 0x000fe20000000800 */
[----:B------:R-:W-:Y:S01]  /*4e9a0*/  IMAD.WIDE R8, R224, 0x4, R4 ;  /* 0x00000004e0087825 */ /* 0x000fe200078e0204 */
[----:B------:R-:W-:Y:S01]  /*4e9b0*/  ISETP.LT.AND P3, PT, R7, UR4, !P3 ;  /* 0x0000000407007c0c */ /* 0x000fe2000df61270 */
[----:B------:R-:W-:Y:S01]  /*4e9c0*/  ULDC UR4, c[0x0][0x22c] ;  /* 0x00008b0000047ab9 */ /* 0x000fe20000000800 */
[----:B------:R-:W2:Y:S01]  /*4e9d0*/  LDL.LU R249, [R1+0x26c] ;  /* 0x00026c0001f97983 */ /* 0x000ea20000300800 */
[----:B------:R-:W-:Y:S02]  /*4e9e0*/  VIADD R224, R0, 0x35 ;  /* 0x0000003500e07836 */ /* 0x000fe40000000000 */
[----:B------:R-:W-:Y:S01]  /*4e9f0*/  IMAD.WIDE R10, R225, 0x4, R2 ;  /* 0x00000004e10a7825 */ /* 0x000fe200078e0202 */
[----:B------:R1:W-:Y:S02]  /*4ea00*/  @P2 STG.E desc[UR8][R8.64], R248 ;  /* 0x000000f808002986 */ /* 0x0003e4000c101908 */
[----:B------:R-:W-:Y:S01]  /*4ea10*/  ISETP.GE.AND P2, PT, R224, UR4, PT ;  /* 0x00000004e0007c0c */ /* 0x000fe2000bf46270 */
[----:B------:R-:W-:Y:S01]  /*4ea20*/  ULDC UR4, c[0x0][0x228] ;  /* 0x00008a0000047ab9 */ /* 0x000fe20000000800 */
[----:B----4-:R4:W-:Y:S01]  /*4ea30*/  @P5 STG.E desc[UR8][R10.64], R226 ;  /* 0x000000e20a005986 */ /* 0x0109e2000c101908 */
[----:B------:R-:W-:Y:S01]  /*4ea40*/  ISETP.LT.AND P5, PT, R6, UR4, !P6 ;  /* 0x0000000406007c0c */ /* 0x000fe2000f7a1270 */
[----:B------:R-:W-:-:S02]  /*4ea50*/  ULDC UR4, c[0x0][0x228] ;  /* 0x00008a0000047ab9 */ /* 0x000fc40000000800 */
[----:B------:R-:W-:Y:S01]  /*4ea60*/  ISETP.LT.AND P6, PT, R7, UR4, !P6 ;  /* 0x0000000407007c0c */ /* 0x000fe2000f7c1270 */
[----:B------:R-:W-:Y:S01]  /*4ea70*/  ULDC UR4, c[0x0][0x228] ;  /* 0x00008a0000047ab9 */ /* 0x000fe20000000800 */
[C---:B-1----:R-:W-:Y:S01]  /*4ea80*/  IMAD.WIDE R8, R225.reuse, 0x4, R4 ;  /* 0x00000004e1087825 */ /* 0x042fe200078e0204 */
[----:B------:R-:W2:Y:S03]  /*4ea90*/  LDL.LU R248, [R1+0x6c] ;  /* 0x00006c0001f87983 */ /* 0x000ea60000300800 */
[----:B------:R-:W-:Y:S01]  /*4eaa0*/  VIADD R225, R225, UR28 ;  /* 0x0000001ce1e17c36 */ /* 0x000fe20008000000 */
[----:B------:R1:W-:Y:S01]  /*4eab0*/  @P3 STG.E desc[UR8][R8.64], R227 ;  /* 0x000000e308003986 */ /* 0x0003e2000c101908 */
[----:B----4-:R-:W-:Y:S02]  /*4eac0*/  VIADD R226, R0, 0x36 ;  /* 0x0000003600e27836 */ /* 0x010fe40000000000 */
[C---:B------:R-:W-:Y:S01]  /*4ead0*/  IMAD.WIDE R10, R225.reuse, 0x4, R2 ;  /* 0x00000004e10a7825 */ /* 0x040fe200078e0202 */
[----:B------:R-:W-:Y:S01]  /*4eae0*/  ISETP.LT.AND P3, PT, R6, UR4, !P1 ;  /* 0x0000000406007c0c */ /* 0x000fe2000cf61270 */
[----:B------:R-:W-:Y:S01]  /*4eaf0*/  ULDC UR4, c[0x0][0x22c] ;  /* 0x00008b0000047ab9 */ /* 0x000fe20000000800 */
[----:B------:R-:W-:-:S02]  /*4eb00*/  IADD3 R224, R225, UR28, RZ ;  /* 0x0000001ce1e07c10 */ /* 0x000fc4000fffe0ff */
[----:B------:R4:W-:Y:S01]  /*4eb10*/  @P5 STG.E desc[UR8][R10.64], R239 ;  /* 0x000000ef0a005986 */ /* 0x0009e2000c101908 */
[----:B------:R-:W-:Y:S01]  /*4eb20*/  ISETP.GE.AND P5, PT, R226, UR4, PT ;  /* 0x00000004e2007c0c */ /* 0x000fe2000bfa6270 */
[----:B------:R-:W-:Y:S01]  /*4eb30*/  ULDC UR4, c[0x0][0x228] ;  /* 0x00008a0000047ab9 */ /* 0x000fe20000000800 */
[----:B-1----:R-:W-:Y:S01]  /*4eb40*/  IMAD.WIDE R8, R225, 0x4, R4 ;  /* 0x00000004e1087825 */ /* 0x002fe200078e0204 */
[----:B------:R-:W-:Y:S01]  /*4eb50*/  ISETP.LT.AND P1, PT, R7, UR4, !P1 ;  /* 0x0000000407007c0c */ /* 0x000fe2000cf21270 */
[----:B------:R-:W-:-:S03]  /*4eb60*/  ULDC UR4, c[0x0][0x228] ;  /* 0x00008a0000047ab9 */ /* 0x000fc60000000800 */
[----:B------:R1:W-:Y:S01]  /*4eb70*/  @P6 STG.E desc[UR8][R8.64], R238 ;  /* 0x000000ee08006986 */ /* 0x0003e2000c101908 */
[----:B------:R-:W-:Y:S01]  /*4eb80*/  ISETP.LT.AND P6, PT, R6, UR4, !P0 ;  /* 0x0000000406007c0c */ /* 0x000fe2000c7c1270 */
[C-C-:B----4-:R-:W-:Y:S01]  /*4eb90*/  IMAD.WIDE R10, R224.reuse, 0x4, R2.reuse ;  /* 0x00000004e00a7825 */ /* 0x150fe200078e0202 */
[----:B------:R-:W-:Y:S01]  /*4eba0*/  ISETP.LT.AND P0, PT, R7, UR6, !P0 ;  /* 0x0000000607007c0c */ /* 0x000fe2000c701270 */
[----:B------:R-:W-:Y:S01]  /*4ebb0*/  ULDC UR4, c[0x0][0x22c] ;  /* 0x00008b0000047ab9 */ /* 0x000fe20000000800 */
[----:B------:R-:W-:Y:S01]  /*4ebc0*/  ULDC UR6, c[0x0][0x228] ;  /* 0x00008a0000067ab9 */ /* 0x000fe20000000800 */
[----:B------:R-:W-:Y:S01]  /*4ebd0*/  VIADD R225, R224, UR28 ;  /* 0x0000001ce0e17c36 */ /* 0x000fe20008000000 */
[----:B------:R4:W-:Y:S01]  /*4ebe0*/  @P3 STG.E desc[UR8][R10.64], R243 ;  /* 0x000000f30a003986 */ /* 0x0009e2000c101908 */
[----:B------:R-:W-:Y:S01]  /*4ebf0*/  VIADD R226, R0, 0x37 ;  /* 0x0000003700e27836 */ /* 0x000fe20000000000 */
[----:B------:R-:W-:Y:S01]  /*4ec00*/  ISETP.LT.AND P3, PT, R6, UR10, !P4 ;  /* 0x0000000a06007c0c */ /* 0x000fe2000e761270 */
[----:B------:R-:W-:Y:S01]  /*4ec10*/  ULDC UR10, c[0x0][0x228] ;  /* 0x00008a00000a7ab9 */ /* 0x000fe20000000800 */
[----:B-1----:R-:W-:-:S04]  /*4ec20*/  IMAD.WIDE R8, R225, 0x4, R2 ;  /* 0x00000004e1087825 */ /* 0x002fc800078e0202 */
[----:B----4-:R-:W-:Y:S01]  /*4ec30*/  IMAD.WIDE R10, R224, 0x4, R4 ;  /* 0x00000004e00a7825 */ /* 0x010fe200078e0204 */
[----:B------:R-:W-:Y:S01]  /*4ec40*/  ISETP.LT.AND P4, PT, R7, UR6, !P4 ;  /* 0x0000000607007c0c */ /* 0x000fe2000e781270 */
[----:B------:R-:W-:Y:S02]  /*4ec50*/  ULDC UR6, c[0x0][0x228] ;  /* 0x00008a0000067ab9 */ /* 0x000fe40000000800 */
[----:B------:R-:W-:Y:S01]  /*4ec60*/  VIADD R224, R225, UR28 ;  /* 0x0000001ce1e07c36 */ /* 0x000fe20008000000 */
[----:B------:R1:W-:Y:S01]  /*4ec70*/  @P1 STG.E desc[UR8][R10.64], R242 ;  /* 0x000000f20a001986 */ /* 0x0003e2000c101908 */
[----:B------:R-:W-:Y:S01]  /*4ec80*/  ISETP.GE.AND P1, PT, R226, UR4, PT ;  /* 0x00000004e2007c0c */ /* 0x000fe2000bf26270 */
[----:B------:R-:W-:Y:S01]  /*4ec90*/  ULDC UR4, c[0x0][0x22c] ;  /* 0x00008b0000047ab9 */ /* 0x000fe20000000800 */
[----:B------:R-:W-:Y:S01]  /*4eca0*/  IADD3 R226, R0, 0x38, RZ ;  /* 0x0000003800e27810 */ /* 0x000fe20007ffe0ff */
[----:B------:R4:W-:Y:S03]  /*4ecb0*/  @P6 STG.E desc[UR8][R8.64], R241 ;  /* 0x000000f108006986 */ /* 0x0009e6000c101908 */
        /* <DEDUP_REMOVED lines=10> */
[----:B------:R-:W-:Y:S01]  /*4ed60*/  ULDC UR6, c[0x0][0x228] ;  /* 0x00008a0000067ab9 */ /* 0x000fe20000000800 */
[----:B------:R-:W-:Y:S01]  /*4ed70*/  IADD3 R227, R0, 0x3a, RZ ;  /* 0x0000003a00e37810 */ /* 0x000fe20007ffe0ff */
[----:B------:R-:W-:Y:S01]  /*4ed80*/  ULDC UR10, c[0x0][0x228] ;  /* 0x00008a00000a7ab9 */ /* 0x000fe20000000800 */
[----:B-1----:R-:W-:-:S04]  /*4ed90*/  IMAD.WIDE R8, R224, 0x4, R4 ;  /* 0x00000004e0087825 */ /* 0x002fc800078e0204 */
[----:B----4-:R-:W-:Y:S02]  /*4eda0*/  VIADD R10, R224, UR28 ;  /* 0x0000001ce00a7c36 */ /* 0x010fe40008000000 */
[----:B------:R-:W-:Y:S02]  /*4edb0*/  VIADD R11, R0, 0x39 ;  /* 0x00000039000b7836 */ /* 0x000fe40000000000 */
[C---:B------:R-:W-:Y:S01]  /*4edc0*/  VIADD R226, R10.reuse, UR28 ;  /* 0x0000001c0ae27c36 */ /* 0x040fe20008000000 */
[----:B------:R1:W-:Y:S01]  /*4edd0*/  @P4 STG.E desc[UR8][R8.64], R246 ;  /* 0x000000f608004986 */ /* 0x0003e2000c101908 */
[C---:B------:R-:W-:Y:S01]  /*4ede0*/  IMAD.WIDE R224, R10.reuse, 0x4, R2 ;  /* 0x000000040ae07825 */ /* 0x040fe200078e0202 */
[----:B------:R-:W-:Y:S01]  /*4edf0*/  ISETP.GE.AND P4, PT, R11, UR4, PT ;  /* 0x000000040b007c0c */ /* 0x000fe2000bf86270 */
[----:B------:R-:W-:Y:S02]  /*4ee00*/  ULDC UR4, c[0x0][0x22c] ;  /* 0x00008b0000047ab9 */ /* 0x000fe40000000800 */
[----:B-1----:R-:W-:-:S04]  /*4ee10*/  IMAD.WIDE R8, R10, 0x4, R4 ;  /* 0x000000040a087825 */ /* 0x002fc800078e0204 */
[C---:B------:R-:W-:Y:S01]  /*4ee20*/  IMAD.WIDE R10, R226.reuse, 0x4, R2 ;  /* 0x00000004e20a7825 */ /* 0x040fe200078e0202 */
[----:B------:R1:W-:Y:S01]  /*4ee30*/  @P0 STG.E desc[UR8][R224.64], R245 ;  /* 0x000000f5e0000986 */ /* 0x0003e2000c101908 */
[----:B------:R-:W-:Y:S01]  /*4ee40*/  ISETP.GE.AND P0, PT, R227, UR4, PT ;  /* 0x00000004e3007c0c */ /* 0x000fe2000bf06270 */
[----:B------:R-:W-:Y:S02]  /*4ee50*/  ULDC UR4, c[0x0][0x228] ;  /* 0x00008a0000047ab9 */ /* 0x000fe40000000800 */
[----:B---3--:R-:W-:Y:S01]  /*4ee60*/  @P2 STG.E desc[UR8][R8.64], R244 ;  /* 0x000000f408002986 */ /* 0x008fe2000c101908 */
[----:B-1----:R-:W-:-:S03]  /*4ee70*/  VIADD R224, R226, UR28 ;  /* 0x0000001ce2e07c36 */ /* 0x002fc60008000000 */
[----:B--2---:R1:W-:Y:S02]  /*4ee80*/  @P3 STG.E desc[UR8][R10.64], R251 ;  /* 0x000000fb0a003986 */ /* 0x0043e4000c101908 */
[----:B-1----:R-:W-:Y:S02]  /*4ee90*/  IMAD.WIDE R10, R226, 0x4, R4 ;  /* 0x00000004e20a7825 */ /* 0x002fe400078e0204 */
[----:B------:R-:W2:Y:S04]  /*4eea0*/  LDL.LU R226, [R1+0x470] ;  /* 0x0004700001e27983 */ /* 0x000ea80000300800 */
[----:B------:R-:W3:Y:S04]  /*4eeb0*/  LDL.LU R227, [R1+0x670] ;  /* 0x0006700001e37983 */ /* 0x000ee80000300800 */
[----:B------:R-:W4:Y:S04]  /*4eec0*/  LDL.LU R239, [R1+0x270] ;  /* 0x0002700001ef7983 */ /* 0x000f280000300800 */
        /* <DEDUP_REMOVED lines=27> */
[----:B------:R-:W-:Y:S01]  /*4f080*/  ULDC UR6, c[0x0][0x228] ;  /* 0x00008a0000067ab9 */ /* 0x000fe20000000800 */
[C---:B-1----:R-:W-:Y:S01]  /*4f090*/  IMAD.WIDE R10, R224.reuse, 0x4, R4 ;  /* 0x00000004e00a7825 */ /* 0x042fe200078e0204 */
[----:B------:R-:W4:Y:S01]  /*4f0a0*/  LDL.LU R251, [R1+0x47c] ;  /* 0x00047c0001fb7983 */ /* 0x000f220000300800 */
[----:B------:R-:W-:-:S03]  /*4f0b0*/  IADD3 R224, R224, UR28, RZ ;  /* 0x0000001ce0e07c10 */ /* 0x000fc6000fffe0ff */
[----:B------:R1:W-:Y:S01]  /*4f0c0*/  @P1 STG.E desc[UR8][R10.64], R248 ;  /* 0x000000f80a001986 */ /* 0x0003e2000c101908 */
[----:B------:R-:W-:Y:S01]  /*4f0d0*/  ISETP.LT.AND P1, PT, R6, UR4, !P4 ;  /* 0x0000000406007c0c */ /* 0x000fe2000e721270 */
[----:B------:R-:W-:Y:S01]  /*4f0e0*/  IMAD.WIDE R8, R224, 0x4, R4 ;  /* 0x00000004e0087825 */ /* 0x000fe200078e0204 */
[----:B------:R-:W-:Y:S01]  /*4f0f0*/  ISETP.LT.AND P4, PT, R7, UR6, !P4 ;  /* 0x0000000607007c0c */ /* 0x000fe2000e781270 */
[----:B------:R-:W4:Y:S01]  /*4f100*/  LDL.LU R250, [R1+0x67c] ;  /* 0x00067c0001fa7983 */ /* 0x000f220000300800 */
[----:B------:R-:W-:Y:S01]  /*4f110*/  ULDC UR4, c[0x0][0x22c] ;  /* 0x00008b0000047ab9 */ /* 0x000fe20000000800 */
[----:B------:R-:W-:Y:S01]  /*4f120*/  VIADD R225, R0, 0x3d ;  /* 0x0000003d00e17836 */ /* 0x000fe20000000000 */
[----:B------:R-:W-:Y:S01]  /*4f130*/  ULDC UR6, c[0x0][0x228] ;  /* 0x00008a0000067ab9 */ /* 0x000fe20000000800 */
[----:B------:R-:W4:Y:S01]  /*4f140*/  LDL.LU R249, [R1+0x27c] ;  /* 0x00027c0001f97983 */ /* 0x000f220000300800 */
[----:B-1----:R-:W-:-:S03]  /*4f150*/  IMAD.WIDE R10, R224, 0x4, R2 ;  /* 0x00000004e00a7825 */ /* 0x002fc600078e0202 */
[----:B------:R-:W4:Y:S01]  /*4f160*/  LDL.LU R248, [R1+0x7c] ;  /* 0x00007c0001f87983 */ /* 0x000f220000300800 */
[----:B------:R-:W-:-:S03]  /*4f170*/  VIADD R224, R224, UR28 ;  /* 0x0000001ce0e07c36 */ /* 0x000fc60008000000 */
[----:B--2---:R1:W-:Y:S04]  /*4f180*/  @P2 STG.E desc[UR8][R10.64], R226 ;  /* 0x000000e20a002986 */ /* 0x0043e8000c101908 */
[----:B---3--:R2:W-:Y:S01]  /*4f190*/  @P6 STG.E desc[UR8][R8.64], R227 ;  /* 0x000000e308006986 */ /* 0x0085e2000c101908 */
[----:B-1----:R-:W-:-:S04]  /*4f1a0*/  IMAD.WIDE R10, R224, 0x4, R4 ;  /* 0x00000004e00a7825 */ /* 0x002fc800078e0204 */
[----:B--2---:R-:W-:-:S05]  /*4f1b0*/  IMAD.WIDE R8, R224, 0x4, R2 ;  /* 0x00000004e0087825 */ /* 0x004fca00078e0202 */
[----:B----4-:R-:W-:Y:S04]  /*4f1c0*/  @P1 STG.E desc[UR8][R8.64], R239 ;  /* 0x000000ef08001986 */ /* 0x010fe8000c101908 */
[----:B------:R1:W-:Y:S04]  /*4f1d0*/  @P4 STG.E desc[UR8][R10.64], R238 ;  /* 0x000000ee0a004986 */ /* 0x0003e8000c101908 */
[----:B-1----:R-:W2:Y:S01]  /*4f1e0*/  LDL.LU R238, [R1+0x680] ;  /* 0x0006800001ee7983 */ /* 0x002ea20000300800 */
[----:B------:R-:W-:Y:S01]  /*4f1f0*/  ISETP.GE.AND P2, PT, R225, UR4, PT ;  /* 0x00000004e1007c0c */ /* 0x000fe2000bf46270 */
[----:B------:R-:W-:Y:S01]  /*4f200*/  ULDC UR4, c[0x0][0x228] ;  /* 0x00008a0000047ab9 */ /* 0x000fe20000000800 */
[----:B------:R-:W-:Y:S01]  /*4f210*/  VIADD R225, R0, 0x3e ;  /* 0x0000003e00e17836 */ /* 0x000fe20000000000 */
[----:B------:R-:W-:Y:S01]  /*4f220*/  ISETP.LT.AND P6, PT, R6, UR4, !P0 ;  /* 0x0000000406007c0c */ /* 0x000fe2000c7c1270 */
[----:B------:R-:W-:Y:S01]  /*4f230*/  ULDC UR4, c[0x0][0x22c] ;  /* 0x00008b0000047ab9 */ /* 0x000fe20000000800 */
[----:B------:R-:W-:-:S02]  /*4f240*/  IADD3 R8, R224, UR28, RZ ;  /* 0x0000001ce0087c10 */ /* 0x000fc4000fffe0ff */
[----:B------:R-:W-:Y:S01]  /*4f250*/  ISETP.GE.AND P1, PT, R225, UR4, PT ;  /* 0x00000004e1007c0c */ /* 0x000fe2000bf26270 */
[----:B------:R-:W-:Y:S02]  /*4f260*/  ULDC UR4, c[0x0][0x228] ;  /* 0x00008a0000047ab9 */ /* 0x000fe40000000800 */
[----:B------:R-:W-:Y:S01]  /*4f270*/  ISETP.LT.AND P0, PT, R7, UR4, !P0 ;  /* 0x0000000407007c0c */ /* 0x000fe2000c701270 */
[----:B------:R-:W-:Y:S01]  /*4f280*/  IMAD.WIDE R10, R8, 0x4, R2 ;  /* 0x00000004080a7825 */ /* 0x000fe200078e0202 */
[----:B------:R-:W-:Y:S01]  /*4f290*/  ISETP.LT.AND P4, PT, R6, UR6, !P3 ;  /* 0x0000000606007c0c */ /* 0x000fe2000df81270 */
[----:B------:R-:W-:Y:S01]  /*4f2a0*/  ULDC UR4, c[0x0][0x22c] ;  /* 0x00008b0000047ab9 */ /* 0x000fe20000000800 */
[----:B------:R-:W-:Y:S01]  /*4f2b0*/  ULDC UR6, c[0x0][0x228] ;  /* 0x00008a0000067ab9 */ /* 0x000fe20000000800 */
[----:B------:R-:W-:Y:S01]  /*4f2c0*/  VIADD R9, R0, 0x3f ;  /* 0x0000003f00097836 */ /* 0x000fe20000000000 */
[----:B------:R1:W-:Y:S01]  /*4f2d0*/  @P6 STG.E desc[UR8][R10.64], R243 ;  /* 0x000000f30a006986 */ /* 0x0003e2000c101908 */
[----:B------:R-:W-:-:S03]  /*4f2e0*/  VIADD R224, R8, UR28 ;  /* 0x0000001c08e07c36 */ /* 0x000fc60008000000 */
[----:B------:R-:W-:Y:S01]  /*4f2f0*/  ISETP.GE.AND P6, PT, R9, UR4, PT ;  /* 0x0000000409007c0c */ /* 0x000fe2000bfc6270 */
[----:B------:R-:W-:Y:S01]  /*4f300*/  IMAD.WIDE R8, R8, 0x4, R4 ;  /* 0x0000000408087825 */ /* 0x000fe200078e0204 */
[----:B------:R-:W-:-:S03]  /*4f310*/  ULDC UR4, c[0x0][0x228] ;  /* 0x00008a0000047ab9 */ /* 0x000fc60000000800 */
[----:B------:R-:W-:Y:S01]  /*4f320*/  VIADD R225, R0, 0x40 ;  /* 0x0000004000e17836 */ /* 0x000fe20000000000 */
[----:B------:R-:W-:Y:S01]  /*4f330*/  ISETP.LT.AND P3, PT, R7, UR4, !P3 ;  /* 0x0000000407007c0c */ /* 0x000fe2000df61270 */
[----:B------:R-:W-:Y:S01]  /*4f340*/  ULDC UR4, c[0x0][0x22c] ;  /* 0x00008b0000047ab9 */ /* 0x000fe20000000800 */
[----:B-1----:R-:W-:Y:S01]  /*4f350*/  IMAD.WIDE R10, R224, 0x4, R2 ;  /* 0x00000004e00a7825 */ /* 0x002fe200078e0202 */
[----:B------:R1:W-:Y:S01]  /*4f360*/  @P0 STG.E desc[UR8][R8.64], R242 ;  /* 0x000000f208000986 */ /* 0x0003e2000c101908 */
[----:B------:R-:W-:Y:S01]  /*4f370*/  ISETP.GE.AND P0, PT, R225, UR4, PT ;  /* 0x00000004e1007c0c */ /* 0x000fe2000bf06270 */
[----:B------:R-:W-:Y:S02]  /*4f380*/  ULDC UR4, c[0x0][0x228] ;  /* 0x00008a0000047ab9 */ /* 0x000fe40000000800 */
[----:B------:R3:W-:Y:S01]  /*4f390*/  @P4 STG.E desc[UR8][R10.64], R241 ;  /* 0x000000f10a004986 */ /* 0x0007e2000c101908 */
[----:B------:R-:W-:Y:S01]  /*4f3a0*/  ISETP.LT.AND P4, PT, R6, UR4, !P5 ;  /* 0x0000000406007c0c */ /* 0x000fe2000ef81270 */
[----:B------:R-:W-:Y:S01]  /*4f3b0*/  ULDC UR4, c[0x0][0x228] ;  /* 0x00008a0000047ab9 */ /* 0x000fe20000000800 */
[----:B------:R-:W-:-:S02]  /*4f3c0*/  IADD3 R225, R224, UR28, RZ ;  /* 0x0000001ce0e17c10 */ /* 0x000fc4000fffe0ff */
[----:B------:R-:W-:Y:S01]  /*4f3d0*/  ISETP.LT.AND P5, PT, R7, UR4, !P5 ;  /* 0x0000000407007c0c */ /* 0x000fe2000efa1270 */
[----:B------:R-:W-:Y:S01]  /*4f3e0*/  ULDC UR4, c[0x0][0x228] ;  /* 0x00008a0000047ab9 */ /* 0x000fe20000000800 */
[----:B-1----:R-:W-:-:S04]  /*4f3f0*/  IMAD.WIDE R8, R224, 0x4, R4 ;  /* 0x00000004e0087825 */ /* 0x002fc800078e0204 */
[C---:B---3--:R-:W-:Y:S01]  /*4f400*/  IMAD.WIDE R10, R225.reuse, 0x4, R2 ;  /* 0x00000004e10a7825 */ /* 0x048fe200078e0202 */
[----:B------:R1:W-:Y:S01]  /*4f410*/  @P3 STG.E desc[UR8][R8.64], R240 ;  /* 0x000000f008003986 */ /* 0x0003e2000c101908 */
[----:B------:R-:W-:Y:S01]  /*4f420*/  ISETP.LT.AND P3, PT, R6, UR4, !P2 ;  /* 0x0000000406007c0c */ /* 0x000fe2000d761270 */
[----:B------:R-:W-:Y:S01]  /*4f430*/  ULDC UR4, c[0x0][0x22c] ;  /* 0x00008b0000047ab9 */ /* 0x000fe20000000800 */
[----:B------:R-:W-:Y:S01]  /*4f440*/  VIADD R226, R0, 0x41 ;  /* 0x0000004100e27836 */ /* 0x000fe20000000000 */
[----:B------:R3:W-:Y:S01]  /*4f450*/  @P4 STG.E desc[UR8][R10.64], R247 ;  /* 0x000000f70a004986 */ /* 0x0007e2000c101908 */
[----:B------:R-:W-:-:S03]  /*4f460*/  VIADD R224, R225, UR28 ;  /* 0x0000001ce1e07c36 */ /* 0x000fc60008000000 */
[----:B------:R-:W-:Y:S01]  /*4f470*/  ISETP.GE.AND P4, PT, R226, UR4, PT ;  /* 0x00000004e2007c0c */ /* 0x000fe2000bf86270 */
[----:B------:R-:W-:Y:S01]  /*4f480*/  ULDC UR4, c[0x0][0x228] ;  /* 0x00008a0000047ab9 */ /* 0x000fe20000000800 */
[----:B------:R-:W4:Y:S01]  /*4f490*/  LDL.LU R241, [R1+0x280] ;  /* 0x0002800001f17983 */ /* 0x000f220000300800 */
[----:B-1----:R-:W-:Y:S01]  /*4f4a0*/  IMAD.WIDE R8, R225, 0x4, R4 ;  /* 0x00000004e1087825 */ /* 0x002fe200078e0204 */
[----:B------:R-:W-:Y:S01]  /*4f4b0*/  ISETP.LT.AND P2, PT, R7, UR4, !P2 ;  /* 0x0000000407007c0c */ /* 0x000fe2000d741270 */
[----:B------:R-:W-:Y:S01]  /*4f4c0*/  ULDC UR4, c[0x0][0x228] ;  /* 0x00008a0000047ab9 */ /* 0x000fe20000000800 */
[----:B------:R-:W4:Y:S01]  /*4f4d0*/  LDL.LU R239, [R1+0x80] ;  /* 0x0000800001ef7983 */ /* 0x000f220000300800 */
[----:B---3--:R-:W-:-:S03]  /*4f4e0*/  IMAD.WIDE R10, R224, 0x4, R2 ;  /* 0x00000004e00a7825 */ /* 0x008fc600078e0202 */
[----:B------:R1:W-:Y:S01]  /*4f4f0*/  @P5 STG.E desc[UR8][R8.64], R246 ;  /* 0x000000f608005986 */ /* 0x0003e2000c101908 */
[----:B------:R-:W-:Y:S01]  /*4f500*/  ISETP.LT.AND P5, PT, R6, UR4, !P1 ;  /* 0x0000000406007c0c */ /* 0x000fe2000cfa1270 */
[----:B------:R-:W-:Y:S01]  /*4f510*/  VIADD R226, R0, 0x42 ;  /* 0x0000004200e27836 */ /* 0x000fe20000000000 */
[----:B------:R-:W-:Y:S01]  /*4f520*/  IADD3 R225, R224, UR28, RZ ;  /* 0x0000001ce0e17c10 */ /* 0x000fe2000fffe0ff */
[----:B------:R3:W-:Y:S01]  /*4f530*/  @P3 STG.E desc[UR8][R10.64], R245 ;  /* 0x000000f50a003986 */ /* 0x0007e2000c101908 */
[----:B------:R-:W-:Y:S01]  /*4f540*/  ISETP.LT.AND P1, PT, R7, UR6, !P1 ;  /* 0x0000000607007c0c */ /* 0x000fe2000cf21270 */
[----:B------:R-:W-:Y:S01]  /*4f550*/  ULDC UR4, c[0x0][0x22c] ;  /* 0x00008b0000047ab9 */ /* 0x000fe20000000800 */
[----:B------:R-:W-:Y:S01]  /*4f560*/  ISETP.LT.AND P3, PT, R6, UR10, !P6 ;  /* 0x0000000a06007c0c */ /* 0x000fe2000f761270 */
[----:B------:R-:W-:Y:S01]  /*4f570*/  ULDC UR6, c[0x0][0x228] ;  /* 0x00008a0000067ab9 */ /* 0x000fe20000000800 */
[----:B------:R-:W4:Y:S01]  /*4f580*/  LDL.LU R243, [R1+0x684] ;  /* 0x0006840001f37983 */ /* 0x000f220000300800 */
[----:B-1----:R-:W-:-:S04]  /*4f590*/  IMAD.WIDE R8, R225, 0x4, R2 ;  /* 0x00000004e1087825 */ /* 0x002fc800078e0202 */
[----:B---3--:R-:W-:Y:S01]  /*4f5a0*/  IMAD.WIDE R10, R224, 0x4, R4 ;  /* 0x00000004e00a7825 */ /* 0x008fe200078e0204 */
[----:B------:R-:W-:Y:S01]  /*4f5b0*/  ISETP.LT.AND P6, PT, R7, UR6, !P6 ;  /* 0x0000000607007c0c */ /* 0x000fe2000f7c1270 */
[----:B------:R-:W3:Y:S01]  /*4f5c0*/  LDL.LU R242, [R1+0x484] ;  /* 0x0004840001f27983 */ /* 0x000ee20000300800 */
[----:B------:R-:W-:Y:S01]  /*4f5d0*/  ULDC UR6, c[0x0][0x228] ;  /* 0x00008a0000067ab9 */ /* 0x000fe20000000800 */
[----:B------:R-:W-:Y:S02]  /*4f5e0*/  ULDC UR10, c[0x0][0x228] ;  /* 0x00008a00000a7ab9 */ /* 0x000fe40000000800 */
[----:B------:R1:W-:Y:S01]  /*4f5f0*/  @P2 STG.E desc[UR8][R10.64], R244 ;  /* 0x000000f40a002986 */ /* 0x0003e2000c101908 */
[----:B------:R-:W-:Y:S01]  /*4f600*/  ISETP.GE.AND P2, PT, R226, UR4, PT ;  /* 0x00000004e2007c0c */ /* 0x000fe2000bf46270 */
[----:B------:R-:W-:Y:S01]  /*4f610*/  VIADD R226, R0, 0x43 ;  /* 0x0000004300e27836 */ /* 0x000fe20000000000 */
[----:B------:R-:W-:Y:S01]  /*4f620*/  ULDC UR4, c[0x0][0x22c] ;  /* 0x00008b0000047ab9 */ /* 0x000fe20000000800 */
[----:B------:R-:W-:Y:S01]  /*4f630*/  VIADD R224, R225, UR28 ;  /* 0x0000001ce1e07c36 */ /* 0x000fe20008000000 */
[----:B------:R1:W-:Y:S02]  /*4f640*/  @P5 STG.E desc[UR8][R8.64], R251 ;  /* 0x000000fb08005986 */ /* 0x0003e4000c101908 */
[----:B------:R-:W-:Y:S01]  /*4f650*/  ISETP.GE.AND P5, PT, R226, UR4, PT ;  /* 0x00000004e2007c0c */ /* 0x000fe2000bfa6270 */
[----:B------:R-:W-:Y:S01]  /*4f660*/  ULDC UR4, c[0x0][0x228] ;  /* 0x00008a0000047ab9 */ /* 0x000fe20000000800 */
[----:B------:R-:W3:Y:S01]  /*4f670*/  LDL.LU R240, [R1+0x84] ;  /* 0x0000840001f07983 */ /* 0x000ee20000300800 */
[----:B-1----:R-:W-:-:S03]  /*4f680*/  IMAD.WIDE R10, R224, 0x4, R2 ;  /* 0x00000004e00a7825 */ /* 0x002fc600078e0202 */
[----:B------:R-:W3:Y:S01]  /*4f690*/  LDL.LU R247, [R1+0x688] ;  /* 0x0006880001f77983 */ /* 0x000ee20000300800 */
[----:B------:R-:W-:-:S03]  /*4f6a0*/  IMAD.WIDE R8, R225, 0x4, R4 ;  /* 0x00000004e1087825 */ /* 0x000fc600078e0204 */
[----:B------:R-:W3:Y:S04]  /*4f6b0*/  LDL.LU R246, [R1+0x488] ;  /* 0x0004880001f67983 */ /* 0x000ee80000300800 */
[----:B------:R1:W-:Y:S01]  /*4f6c0*/  @P1 STG.E desc[UR8][R8.64], R250 ;  /* 0x000000fa08001986 */ /* 0x0003e2000c101908 */
[----:B------:R-:W-:Y:S01]  /*4f6d0*/  ISETP.LT.AND P1, PT, R6, UR4, !P0 ;  /* 0x0000000406007c0c */ /* 0x000fe2000c721270 */
[----:B------:R-:W-:Y:S02]  /*4f6e0*/  ULDC UR4, c[0x0][0x22c] ;  /* 0x00008b0000047ab9 */ /* 0x000fe40000000800 */
[----:B------:R1:W-:Y:S04]  /*4f6f0*/  @P3 STG.E desc[UR8][R10.64], R249 ;  /* 0x000000f90a003986 */ /* 0x0003e8000c101908 */
[----:B------:R-:W3:Y:S01]  /*4f700*/  LDL.LU R245, [R1+0x288] ;  /* 0x0002880001f57983 */ /* 0x000ee20000300800 */
[----:B-1----:R-:W-:-:S03]  /*4f710*/  IMAD.WIDE R8, R224, 0x4, R4 ;  /* 0x00000004e0087825 */ /* 0x002fc600078e0204 */
[----:B------:R-:W3:Y:S01]  /*4f720*/  LDL.LU R244, [R1+0x88] ;  /* 0x0000880001f47983 */ /* 0x000ee20000300800 */
[----:B------:R-:W-:-:S03]  /*4f730*/  IADD3 R10, R224, UR28, RZ ;  /* 0x0000001ce00a7c10 */ /* 0x000fc6000fffe0ff */
[----:B------:R-:W3:Y:S02]  /*4f740*/  LDL.LU R251, [R1+0x68c] ;  /* 0x00068c0001fb7983 */ /* 0x000ee40000300800 */
[----:B------:R-:W-:Y:S02]  /*4f750*/  IMAD.WIDE R224, R10, 0x4, R2 ;  /* 0x000000040ae07825 */ /* 0x000fe400078e0202 */
[----:B------:R-:W3:Y:S04]  /*4f760*/  LDL.LU R250, [R1+0x48c] ;  /* 0x00048c0001fa7983 */ /* 0x000ee80000300800 */
[----:B------:R1:W-:Y:S04]  /*4f770*/  @P6 STG.E desc[UR8][R8.64], R248 ;  /* 0x000000f808006986 */ /* 0x0003e8000c101908 */
[----:B------:R-:W3:Y:S04]  /*4f780*/  LDL.LU R249, [R1+0x28c] ;  /* 0x00028c0001f97983 */ /* 0x000ee80000300800 */
[----:B-1----:R-:W3:Y:S04]  /*4f790*/  LDL.LU R248, [R1+0x8c] ;  /* 0x00008c0001f87983 */ /* 0x002ee80000300800 */
[----:B--2---:R1:W-:Y:S04]  /*4f7a0*/  @P1 STG.E desc[UR8][R224.64], R238 ;  /* 0x000000eee0001986 */ /* 0x0043e8000c101908 */
[----:B-1----:R-:W2:Y:S04]  /*4f7b0*/  LDL.LU R238, [R1+0x183c] ;  /* 0x00183c0001ee7983 */ /* 0x002ea80000300800 */
[----:B------:R-:W4:Y:S01]  /*4f7c0*/  LDL.LU R225, [R1+0x480] ;  /* 0x0004800001e17983 */ /* 0x000f220000300800 */
[----:B------:R-:W-:-:S02]  /*4f7d0*/  ISETP.LT.AND P0, PT, R7, UR6, !P0 ;  /* 0x0000000607007c0c */ /* 0x000fc4000c701270 */
[----:B------:R-:W-:Y:S01]  /*4f7e0*/  ISETP.LT.AND P3, PT, R6, UR10, !P4 ;  /* 0x0000000a06007c0c */ /* 0x000fe2000e761270 */
[----:B------:R-:W-:Y:S01]  /*4f7f0*/  VIADD R11, R0, 0x44 ;  /* 0x00000044000b7836 */ /* 0x000fe20000000000 */
[----:B------:R-:W-:Y:S01]  /*4f800*/  ULDC UR6, c[0x0][0x228] ;  /* 0x00008a0000067ab9 */ /* 0x000fe20000000800 */
[C---:B------:R-:W-:Y:S01]  /*4f810*/  VIADD R226, R10.reuse, UR28 ;  /* 0x0000001c0ae27c36 */ /* 0x040fe20008000000 */
[----:B------:R-:W-:Y:S01]  /*4f820*/  ULDC UR10, c[0x0][0x228] ;  /* 0x00008a00000a7ab9 */ /* 0x000fe20000000800 */
[----:B------:R-:W-:Y:S01]  /*4f830*/  IMAD.WIDE R8, R10, 0x4, R4 ;  /* 0x000000040a087825 */ /* 0x000fe200078e0204 */
[----:B------:R-:W-:Y:S01]  /*4f840*/  ISETP.GE.AND P6, PT, R11, UR4, PT ;  /* 0x000000040b007c0c */ /* 0x000fe2000bfc6270 */
[----:B------:R-:W-:Y:S02]  /*4f850*/  ULDC UR4, c[0x0][0x22c] ;  /* 0x00008b0000047ab9 */ /* 0x000fe40000000800 */
[----:B------:R-:W-:-:S04]  /*4f860*/  IMAD.WIDE R10, R226, 0x4, R2 ;  /* 0x00000004e20a7825 */ /* 0x000fc800078e0202 */
[----:B------:R-:W-:-:S05]  /*4f870*/  VIADD R227, R0, 0x45 ;  /* 0x0000004500e37836 */ /* 0x000fca0000000000 */
[----:B------:R-:W-:Y:S01]  /*4f880*/  ISETP.GE.AND P1, PT, R227, UR4, PT ;  /* 0x00000004e3007c0c */ /* 0x000fe2000bf26270 */
[----:B------:R-:W-:Y:S02]  /*4f890*/  ULDC UR4, c[0x0][0x228] ;  /* 0x00008a0000047ab9 */ /* 0x000fe40000000800 */
[C---:B------:R-:W-:Y:S01]  /*4f8a0*/  ISETP.LT.AND P4, PT, R7.reuse, UR4, !P4 ;  /* 0x0000000407007c0c */ /* 0x040fe2000e781270 */
[----:B------:R-:W-:Y:S01]  /*4f8b0*/  ULDC UR4, c[0x0][0x228] ;  /* 0x00008a0000047ab9 */ /* 0x000fe20000000800 */
[----:B----4-:R-:W-:Y:S04]  /*4f8c0*/  @P0 STG.E desc[UR8][R8.64], R225 ;  /* 0x000000e108000986 */ /* 0x010fe8000c101908 */
[----:B------:R1:W-:Y:S04]  /*4f8d0*/  @P3 STG.E desc[UR8][R10.64], R241 ;  /* 0x000000f10a003986 */ /* 0x0003e8000c101908 */
[----:B-1----:R-:W4:Y:S01]  /*4f8e0*/  LDL.LU R241, [R1+0x284] ;  /* 0x0002840001f17983 */ /* 0x002f220000300800 */
[----:B------:R-:W-:Y:S01]  /*4f8f0*/  ISETP.LT.AND P0, PT, R6, UR4, !P2 ;  /* 0x0000000406007c0c */ /* 0x000fe2000d701270 */
[----:B------:R-:W-:Y:S01]  /*4f900*/  VIADD R8, R0, 0x46 ;  /* 0x0000004600087836 */ /* 0x000fe20000000000 */
[C---:B------:R-:W-:Y:S01]  /*4f910*/  IADD3 R224, R226.reuse, UR28, RZ ;  /* 0x0000001ce2e07c10 */ /* 0x040fe2000fffe0ff */
[----:B------:R-:W-:Y:S01]  /*4f920*/  ULDC UR4, c[0x0][0x22c] ;  /* 0x00008b0000047ab9 */ /* 0x000fe20000000800 */
[----:B------:R-:W-:Y:S01]  /*4f930*/  IMAD.WIDE R10, R226, 0x4, R4 ;  /* 0x00000004e20a7825 */ /* 0x000fe200078e0204 */
[----:B------:R-:W-:Y:S01]  /*4f940*/  ISETP.LT.AND P2, PT, R7, UR6, !P2 ;  /* 0x0000000607007c0c */ /* 0x000fe2000d741270 */
[----:B------:R-:W-:Y:S01]  /*4f950*/  ULDC UR6, c[0x0][0x228] ;  /* 0x00008a0000067ab9 */ /* 0x000fe20000000800 */
[----:B------:R-:W-:Y:S01]  /*4f960*/  ISETP.GE.AND P3, PT, R8, UR4, PT ;  /* 0x0000000408007c0c */ /* 0x000fe2000bf66270 */
[----:B------:R-:W-:Y:S01]  /*4f970*/  VIADD R225, R0, 0x47 ;  /* 0x0000004700e17836 */ /* 0x000fe20000000000 */
[----:B------:R-:W-:Y:S01]  /*4f980*/  ULDC UR4, c[0x0][0x22c] ;  /* 0x00008b0000047ab9 */ /* 0x000fe20000000800 */
[----:B------:R-:W-:Y:S01]  /*4f990*/  IMAD.WIDE R8, R224, 0x4, R2 ;  /* 0x00000004e0087825 */ /* 0x000fe200078e0202 */
[----:B------:R1:W-:Y:S02]  /*4f9a0*/  @P4 STG.E desc[UR8][R10.64], R239 ;  /* 0x000000ef0a004986 */ /* 0x0003e4000c101908 */
[----:B------:R-:W-:Y:S01]  /*4f9b0*/  ISETP.GE.AND P4, PT, R225, UR4, PT ;  /* 0x00000004e1007c0c */ /* 0x000fe2000bf86270 */
[----:B------:R-:W-:Y:S01]  /*4f9c0*/  ULDC UR4, c[0x0][0x228] ;  /* 0x00008a0000047ab9 */ /* 0x000fe20000000800 */
[----:B------:R2:W-:Y:S01]  /*4f9d0*/  @P0 STG.E desc[UR8][R8.64], R243 ;  /* 0x000000f308000986 */ /* 0x0005e2000c101908 */
[----:B------:R-:W-:Y:S01]  /*4f9e0*/  ISETP.LT.AND P0, PT, R6, UR4, !P5 ;  /* 0x0000000406007c0c */ /* 0x000fe2000ef01270 */
[C-C-:B-1----:R-:W-:Y:S01]  /*4f9f0*/  IMAD.WIDE R10, R224.reuse, 0x4, R4.reuse ;  /* 0x00000004e00a7825 */ /* 0x142fe200078e0204 */
[C---:B------:R-:W-:Y:S01]  /*4fa00*/  ISETP.LT.AND P5, PT, R7.reuse, UR6, !P5 ;  /* 0x0000000607007c0c */ /* 0x040fe2000efa1270 */
[----:B------:R-:W-:Y:S01]  /*4fa10*/  ULDC UR4, c[0x0][0x228] ;  /* 0x00008a0000047ab9 */ /* 0x000fe20000000800 */
[----:B------:R-:W-:Y:S01]  /*4fa20*/  ULDC UR6, c[0x0][0x228] ;  /* 0x00008a0000067ab9 */ /* 0x000fe20000000800 */
[----:B------:R-:W-:Y:S01]  /*4fa30*/  VIADD R224, R224, UR28 ;  /* 0x0000001ce0e07c36 */ /* 0x000fe20008000000 */
[----:B---3--:R1:W-:Y:S01]  /*4fa40*/  @P2 STG.E desc[UR8][R10.64], R242 ;  /* 0x000000f20a002986 */ /* 0x0083e2000c101908 */
[----:B------:R-:W-:Y:S01]  /*4fa50*/  VIADD R225, R0, 0x48 ;  /* 0x0000004800e17836 */ /* 0x000fe20000000000 */
[----:B------:R-:W-:Y:S01]  /*4fa60*/  ISETP.LT.AND P2, PT, R6, UR4, !P6 ;  /* 0x0000000406007c0c */ /* 0x000fe2000f741270 */
[C---:B--2---:R-:W-:Y:S01]  /*4fa70*/  IMAD.WIDE R8, R224.reuse, 0x4, R4 ;  /* 0x00000004e0087825 */ /* 0x044fe200078e0204 */
[----:B------:R-:W-:Y:S01]  /*4fa80*/  ULDC UR4, c[0x0][0x22c] ;  /* 0x00008b0000047ab9 */ /* 0x000fe20000000800 */
[----:B------:R-:W-:Y:S01]  /*4fa90*/  ISETP.LT.AND P6, PT, R7, UR6, !P6 ;  /* 0x0000000607007c0c */ /* 0x000fe2000f7c1270 */
[----:B------:R-:W-:Y:S01]  /*4faa0*/  ULDC UR6, c[0x0][0x228] ;  /* 0x00008a0000067ab9 */ /* 0x000fe20000000800 */
[C---:B-1----:R-:W-:Y:S01]  /*4fab0*/  IMAD.WIDE R10, R224.reuse, 0x4, R2 ;  /* 0x00000004e00a7825 */ /* 0x042fe200078e0202 */
[----:B------:R-:W-:-:S03]  /*4fac0*/  IADD3 R224, R224, UR28, RZ ;  /* 0x0000001ce0e07c10 */ /* 0x000fc6000fffe0ff */
[----:B------:R-:W-:Y:S01]  /*4fad0*/  VIADD R226, R0, 0x49 ;  /* 0x0000004900e27836 */ /* 0x000fe20000000000 */
[----:B----4-:R1:W-:Y:S01]  /*4fae0*/  @P0 STG.E desc[UR8][R10.64], R241 ;  /* 0x000000f10a000986 */ /* 0x0103e2000c101908 */
[----:B------:R-:W-:Y:S01]  /*4faf0*/  ISETP.GE.AND P0, PT, R225, UR4, PT ;  /* 0x00000004e1007c0c */ /* 0x000fe2000bf06270 */
[----:B------:R-:W-:Y:S02]  /*4fb00*/  ULDC UR4, c[0x0][0x228] ;  /* 0x00008a0000047ab9 */ /* 0x000fe40000000800 */
[----:B------:R2:W-:Y:S01]  /*4fb10*/  @P5 STG.E desc[UR8][R8.64], R240 ;  /* 0x000000f008005986 */ /* 0x0005e2000c101908 */
[----:B------:R-:W-:Y:S01]  /*4fb20*/  ISETP.LT.AND P5, PT, R6, UR4, !P1 ;  /* 0x0000000406007c0c */ /* 0x000fe2000cfa1270 */
[C---:B------:R-:W-:Y:S01]  /*4fb30*/  VIADD R225, R224.reuse, UR28 ;  /* 0x0000001ce0e17c36 */ /* 0x040fe20008000000 */
[----:B------:R-:W-:Y:S01]  /*4fb40*/  ULDC UR4, c[0x0][0x22c] ;  /* 0x00008b0000047ab9 */ /* 0x000fe20000000800 */
[----:B-1----:R-:W-:-:S04]  /*4fb50*/  IMAD.WIDE R10, R224, 0x4, R4 ;  /* 0x00000004e00a7825 */ /* 0x002fc800078e0204 */
[----:B--2---:R-:W-:-:S05]  /*4fb60*/  IMAD.WIDE R8, R224, 0x4, R2 ;  /* 0x00000004e0087825 */ /* 0x004fca00078e0202 */
[----:B------:R1:W-:Y:S01]  /*4fb70*/  @P2 STG.E desc[UR8][R8.64], R247 ;  /* 0x000000f708002986 */ /* 0x0003e2000c101908 */
[----:B------:R-:W-:Y:S01]  /*4fb80*/  ISETP.GE.AND P2, PT, R226, UR4, PT ;  /* 0x00000004e2007c0c */ /* 0x000fe2000bf46270 */
[----:B------:R-:W-:Y:S02]  /*4fb90*/  ULDC UR4, c[0x0][0x228] ;  /* 0x00008a0000047ab9 */ /* 0x000fe40000000800 */
[----:B------:R2:W-:Y:S01]  /*4fba0*/  @P6 STG.E desc[UR8][R10.64], R246 ;  /* 0x000000f60a006986 */ /* 0x0005e2000c101908 */
[----:B------:R-:W-:Y:S01]  /*4fbb0*/  ISETP.LT.AND P1, PT, R7, UR4, !P1 ;  /* 0x0000000407007c0c */ /* 0x000fe2000cf21270 */
[----:B------:R-:W-:Y:S01]  /*4fbc0*/  ULDC UR4, c[0x0][0x22c] ;  /* 0x00008b0000047ab9 */ /* 0x000fe20000000800 */
[----:B-1----:R-:W-:-:S04]  /*4fbd0*/  IMAD.WIDE R8, R225, 0x4, R2 ;  /* 0x00000004e1087825 */ /* 0x002fc800078e0202 */
[----:B--2---:R-:W-:Y:S01]  /*4fbe0*/  VIADD R10, R0, 0x4a ;  /* 0x0000004a000a7836 */ /* 0x004fe20000000000 */
[----:B------:R1:W-:Y:S01]  /*4fbf0*/  @P5 STG.E desc[UR8][R8.64], R245 ;  /* 0x000000f508005986 */ /* 0x0003e2000c101908 */
[----:B------:R-:W-:Y:S02]  /*4fc00*/  ISETP.LT.AND P6, PT, R6, UR6, !P3 ;  /* 0x0000000606007c0c */ /* 0x000fe4000dfc1270 */
[----:B------:R-:W-:Y:S01]  /*4fc10*/  IADD3 R224, R225, UR28, RZ ;  /* 0x0000001ce1e07c10 */ /* 0x000fe2000fffe0ff */
[----:B------:R-:W-:Y:S01]  /*4fc20*/  VIADD R226, R0, 0x4c ;  /* 0x0000004c00e27836 */ /* 0x000fe20000000000 */
[----:B------:R-:W-:Y:S01]  /*4fc30*/  ISETP.GE.AND P5, PT, R10, UR4, PT ;  /* 0x000000040a007c0c */ /* 0x000fe2000bfa6270 */
[----:B------:R-:W-:Y:S01]  /*4fc40*/  ULDC UR4, c[0x0][0x228] ;  /* 0x00008a0000047ab9 */ /* 0x000fe20000000800 */
[----:B------:R-:W-:Y:S01]  /*4fc50*/  ULDC UR6, c[0x0][0x228] ;  /* 0x00008a0000067ab9 */ /* 0x000fe20000000800 */
[----:B------:R-:W-:Y:S01]  /*4fc60*/  ISETP.LT.AND P3, PT, R7, UR4, !P3 ;  /* 0x0000000407007c0c */ /* 0x000fe2000df61270 */
[----:B------:R-:W-:Y:S01]  /*4fc70*/  ULDC UR4, c[0x0][0x22c] ;  /* 0x00008b0000047ab9 */ /* 0x000fe20000000800 */
[----:B-1----:R-:W-:-:S04]  /*4fc80*/  IMAD.WIDE R8, R225, 0x4, R4 ;  /* 0x00000004e1087825 */ /* 0x002fc800078e0204 */
[----:B------:R-:W-:Y:S01]  /*4fc90*/  VIADD R225, R0, 0x4b ;  /* 0x0000004b00e17836 */ /* 0x000fe20000000000 */
[----:B------:R1:W-:Y:S01]  /*4fca0*/  @P1 STG.E desc[UR8][R8.64], R244 ;  /* 0x000000f408001986 */ /* 0x0003e2000c101908 */
[----:B------:R-:W-:-:S03]  /*4fcb0*/  IMAD.WIDE R10, R224, 0x4, R2 ;  /* 0x00000004e00a7825 */ /* 0x000fc600078e0202 */
[----:B------:R-:W-:Y:S01]  /*4fcc0*/  ISETP.GE.AND P1, PT, R225, UR4, PT ;  /* 0x00000004e1007c0c */ /* 0x000fe2000bf26270 */
[C---:B------:R-:W-:Y:S01]  /*4fcd0*/  VIADD R225, R224.reuse, UR28 ;  /* 0x0000001ce0e17c36 */ /* 0x040fe20008000000 */
[----:B------:R2:W-:Y:S01]  /*4fce0*/  @P6 STG.E desc[UR8][R10.64], R251 ;  /* 0x000000fb0a006986 */ /* 0x0005e2000c101908 */
[----:B------:R-:W-:Y:S01]  /*4fcf0*/  ULDC UR4, c[0x0][0x228] ;  /* 0x00008a0000047ab9 */ /* 0x000fe20000000800 */
[----:B-1----:R-:W-:Y:S02]  /*4fd00*/  IMAD.WIDE R8, R224, 0x4, R4 ;  /* 0x00000004e0087825 */ /* 0x002fe400078e0204 */
[----:B------:R-:W-:-:S03]  /*4fd10*/  IADD3 R224, R225, UR28, RZ ;  /* 0x0000001ce1e07c10 */ /* 0x000fc6000fffe0ff */
[----:B------:R1:W-:Y:S01]  /*4fd20*/  @P3 STG.E desc[UR8][R8.64], R250 ;  /* 0x000000fa08003986 */ /* 0x0003e2000c101908 */
[----:B--2---:R-:W-:-:S04]  /*4fd30*/  IMAD.WIDE R10, R225, 0x4, R2 ;  /* 0x00000004e10a7825 */ /* 0x004fc800078e0202 */
        /* <DEDUP_REMOVED lines=12> */
[----:B------:R-:W-:Y:S01]  /*4fe00*/  ISETP.LT.AND P4, PT, R7, UR4, !P4 ;  /* 0x0000000407007c0c */ /* 0x000fe2000e781270 */
[----:B------:R-:W-:Y:S01]  /*4fe10*/  ULDC UR4, c[0x0][0x228] ;  /* 0x00008a0000047ab9 */ /* 0x000fe20000000800 */
[----:B------:R-:W4:Y:S01]  /*4fe20*/  LDL.LU R246, [R1+0x498] ;  /* 0x0004980001f67983 */ /* 0x000f220000300800 */
[----:B------:R-:W-:Y:S01]  /*4fe30*/  ISETP.LT.AND P3, PT, R6, UR4, !P0 ;  /* 0x0000000406007c0c */ /* 0x000fe2000c761270 */
[----:B------:R-:W-:Y:S02]  /*4fe40*/  ULDC UR4, c[0x0][0x22c] ;  /* 0x00008b0000047ab9 */ /* 0x000fe40000000800 */
[----:B------:R-:W4:Y:S04]  /*4fe50*/  LDL.LU R245, [R1+0x298] ;  /* 0x0002980001f57983 */ /* 0x000f280000300800 */
[----:B------:R1:W-:Y:S01]  /*4fe60*/  @P6 STG.E desc[UR8][R10.64], R249 ;  /* 0x000000f90a006986 */ /* 0x0003e2000c101908 */
[----:B------:R-:W-:Y:S01]  /*4fe70*/  ISETP.GE.AND P6, PT, R226, UR4, PT ;  /* 0x00000004e2007c0c */ /* 0x000fe2000bfc6270 */
[----:B------:R-:W-:-:S02]  /*4fe80*/  ULDC UR4, c[0x0][0x228] ;  /* 0x00008a0000047ab9 */ /* 0x000fc40000000800 */
[----:B------:R-:W-:Y:S01]  /*4fe90*/  ISETP.LT.AND P0, PT, R7, UR4, !P0 ;  /* 0x0000000407007c0c */ /* 0x000fe2000c701270 */
[----:B------:R-:W-:Y:S01]  /*4fea0*/  ULDC UR4, c[0x0][0x228] ;  /* 0x00008a0000047ab9 */ /* 0x000fe20000000800 */
[----:B------:R1:W-:Y:S01]  /*4feb0*/  @P4 STG.E desc[UR8][R8.64], R248 ;  /* 0x000000f808004986 */ /* 0x0003e2000c101908 */
[----:B------:R-:W-:-:S03]  /*4fec0*/  ISETP.LT.AND P4, PT, R6, UR4, !P2 ;  /* 0x0000000406007c0c */ /* 0x000fc6000d781270 */
[----:B------:R-:W4:Y:S01]  /*4fed0*/  LDL.LU R244, [R1+0x98] ;  /* 0x0000980001f47983 */ /* 0x000f220000300800 */
[----:B-1----:R-:W-:Y:S01]  /*4fee0*/  IMAD.WIDE R10, R224, 0x4, R2 ;  /* 0x00000004e00a7825 */ /* 0x002fe200078e0202 */
[----:B------:R-:W-:Y:S01]  /*4fef0*/  ISETP.LT.AND P2, PT, R7, UR6, !P2 ;  /* 0x0000000607007c0c */ /* 0x000fe2000d741270 */
[----:B------:R-:W-:Y:S01]  /*4ff00*/  ULDC UR4, c[0x0][0x22c] ;  /* 0x00008b0000047ab9 */ /* 0x000fe20000000800 */
[----:B------:R-:W-:Y:S01]  /*4ff10*/  ULDC UR6, c[0x0][0x228] ;  /* 0x00008a0000067ab9 */ /* 0x000fe20000000800 */
[----:B------:R-:W-:Y:S01]  /*4ff20*/  VIADD R226, R0, 0x4d ;  /* 0x0000004d00e27836 */ /* 0x000fe20000000000 */
[----:B------:R-:W4:Y:S04]  /*4ff30*/  LDL.LU R250, [R1+0x49c] ;  /* 0x00049c0001fa7983 */ /* 0x000f280000300800 */
[----:B------:R-:W4:Y:S04]  /*4ff40*/  LDL.LU R249, [R1+0x29c] ;  /* 0x00029c0001f97983 */ /* 0x000f280000300800 */
[----:B------:R-:W4:Y:S04]  /*4ff50*/  LDL.LU R248, [R1+0x9c] ;  /* 0x00009c0001f87983 */ /* 0x000f280000300800 */
[----:B--2---:R1:W-:Y:S01]  /*4ff60*/  @P3 STG.E desc[UR8][R10.64], R225 ;  /* 0x000000e10a003986 */ /* 0x0043e2000c101908 */
[----:B------:R-:W-:Y:S01]  /*4ff70*/  ISETP.LT.AND P3, PT, R6, UR10, !P5 ;  /* 0x0000000a06007c0c */ /* 0x000fe2000ef61270 */
[----:B------:R-:W-:Y:S01]  /*4ff80*/  ULDC UR10, c[0x0][0x228] ;  /* 0x00008a00000a7ab9 */ /* 0x000fe20000000800 */
[----:B-1----:R-:W-:-:S02]  /*4ff90*/  VIADD R225, R224, UR28 ;  /* 0x0000001ce0e17c36 */ /* 0x002fc40008000000 */
[----:B------:R-:W-:-:S04]  /*4ffa0*/  IMAD.WIDE R10, R224, 0x4, R4 ;  /* 0x00000004e00a7825 */ /* 0x000fc800078e0204 */
[C-C-:B------:R-:W-:Y:S01]  /*4ffb0*/  IMAD.WIDE R8, R225.reuse, 0x4, R2.reuse ;  /* 0x00000004e1087825 */ /* 0x140fe200078e0202 */
[----:B---3--:R1:W-:Y:S01]  /*4ffc0*/  @P0 STG.E desc[UR8][R10.64], R227 ;  /* 0x000000e30a000986 */ /* 0x0083e2000c101908 */
[----:B------:R-:W-:Y:S01]  /*4ffd0*/  ISETP.GE.AND P0, PT, R226, UR4, PT ;  /* 0x00000004e2007c0c */ /* 0x000fe2000bf06270 */
[----:B------:R-:W-:Y:S01]  /*4ffe0*/  ULDC UR4, c[0x0][0x22c] ;  /* 0x00008b0000047ab9 */ /* 0x000fe20000000800 */
[----:B------:R-:W-:Y:S01]  /*4fff0*/  VIADD R224, R225, UR28 ;  /* 0x0000001ce1e07c36 */ /* 0x000fe20008000000 */
[----:B----4-:R2:W-:Y:S01]  /*50000*/  @P4 STG.E desc[UR8][R8.64], R239 ;  /* 0x000000ef08004986 */ /* 0x0105e2000c101908 */
[----:B------:R-:W-:Y:S02]  /*50010*/  IADD3 R226, R0, 0x4e, RZ ;  /* 0x0000004e00e27810 */ /* 0x000fe40007ffe0ff */
[----:B------:R-:W-:Y:S01]  /*50020*/  ISETP.LT.AND P5, PT, R7, UR6, !P5 ;  /* 0x0000000607007c0c */ /* 0x000fe2000efa1270 */
[----:B------:R-:W-:Y:S01]  /*50030*/  ULDC UR6, c[0x0][0x228] ;  /* 0x00008a0000067ab9 */ /* 0x000fe20000000800 */
[----:B------:R-:W-:Y:S01]  /*50040*/  ISETP.GE.AND P4, PT, R226, UR4, PT ;  /* 0x00000004e2007c0c */ /* 0x000fe2000bf86270 */
[----:B------:R-:W-:Y:S01]  /*50050*/  ULDC UR4, c[0x0][0x228] ;  /* 0x00008a0000047ab9 */ /* 0x000fe20000000800 */
[----:B-1----:R-:W-:-:S04]  /*50060*/  IMAD.WIDE R10, R224, 0x4, R2 ;  /* 0x00000004e00a7825 */ /* 0x002fc800078e0202 */
[----:B--2---:R-:W-:-:S05]  /*50070*/  IMAD.WIDE R8, R225, 0x4, R4 ;  /* 0x00000004e1087825 */ /* 0x004fca00078e0204 */
        /* <DEDUP_REMOVED lines=10> */
[----:B--2---:R-:W-:Y:S02]  /*50120*/  VIADD R10, R224, UR28 ;  /* 0x0000001ce00a7c36 */ /* 0x004fe40008000000 */
[----:B------:R-:W-:Y:S02]  /*50130*/  VIADD R11, R0, 0x4f ;  /* 0x0000004f000b7836 */ /* 0x000fe40000000000 */
[C---:B------:R-:W-:Y:S01]  /*50140*/  VIADD R226, R10.reuse, UR28 ;  /* 0x0000001c0ae27c36 */ /* 0x040fe20008000000 */
[----:B------:R1:W-:Y:S01]  /*50150*/  @P5 STG.E desc[UR8][R8.64], R241 ;  /* 0x000000f108005986 */ /* 0x0003e2000c101908 */
[----:B------:R-:W-:Y:S01]  /*50160*/  IMAD.WIDE R224, R10, 0x4, R2 ;  /* 0x000000040ae07825 */ /* 0x000fe200078e0202 */
[----:B------:R-:W-:Y:S01]  /*50170*/  ISETP.GE.AND P5, PT, R11, UR4, PT ;  /* 0x000000040b007c0c */ /* 0x000fe2000bfa6270 */
[----:B------:R-:W-:-:S03]  /*50180*/  ULDC UR4, c[0x0][0x22c] ;  /* 0x00008b0000047ab9 */ /* 0x000fc60000000800 */
[----:B------:R-:W-:Y:S01]  /*50190*/  @P2 STG.E desc[UR8][R224.64], R240 ;  /* 0x000000f0e0002986 */ /* 0x000fe2000c101908 */
[----:B-1----:R-:W-:-:S04]  /*501a0*/  IMAD.WIDE R8, R10, 0x4, R4 ;  /* 0x000000040a087825 */ /* 0x002fc800078e0204 */
[----:B------:R-:W-:Y:S01]  /*501b0*/  IMAD.WIDE R10, R226, 0x4, R2 ;  /* 0x00000004e20a7825 */ /* 0x000fe200078e0202 */
[----:B------:R-:W-:Y:S04]  /*501c0*/  @P1 STG.E desc[UR8][R8.64], R247 ;  /* 0x000000f708001986 */ /* 0x000fe8000c101908 */
[----:B------:R1:W-:Y:S04]  /*501d0*/  @P3 STG.E desc[UR8][R10.64], R251 ;  /* 0x000000fb0a003986 */ /* 0x0003e8000c101908 */
[----:B-1----:R-:W2:Y:S01]  /*501e0*/  LDL.LU R251, [R1+0x69c] ;  /* 0x00069c0001fb7983 */ /* 0x002ea20000300800 */
[----:B------:R-:W-:Y:S01]  /*501f0*/  ISETP.GE.AND P2, PT, R227, UR4, PT ;  /* 0x00000004e3007c0c */ /* 0x000fe2000bf46270 */
[----:B------:R-:W-:-:S02]  /*50200*/  ULDC UR4, c[0x0][0x228] ;  /* 0x00008a0000047ab9 */ /* 0x000fc40000000800 */
[C---:B------:R-:W-:Y:S01]  /*50210*/  ISETP.LT.AND P6, PT, R7.reuse, UR4, !P6 ;  /* 0x0000000407007c0c */ /* 0x040fe2000f7c1270 */
[----:B------:R-:W-:Y:S02]  /*50220*/  ULDC UR4, c[0x0][0x228] ;  /* 0x00008a0000047ab9 */ /* 0x000fe40000000800 */
        /* <DEDUP_REMOVED lines=16> */
[----:B------:R-:W-:Y:S01]  /*50330*/  ULDC UR4, c[0x0][0x228] ;  /* 0x00008a0000047ab9 */ /* 0x000fe20000000800 */
[----:B------:R-:W-:Y:S01]  /*50340*/  ISETP.LT.AND P4, PT, R7, UR6, !P4 ;  /* 0x0000000607007c0c */ /* 0x000fe2000e781270 */
[----:B------:R-:W-:Y:S01]  /*50350*/  ULDC UR6, c[0x0][0x228] ;  /* 0x00008a0000067ab9 */ /* 0x000fe20000000800 */
[C---:B-1----:R-:W-:Y:S01]  /*50360*/  IMAD.WIDE R10, R224.reuse, 0x4, R4 ;  /* 0x00000004e00a7825 */ /* 0x042fe200078e0204 */
[----:B------:R-:W-:-:S04]  /*50370*/  IADD3 R224, R224, UR28, RZ ;  /* 0x0000001ce0e07c10 */ /* 0x000fc8000fffe0ff */
[----:B------:R1:W-:Y:S01]  /*50380*/  @P0 STG.E desc[UR8][R10.64], R244 ;  /* 0x000000f40a000986 */ /* 0x0003e2000c101908 */
[----:B------:R-:W-:Y:S01]  /*50390*/  ISETP.LT.AND P0, PT, R6, UR4, !P5 ;  /* 0x0000000406007c0c */ /* 0x000fe2000ef01270 */
[----:B---3--:R-:W-:-:S04]  /*503a0*/  IMAD.WIDE R8, R224, 0x4, R4 ;  /* 0x00000004e0087825 */ /* 0x008fc800078e0204 */
[----:B-1----:R-:W-:Y:S01]  /*503b0*/  IMAD.WIDE R10, R224, 0x4, R2 ;  /* 0x00000004e00a7825 */ /* 0x002fe200078e0202 */
[----:B------:R-:W-:-:S03]  /*503c0*/  ULDC UR4, c[0x0][0x22c] ;  /* 0x00008b0000047ab9 */ /* 0x000fc60000000800 */
[----:B------:R-:W-:Y:S01]  /*503d0*/  VIADD R224, R224, UR28 ;  /* 0x0000001ce0e07c36 */ /* 0x000fe20008000000 */
[----:B------:R-:W-:Y:S01]  /*503e0*/  ISETP.LT.AND P5, PT, R7, UR6, !P5 ;  /* 0x0000000607007c0c */ /* 0x000fe2000efa1270 */
[----:B------:R-:W-:Y:S01]  /*503f0*/  VIADD R225, R0, 0x53 ;  /* 0x0000005300e17836 */ /* 0x000fe20000000000 */
[----:B------:R-:W-:Y:S01]  /*50400*/  ULDC UR6, c[0x0][0x228] ;  /* 0x00008a0000067ab9 */ /* 0x000fe20000000800 */
[----:B--2---:R-:W-:Y:S04]  /*50410*/  @P1 STG.E desc[UR8][R10.64], R251 ;  /* 0x000000fb0a001986 */ /* 0x004fe8000c101908 */
[----:B------:R1:W-:Y:S02]  /*50420*/  @P4 STG.E desc[UR8][R8.64], R250 ;  /* 0x000000fa08004986 */ /* 0x0003e4000c101908 */
[----:B-1----:R-:W-:-:S04]  /*50430*/  IMAD.WIDE R8, R224, 0x4, R2 ;  /* 0x00000004e0087825 */ /* 0x002fc800078e0202 */
[C---:B------:R-:W-:Y:S01]  /*50440*/  IMAD.WIDE R10, R224.reuse, 0x4, R4 ;  /* 0x00000004e00a7825 */ /* 0x040fe200078e0204 */
[----:B------:R1:W-:Y:S02]  /*50450*/  @P0 STG.E desc[UR8][R8.64], R249 ;  /* 0x000000f908000986 */ /* 0x0003e4000c101908 */
[----:B-1----:R-:W-:Y:S02]  /*50460*/  IADD3 R8, R224, UR28, RZ ;  /* 0x0000001ce0087c10 */ /* 0x002fe4000fffe0ff */
        /* <DEDUP_REMOVED lines=15> */
[----:B------:R1:W-:Y:S04]  /*50560*/  @P5 STG.E desc[UR8][R10.64], R248 ;  /* 0x000000f80a005986 */ /* 0x0003e8000c101908 */
[----:B-1----:R-:W4:Y:S01]  /*50570*/  LDL.LU R248, [R1+0x2ac] ;  /* 0x0002ac0001f87983 */ /* 0x002f220000300800 */
[----:B------:R-:W-:Y:S01]  /*50580*/  ISETP.GE.AND P1, PT, R225, UR4, PT ;  /* 0x00000004e1007c0c */ /* 0x000fe2000bf26270 */
[----:B------:R-:W-:Y:S01]  /*50590*/  ULDC UR4, c[0x0][0x228] ;  /* 0x00008a0000047ab9 */ /* 0x000fe20000000800 */
[----:B------:R-:W-:Y:S01]  /*505a0*/  VIADD R225, R0, 0x54 ;  /* 0x0000005400e17836 */ /* 0x000fe20000000000 */
[----:B------:R-:W-:Y:S01]  /*505b0*/  ISETP.LT.AND P4, PT, R6, UR4, !P2 ;  /* 0x0000000406007c0c */ /* 0x000fe2000d781270 */
[----:B------:R-:W-:-:S03]  /*505c0*/  ULDC UR4, c[0x0][0x22c] ;  /* 0x00008b0000047ab9 */ /* 0x000fc60000000800 */
[----:B------:R-:W-:Y:S01]  /*505d0*/  ISETP.GE.AND P0, PT, R225, UR4, PT ;  /* 0x00000004e1007c0c */ /* 0x000fe2000bf06270 */
[----:B------:R-:W-:Y:S01]  /*505e0*/  ULDC UR4, c[0x0][0x228] ;  /* 0x00008a0000047ab9 */ /* 0x000fe20000000800 */
[----:B------:R-:W-:Y:S01]  /*505f0*/  IMAD.WIDE R10, R8, 0x4, R2 ;  /* 0x00000004080a7825 */ /* 0x000fe200078e0202 */
[----:B------:R-:W-:Y:S01]  /*50600*/  ISETP.LT.AND P2, PT, R7, UR4, !P2 ;  /* 0x0000000407007c0c */ /* 0x000fe2000d741270 */
[----:B------:R-:W-:Y:S01]  /*50610*/  ULDC UR4, c[0x0][0x22c] ;  /* 0x00008b0000047ab9 */ /* 0x000fe20000000800 */
[----:B------:R-:W-:Y:S01]  /*50620*/  ISETP.LT.AND P5, PT, R6, UR6, !P3 ;  /* 0x0000000606007c0c */ /* 0x000fe2000dfa1270 */
[C---:B------:R-:W-:Y:S01]  /*50630*/  VIADD R9, R0.reuse, 0x55 ;  /* 0x0000005500097836 */ /* 0x040fe20000000000 */
[----:B------:R-:W-:Y:S01]  /*50640*/  ULDC UR6, c[0x0][0x228] ;  /* 0x00008a0000067ab9 */ /* 0x000fe20000000800 */
[----:B------:R-:W-:Y:S01]  /*50650*/  VIADD R225, R0, 0x56 ;  /* 0x0000005600e17836 */ /* 0x000fe20000000000 */
[----:B--2---:R1:W-:Y:S02]  /*50660*/  @P4 STG.E desc[UR8][R10.64], R224 ;  /* 0x000000e00a004986 */ /* 0x0043e4000c101908 */
[----:B------:R-:W-:Y:S01]  /*50670*/  ISETP.GE.AND P4, PT, R9, UR4, PT ;  /* 0x0000000409007c0c */ /* 0x000fe2000bf86270 */
[----:B------:R-:W-:-:S02]  /*50680*/  ULDC UR4, c[0x0][0x228] ;  /* 0x00008a0000047ab9 */ /* 0x000fc40000000800 */
[----:B------:R-:W-:Y:S01]  /*50690*/  ISETP.LT.AND P3, PT, R7, UR4, !P3 ;  /* 0x0000000407007c0c */ /* 0x000fe2000df61270 */
[----:B------:R-:W-:Y:S01]  /*506a0*/  ULDC UR4, c[0x0][0x22c] ;  /* 0x00008b0000047ab9 */ /* 0x000fe20000000800 */
[C---:B-1----:R-:W-:Y:S02]  /*506b0*/  VIADD R224, R8.reuse, UR28 ;  /* 0x0000001c08e07c36 */ /* 0x042fe40008000000 */
[----:B------:R-:W-:-:S04]  /*506c0*/  IMAD.WIDE R8, R8, 0x4, R4 ;  /* 0x0000000408087825 */ /* 0x000fc800078e0204 */
[----:B------:R-:W-:Y:S01]  /*506d0*/  IMAD.WIDE R10, R224, 0x4, R2 ;  /* 0x00000004e00a7825 */ /* 0x000fe200078e0202 */
[----:B---3--:R1:W-:Y:S01]  /*506e0*/  @P2 STG.E desc[UR8][R8.64], R226 ;  /* 0x000000e208002986 */ /* 0x0083e2000c101908 */
[----:B------:R-:W-:Y:S01]  /*506f0*/  ISETP.GE.AND P2, PT, R225, UR4, PT ;  /* 0x00000004e1007c0c */ /* 0x000fe2000bf46270 */
[----:B------:R-:W-:Y:S02]  /*50700*/  ULDC UR4, c[0x0][0x228] ;  /* 0x00008a0000047ab9 */ /* 0x000fe40000000800 */
[----:B----4-:R2:W-:Y:S01]  /*50710*/  @P5 STG.E desc[UR8][R10.64], R227 ;  /* 0x000000e30a005986 */ /* 0x0105e2000c101908 */
[----:B------:R-:W-:Y:S01]  /*50720*/  ISETP.LT.AND P5, PT, R6, UR4, !P6 ;  /* 0x0000000406007c0c */ /* 0x000fe2000f7a1270 */
[----:B------:R-:W-:Y:S01]  /*50730*/  ULDC UR4, c[0x0][0x228] ;  /* 0x00008a0000047ab9 */ /* 0x000fe20000000800 */
[C---:B------:R-:W-:Y:S02]  /*50740*/  IADD3 R225, R224.reuse, UR28, RZ ;  /* 0x0000001ce0e17c10 */ /* 0x040fe4000fffe0ff */
[----:B------:R-:W-:Y:S01]  /*50750*/  ISETP.LT.AND P6, PT, R7, UR4, !P6 ;  /* 0x0000000407007c0c */ /* 0x000fe2000f7c1270 */
[----:B------:R-:W-:Y:S01]  /*50760*/  ULDC UR4, c[0x0][0x228] ;  /* 0x00008a0000047ab9 */ /* 0x000fe20000000800 */
[----:B-1----:R-:W-:-:S04]  /*50770*/  IMAD.WIDE R8, R224, 0x4, R4 ;  /* 0x00000004e0087825 */ /* 0x002fc800078e0204 */
[C---:B--2---:R-:W-:Y:S01]  /*50780*/  IMAD.WIDE R10, R225.reuse, 0x4, R2 ;  /* 0x00000004e10a7825 */ /* 0x044fe200078e0202 */
        /* <DEDUP_REMOVED lines=8> */
[----:B-1----:R-:W-:Y:S01]  /*50810*/  IMAD.WIDE R8, R225, 0x4, R4 ;  /* 0x00000004e1087825 */ /* 0x002fe200078e0204 */
[----:B------:R-:W-:Y:S01]  /*50820*/  ISETP.LT.AND P1, PT, R7, UR4, !P1 ;  /* 0x0000000407007c0c */ /* 0x000fe2000cf21270 */
[----:B------:R-:W-:Y:S01]  /*50830*/  ULDC UR4, c[0x0][0x228] ;  /* 0x00008a0000047ab9 */ /* 0x000fe20000000800 */
[----:B------:R-:W3:Y:S01]  /*50840*/  LDL.LU R239, [R1+0x4b0] ;  /* 0x0004b00001ef7983 */ /* 0x000ee20000300800 */
[----:B--2---:R-:W-:-:S03]  /*50850*/  IMAD.WIDE R10, R224, 0x4, R2 ;  /* 0x00000004e00a7825 */ /* 0x004fc600078e0202 */
        /* <DEDUP_REMOVED lines=9> */
[----:B------:R-:W-:Y:S01]  /*508f0*/  ULDC UR10, c[0x0][0x228] ;  /* 0x00008a00000a7ab9 */ /* 0x000fe20000000800 */
[----:B-1----:R-:W-:-:S04]  /*50900*/  IMAD.WIDE R8, R225, 0x4, R2 ;  /* 0x00000004e1087825 */ /* 0x002fc800078e0202 */
[----:B--2---:R-:W-:-:S05]  /*50910*/  IMAD.WIDE R10, R224, 0x4, R4 ;  /* 0x00000004e00a7825 */ /* 0x004fca00078e0204 */
[----:B------:R1:W-:Y:S01]  /*50920*/  @P1 STG.E desc[UR8][R10.64], R240 ;  /* 0x000000f00a001986 */ /* 0x0003e2000c101908 */
[----:B------:R-:W-:Y:S01]  /*50930*/  ISETP.GE.AND P1, PT, R226, UR4, PT ;  /* 0x00000004e2007c0c */ /* 0x000fe2000bf26270 */
[----:B------:R-:W-:Y:S01]  /*50940*/  VIADD R226, R0, 0x59 ;  /* 0x0000005900e27836 */ /* 0x000fe20000000000 */
[----:B------:R-:W-:Y:S01]  /*50950*/  ULDC UR4, c[0x0][0x22c] ;  /* 0x00008b0000047ab9 */ /* 0x000fe20000000800 */
[----:B------:R-:W-:Y:S01]  /*50960*/  VIADD R224, R225, UR28 ;  /* 0x0000001ce1e07c36 */ /* 0x000fe20008000000 */
[----:B------:R2:W-:Y:S01]  /*50970*/  @P6 STG.E desc[UR8][R8.64], R247 ;  /* 0x000000f708006986 */ /* 0x0005e2000c101908 */
        /* <DEDUP_REMOVED lines=16> */
[----:B--2---:R-:W-:-:S03]  /*50a80*/  IADD3 R10, R224, UR28, RZ ;  /* 0x0000001ce00a7c10 */ /* 0x004fc6000fffe0ff */
[----:B------:R-:W-:Y:S01]  /*50a90*/  VIADD R11, R0, 0x5a ;  /* 0x0000005a000b7836 */ /* 0x000fe20000000000 */
[----:B------:R1:W-:Y:S01]  /*50aa0*/  @P4 STG.E desc[UR8][R8.64], R244 ;  /* 0x000000f408004986 */ /* 0x0003e2000c101908 */
[----:B------:R-:W-:-:S03]  /*50ab0*/  IMAD.WIDE R224, R10, 0x4, R2 ;  /* 0x000000040ae07825 */ /* 0x000fc600078e0202 */
[----:B------:R-:W-:Y:S01]  /*50ac0*/  ISETP.GE.AND P4, PT, R11, UR4, PT ;  /* 0x000000040b007c0c */ /* 0x000fe2000bf86270 */
[----:B------:R-:W-:Y:S01]  /*50ad0*/  ULDC UR4, c[0x0][0x22c] ;  /* 0x00008b0000047ab9 */ /* 0x000fe20000000800 */
[C---:B------:R-:W-:Y:S01]  /*50ae0*/  VIADD R226, R10.reuse, UR28 ;  /* 0x0000001c0ae27c36 */ /* 0x040fe20008000000 */
[----:B------:R2:W-:Y:S01]  /*50af0*/  @P0 STG.E desc[UR8][R224.64], R251 ;  /* 0x000000fbe0000986 */ /* 0x0005e2000c101908 */
[----:B------:R-:W-:Y:S01]  /*50b00*/  ISETP.GE.AND P0, PT, R227, UR4, PT ;  /* 0x00000004e3007c0c */ /* 0x000fe2000bf06270 */
[----:B------:R-:W-:Y:S01]  /*50b10*/  ULDC UR4, c[0x0][0x228] ;  /* 0x00008a0000047ab9 */ /* 0x000fe20000000800 */
[----:B-1----:R-:W-:Y:S01]  /*50b20*/  IMAD.WIDE R8, R10, 0x4, R4 ;  /* 0x000000040a087825 */ /* 0x002fe200078e0204 */
[----:B------:R-:W-:Y:S01]  /*50b30*/  ISETP.LT.AND P5, PT, R7, UR4, !P5 ;  /* 0x0000000407007c0c */ /* 0x000fe2000efa1270 */
[----:B------:R-:W-:Y:S02]  /*50b40*/  ULDC UR4, c[0x0][0x228] ;  /* 0x00008a0000047ab9 */ /* 0x000fe40000000800 */
[C---:B------:R-:W-:Y:S01]  /*50b50*/  IMAD.WIDE R10, R226.reuse, 0x4, R2 ;  /* 0x00000004e20a7825 */ /* 0x040fe200078e0202 */
[----:B------:R1:W-:Y:S01]  /*50b60*/  @P2 STG.E desc[UR8][R8.64], R250 ;  /* 0x000000fa08002986 */ /* 0x0003e2000c101908 */
[----:B--2---:R-:W-:-:S03]  /*50b70*/  IADD3 R224, R226, UR28, RZ ;  /* 0x0000001ce2e07c10 */ /* 0x004fc6000fffe0ff */
[----:B------:R2:W-:Y:S01]  /*50b80*/  @P3 STG.E desc[UR8][R10.64], R249 ;  /* 0x000000f90a003986 */ /* 0x0005e2000c101908 */
[----:B-1----:R-:W-:-:S03]  /*50b90*/  IMAD.WIDE R8, R226, 0x4, R4 ;  /* 0x00000004e2087825 */ /* 0x002fc600078e0204 */
[----:B------:R-:W4:Y:S04]  /*50ba0*/  LDL.LU R226, [R1+0xb0] ;  /* 0x0000b00001e27983 */ /* 0x000f280000300800 */
[----:B------:R-:W4:Y:S01]  /*50bb0*/  LDL.LU R227, [R1+0x2b0] ;  /* 0x0002b00001e37983 */ /* 0x000f220000300800 */
[----:B--2---:R-:W-:-:S03]  /*50bc0*/  VIADD R10, R0, 0x5c ;  /* 0x0000005c000a7836 */ /* 0x004fc60000000000 */
[----:B------:R-:W2:Y:S04]  /*50bd0*/  LDL.LU R243, [R1+0x4b4] ;  /* 0x0004b40001f37983 */ /* 0x000ea80000300800 */
[----:B------:R-:W2:Y:S01]  /*50be0*/  LDL.LU R242, [R1+0x6b4] ;  /* 0x0006b40001f27983 */ /* 0x000ea20000300800 */
[----:B------:R-:W-:Y:S01]  /*50bf0*/  ISETP.LT.AND P3, PT, R6, UR4, !P1 ;  /* 0x0000000406007c0c */ /* 0x000fe2000cf61270 */
[----:B------:R-:W-:Y:S02]  /*50c00*/  ULDC UR4, c[0x0][0x22c] ;  /* 0x00008b0000047ab9 */ /* 0x000fe40000000800 */
[----:B------:R-:W2:Y:S01]  /*50c10*/  LDL.LU R241, [R1+0xb4] ;  /* 0x0000b40001f17983 */ /* 0x000ea20000300800 */
[----:B------:R-:W-:-:S03]  /*50c20*/  VIADD R225, R0, 0x5d ;  /* 0x0000005d00e17836 */ /* 0x000fc60000000000 */
[----:B------:R-:W2:Y:S04]  /*50c30*/  LDL.LU R240, [R1+0x2b4] ;  /* 0x0002b40001f07983 */ /* 0x000ea80000300800 */
[----:B------:R-:W2:Y:S01]  /*50c40*/  LDL.LU R247, [R1+0x4b8] ;  /* 0x0004b80001f77983 */ /* 0x000ea20000300800 */
[----:B------:R-:W-:Y:S01]  /*50c50*/  ISETP.GE.AND P2, PT, R10, UR4, PT ;  /* 0x000000040a007c0c */ /* 0x000fe2000bf46270 */
[----:B------:R-:W-:Y:S02]  /*50c60*/  ULDC UR4, c[0x0][0x22c] ;  /* 0x00008b0000047ab9 */ /* 0x000fe40000000800 */
[----:B------:R-:W2:Y:S04]  /*50c70*/  LDL.LU R246, [R1+0x6b8] ;  /* 0x0006b80001f67983 */ /* 0x000ea80000300800 */
[----:B------:R-:W2:Y:S04]  /*50c80*/  LDL.LU R245, [R1+0xb8] ;  /* 0x0000b80001f57983 */ /* 0x000ea80000300800 */
[----:B------:R-:W2:Y:S04]  /*50c90*/  LDL.LU R244, [R1+0x2b8] ;  /* 0x0002b80001f47983 */ /* 0x000ea80000300800 */
[----:B------:R-:W2:Y:S04]  /*50ca0*/  LDL.LU R251, [R1+0x4bc] ;  /* 0x0004bc0001fb7983 */ /* 0x000ea80000300800 */
[----:B------:R-:W2:Y:S04]  /*50cb0*/  LDL.LU R250, [R1+0x6bc] ;  /* 0x0006bc0001fa7983 */ /* 0x000ea80000300800 */
[----:B------:R1:W-:Y:S01]  /*50cc0*/  @P5 STG.E desc[UR8][R8.64], R248 ;  /* 0x000000f808005986 */ /* 0x0003e2000c101908 */
[----:B------:R-:W-:Y:S01]  /*50cd0*/  ISETP.GE.AND P5, PT, R225, UR4, PT ;  /* 0x00000004e1007c0c */ /* 0x000fe2000bfa6270 */
[----:B------:R-:W-:Y:S01]  /*50ce0*/  IMAD.WIDE R10, R224, 0x4, R2 ;  /* 0x00000004e00a7825 */ /* 0x000fe200078e0202 */
[----:B------:R-:W-:Y:S01]  /*50cf0*/  ISETP.LT.AND P1, PT, R7, UR6, !P1 ;  /* 0x0000000607007c0c */ /* 0x000fe2000cf21270 */
[----:B------:R-:W2:Y:S01]  /*50d00*/  LDL.LU R249, [R1+0xbc] ;  /* 0x0000bc0001f97983 */ /* 0x000ea20000300800 */
[----:B------:R-:W-:Y:S01]  /*50d10*/  ULDC UR4, c[0x0][0x228] ;  /* 0x00008a0000047ab9 */ /* 0x000fe20000000800 */
[----:B------:R-:W-:-:S02]  /*50d20*/  ULDC UR6, c[0x0][0x228] ;  /* 0x00008a0000067ab9 */ /* 0x000fc40000000800 */
[----:B-1----:R-:W2:Y:S04]  /*50d30*/  LDL.LU R248, [R1+0x2bc] ;  /* 0x0002bc0001f87983 */ /* 0x002ea80000300800 */
[----:B------:R-:W4:Y:S01]  /*50d40*/  LDL.LU R225, [R1+0x6b0] ;  /* 0x0006b00001e17983 */ /* 0x000f220000300800 */
[----:B------:R-:W-:-:S04]  /*50d50*/  IMAD.WIDE R8, R224, 0x4, R4 ;  /* 0x00000004e0087825 */ /* 0x000fc800078e0204 */
[----:B------:R-:W-:Y:S01]  /*50d60*/  VIADD R224, R224, UR28 ;  /* 0x0000001ce0e07c36 */ /* 0x000fe20008000000 */
[----:B---3--:R1:W-:Y:S01]  /*50d70*/  @P3 STG.E desc[UR8][R10.64], R239 ;  /* 0x000000ef0a003986 */ /* 0x0083e2000c101908 */
[----:B------:R-:W-:Y:S01]  /*50d80*/  ISETP.LT.AND P3, PT, R6, UR4, !P6 ;  /* 0x0000000406007c0c */ /* 0x000fe2000f761270 */
[----:B------:R-:W-:Y:S01]  /*50d90*/  ULDC UR4, c[0x0][0x228] ;  /* 0x00008a0000047ab9 */ /* 0x000fe20000000800 */
[C---:B------:R-:W-:Y:S01]  /*50da0*/  ISETP.LT.AND P6, PT, R7.reuse, UR6, !P6 ;  /* 0x0000000607007c0c */ /* 0x040fe2000f7c1270 */
[----:B------:R-:W-:Y:S01]  /*50db0*/  ULDC UR6, c[0x0][0x228] ;  /* 0x00008a0000067ab9 */ /* 0x000fe20000000800 */
[----:B-1----:R-:W-:Y:S01]  /*50dc0*/  IMAD.WIDE R10, R224, 0x4, R2 ;  /* 0x00000004e00a7825 */ /* 0x002fe200078e0202 */
[----:B------:R-:W3:Y:S04]  /*50dd0*/  LDL.LU R239, [R1+0x1838] ;  /* 0x0018380001ef7983 */ /* 0x000ee80000300800 */
[----:B----4-:R1:W-:Y:S01]  /*50de0*/  @P1 STG.E desc[UR8][R8.64], R225 ;  /* 0x000000e108001986 */ /* 0x0103e2000c101908 */
[----:B------:R-:W-:Y:S01]  /*50df0*/  ISETP.LT.AND P1, PT, R6, UR4, !P4 ;  /* 0x0000000406007c0c */ /* 0x000fe2000e721270 */
[----:B------:R-:W-:Y:S01]  /*50e00*/  ULDC UR4, c[0x0][0x22c] ;  /* 0x00008b0000047ab9 */ /* 0x000fe20000000800 */
[----:B------:R-:W-:Y:S01]  /*50e10*/  ISETP.LT.AND P4, PT, R7, UR6, !P4 ;  /* 0x0000000607007c0c */ /* 0x000fe2000e781270 */
[----:B------:R4:W-:Y:S01]  /*50e20*/  @P3 STG.E desc[UR8][R10.64], R226 ;  /* 0x000000e20a003986 */ /* 0x0009e2000c101908 */
[----:B------:R-:W-:Y:S01]  /*50e30*/  ULDC UR6, c[0x0][0x228] ;  /* 0x00008a0000067ab9 */ /* 0x000fe20000000800 */
[----:B-1----:R-:W-:-:S02]  /*50e40*/  VIADD R225, R0, 0x5e ;  /* 0x0000005e00e17836 */ /* 0x002fc40000000000 */
[C-C-:B------:R-:W-:Y:S01]  /*50e50*/  IMAD.WIDE R8, R224.reuse, 0x4, R4.reuse ;  /* 0x00000004e0087825 */ /* 0x140fe200078e0204 */
[----:B------:R-:W-:Y:S02]  /*50e60*/  IADD3 R224, R224, UR28, RZ ;  /* 0x0000001ce0e07c10 */ /* 0x000fe4000fffe0ff */
[----:B------:R-:W-:Y:S01]  /*50e70*/  ISETP.GE.AND P3, PT, R225, UR4, PT ;  /* 0x00000004e1007c0c */ /* 0x000fe2000bf66270 */
[----:B------:R-:W-:Y:S01]  /*50e80*/  ULDC UR4, c[0x0][0x228] ;  /* 0x00008a0000047ab9 */ /* 0x000fe20000000800 */
[----:B------:R1:W-:Y:S01]  /*50e90*/  @P6 STG.E desc[UR8][R8.64], R227 ;  /* 0x000000e308006986 */ /* 0x0003e2000c101908 */
[----:B------:R-:W-:Y:S01]  /*50ea0*/  VIADD R225, R0, 0x5f ;  /* 0x0000005f00e17836 */ /* 0x000fe20000000000 */
[----:B------:R-:W-:Y:S01]  /*50eb0*/  ISETP.LT.AND P6, PT, R6, UR4, !P0 ;  /* 0x0000000406007c0c */ /* 0x000fe2000c7c1270 */
[----:B----4-:R-:W-:Y:S01]  /*50ec0*/  IMAD.WIDE R10, R224, 0x4, R4 ;  /* 0x00000004e00a7825 */ /* 0x010fe200078e0204 */
[----:B------:R-:W-:-:S03]  /*50ed0*/  ULDC UR4, c[0x0][0x22c] ;  /* 0x00008b0000047ab9 */ /* 0x000fc60000000800 */
[C-C-:B-1----:R-:W-:Y:S01]  /*50ee0*/  IMAD.WIDE R8, R224.reuse, 0x4, R2.reuse ;  /* 0x00000004e0087825 */ /* 0x142fe200078e0202 */
[----:B------:R-:W4:Y:S04]  /*50ef0*/  LDL.LU R227, [R1+0x6c0] ;  /* 0x0006c00001e37983 */ /* 0x000f280000300800 */
[----:B--2---:R1:W-:Y:S01]  /*50f00*/  @P1 STG.E desc[UR8][R8.64], R243 ;  /* 0x000000f308001986 */ /* 0x0043e2000c101908 */
[----:B------:R-:W-:Y:S01]  /*50f10*/  ISETP.GE.AND P1, PT, R225, UR4, PT ;  /* 0x00000004e1007c0c */ /* 0x000fe2000bf26270 */
[----:B------:R-:W-:Y:S02]  /*50f20*/  ULDC UR4, c[0x0][0x228] ;  /* 0x00008a0000047ab9 */ /* 0x000fe40000000800 */
[----:B------:R2:W-:Y:S01]  /*50f30*/  @P4 STG.E desc[UR8][R10.64], R242 ;  /* 0x000000f20a004986 */ /* 0x0005e2000c101908 */
[----:B------:R-:W-:Y:S01]  /*50f40*/  ISETP.LT.AND P0, PT, R7, UR4, !P0 ;  /* 0x0000000407007c0c */ /* 0x000fe2000c701270 */
[----:B------:R-:W-:Y:S01]  /*50f50*/  ULDC UR4, c[0x0][0x22c] ;  /* 0x00008b0000047ab9 */ /* 0x000fe20000000800 */
[----:B-1----:R-:W-:Y:S01]  /*50f60*/  VIADD R8, R224, UR28 ;  /* 0x0000001ce0087c36 */ /* 0x002fe20008000000 */
[----:B------:R-:W-:Y:S01]  /*50f70*/  ISETP.LT.AND P4, PT, R6, UR6, !P2 ;  /* 0x0000000606007c0c */ /* 0x000fe2000d781270 */
[----:B------:R-:W-:Y:S01]  /*50f80*/  VIADD R9, R0, 0x60 ;  /* 0x0000006000097836 */ /* 0x000fe20000000000 */
[----:B------:R-:W-:Y:S01]  /*50f90*/  ULDC UR6, c[0x0][0x228] ;  /* 0x00008a0000067ab9 */ /* 0x000fe20000000800 */
[C---:B--2---:R-:W-:Y:S01]  /*50fa0*/  IMAD.WIDE R10, R8.reuse, 0x4, R2 ;  /* 0x00000004080a7825 */ /* 0x044fe200078e0202 */
[----:B------:R-:W-:-:S04]  /*50fb0*/  IADD3 R224, R8, UR28, RZ ;  /* 0x0000001c08e07c10 */ /* 0x000fc8000fffe0ff */
[----:B------:R1:W-:Y:S01]  /*50fc0*/  @P6 STG.E desc[UR8][R10.64], R241 ;  /* 0x000000f10a006986 */ /* 0x0003e2000c101908 */
[----:B------:R-:W-:Y:S01]  /*50fd0*/  ISETP.GE.AND P6, PT, R9, UR4, PT ;  /* 0x0000000409007c0c */ /* 0x000fe2000bfc6270 */
[----:B------:R-:W-:Y:S01]  /*50fe0*/  IMAD.WIDE R8, R8, 0x4, R4 ;  /* 0x0000000408087825 */ /* 0x000fe200078e0204 */
[----:B------:R-:W-:-:S03]  /*50ff0*/  ULDC UR4, c[0x0][0x228] ;  /* 0x00008a0000047ab9 */ /* 0x000fc60000000800 */
[----:B------:R-:W-:Y:S01]  /*51000*/  VIADD R225, R0, 0x61 ;  /* 0x0000006100e17836 */ /* 0x000fe20000000000 */
[----:B------:R-:W-:Y:S01]  /*51010*/  ISETP.LT.AND P2, PT, R7, UR4, !P2 ;  /* 0x0000000407007c0c */ /* 0x000fe2000d741270 */
[----:B------:R-:W-:Y:S01]  /*51020*/  ULDC UR4, c[0x0][0x22c] ;  /* 0x00008b0000047ab9 */ /* 0x000fe20000000800 */
[----:B------:R2:W-:Y:S01]  /*51030*/  @P0 STG.E desc[UR8][R8.64], R240 ;  /* 0x000000f008000986 */ /* 0x0005e2000c101908 */
[----:B-1----:R-:W-:Y:S01]  /*51040*/  IMAD.WIDE R10, R224, 0x4, R2 ;  /* 0x00000004e00a7825 */ /* 0x002fe200078e0202 */
[----:B------:R-:W-:Y:S01]  /*51050*/  ISETP.GE.AND P0, PT, R225, UR4, PT ;  /* 0x00000004e1007c0c */ /* 0x000fe2000bf06270 */
[----:B------:R-:W-:-:S03]  /*51060*/  ULDC UR4, c[0x0][0x228] ;  /* 0x00008a0000047ab9 */ /* 0x000fc60000000800 */
[----:B------:R1:W-:Y:S01]  /*51070*/  @P4 STG.E desc[UR8][R10.64], R247 ;  /* 0x000000f70a004986 */ /* 0x0003e2000c101908 */
[----:B------:R-:W-:Y:S01]  /*51080*/  ISETP.LT.AND P4, PT, R6, UR4, !P5 ;  /* 0x0000000406007c0c */ /* 0x000fe2000ef81270 */
[C---:B------:R-:W-:Y:S01]  /*51090*/  VIADD R225, R224.reuse, UR28 ;  /* 0x0000001ce0e17c36 */ /* 0x040fe20008000000 */
[----:B------:R-:W-:Y:S01]  /*510a0*/  ULDC UR4, c[0x0][0x228] ;  /* 0x00008a0000047ab9 */ /* 0x000fe20000000800 */
[----:B--2---:R-:W-:Y:S01]  /*510b0*/  IMAD.WIDE R8, R224, 0x4, R4 ;  /* 0x00000004e0087825 */ /* 0x004fe200078e0204 */
[----:B------:R-:W-:Y:S01]  /*510c0*/  ISETP.LT.AND P5, PT, R7, UR4, !P5 ;  /* 0x0000000407007c0c */ /* 0x000fe2000efa1270 */
[----:B------:R-:W-:Y:S02]  /*510d0*/  ULDC UR4, c[0x0][0x228] ;  /* 0x00008a0000047ab9 */ /* 0x000fe40000000800 */
[----:B------:R-:W-:Y:S01]  /*510e0*/  VIADD R226, R0, 0x62 ;  /* 0x0000006200e27836 */ /* 0x000fe20000000000 */
[----:B------:R2:W-:Y:S01]  /*510f0*/  @P2 STG.E desc[UR8][R8.64], R246 ;  /* 0x000000f608002986 */ /* 0x0005e2000c101908 */
[----:B-1----:R-:W-:Y:S01]  /*51100*/  IMAD.WIDE R10, R225, 0x4, R2 ;  /* 0x00000004e10a7825 */ /* 0x002fe200078e0202 */
[----:B------:R-:W-:Y:S01]  /*51110*/  ISETP.LT.AND P2, PT, R6, UR4, !P3 ;  /* 0x0000000406007c0c */ /* 0x000fe2000df41270 */
[----:B------:R-:W-:-:S03]  /*51120*/  ULDC UR4, c[0x0][0x22c] ;  /* 0x00008b0000047ab9 */ /* 0x000fc60000000800 */
[----:B------:R1:W-:Y:S01]  /*51130*/  @P4 STG.E desc[UR8][R10.64], R245 ;  /* 0x000000f50a004986 */ /* 0x0003e2000c101908 */
[----:B------:R-:W-:Y:S01]  /*51140*/  ISETP.GE.AND P4, PT, R226, UR4, PT ;  /* 0x00000004e2007c0c */ /* 0x000fe2000bf86270 */
[----:B------:R-:W-:Y:S02]  /*51150*/  ULDC UR4, c[0x0][0x228] ;  /* 0x00008a0000047ab9 */ /* 0x000fe40000000800 */
[----:B------:R-:W-:Y:S01]  /*51160*/  ISETP.LT.AND P3, PT, R7, UR4, !P3 ;  /* 0x0000000407007c0c */ /* 0x000fe2000df61270 */
[C---:B--2---:R-:W-:Y:S01]  /*51170*/  IMAD.WIDE R8, R225.reuse, 0x4, R4 ;  /* 0x00000004e1087825 */ /* 0x044fe200078e0204 */
[----:B------:R-:W-:Y:S01]  /*51180*/  IADD3 R224, R225, UR28, RZ ;  /* 0x0000001ce1e07c10 */ /* 0x000fe2000fffe0ff */
[----:B------:R-:W-:-:S03]  /*51190*/  ULDC UR4, c[0x0][0x228] ;  /* 0x00008a0000047ab9 */ /* 0x000fc60000000800 */
[----:B------:R2:W-:Y:S01]  /*511a0*/  @P5 STG.E desc[UR8][R8.64], R244 ;  /* 0x000000f408005986 */ /* 0x0005e2000c101908 */
[----:B-1----:R-:W-:-:S04]  /*511b0*/  IMAD.WIDE R10, R224, 0x4, R2 ;  /* 0x00000004e00a7825 */ /* 0x002fc800078e0202 */
[C---:B------:R-:W-:Y:S01]  /*511c0*/  VIADD R225, R224.reuse, UR28 ;  /* 0x0000001ce0e17c36 */ /* 0x040fe20008000000 */
[----:B------:R1:W-:Y:S01]  /*511d0*/  @P2 STG.E desc[UR8][R10.64], R251 ;  /* 0x000000fb0a002986 */ /* 0x0003e2000c101908 */
[----:B--2---:R-:W-:-:S04]  /*511e0*/  IMAD.WIDE R8, R224, 0x4, R4 ;  /* 0x00000004e0087825 */ /* 0x004fc800078e0204 */
[C---:B------:R-:W-:Y:S01]  /*511f0*/  VIADD R224, R225.reuse, UR28 ;  /* 0x0000001ce1e07c36 */ /* 0x040fe20008000000 */
[----:B------:R2:W-:Y:S01]  /*51200*/  @P3 STG.E desc[UR8][R8.64], R250 ;  /* 0x000000fa08003986 */ /* 0x0005e2000c101908 */
[----:B-1----:R-:W-:-:S04]  /*51210*/  IMAD.WIDE R10, R225, 0x4, R2 ;  /* 0x00000004e10a7825 */ /* 0x002fc800078e0202 */
[----:B--2---:R-:W-:Y:S02]  /*51220*/  IMAD.WIDE R8, R225, 0x4, R4 ;  /* 0x00000004e1087825 */ /* 0x004fe400078e0204 */
[----:B------:R-:W2:Y:S04]  /*51230*/  LDL.LU R225, [R1+0x4c0] ;  /* 0x0004c00001e17983 */ /* 0x000ea80000300800 */
[----:B------:R-:W3:Y:S01]  /*51240*/  LDL.LU R240, [R1+0x2c0] ;  /* 0x0002c00001f07983 */ /* 0x000ee20000300800 */
[----:B------:R-:W-:Y:S01]  /*51250*/  ISETP.LT.AND P5, PT, R6, UR4, !P1 ;  /* 0x0000000406007c0c */ /* 0x000fe2000cfa1270 */
[----:B------:R-:W-:Y:S01]  /*51260*/  VIADD R226, R0, 0x63 ;  /* 0x0000006300e27836 */ /* 0x000fe20000000000 */
[C---:B------:R-:W-:Y:S01]  /*51270*/  ISETP.LT.AND P1, PT, R7.reuse, UR6, !P1 ;  /* 0x0000000607007c0c */ /* 0x040fe2000cf21270 */
[----:B------:R-:W-:Y:S01]  /*51280*/  ULDC UR4, c[0x0][0x22c] ;  /* 0x00008b0000047ab9 */ /* 0x000fe20000000800 */
[----:B------:R-:W-:Y:S01]  /*51290*/  ISETP.LT.AND P2, PT, R6, UR10, !P6 ;  /* 0x0000000a06007c0c */ /* 0x000fe2000f741270 */
[----:B------:R-:W-:Y:S01]  /*512a0*/  ULDC UR6, c[0x0][0x228] ;  /* 0x00008a0000067ab9 */ /* 0x000fe20000000800 */
[----:B------:R-:W-:Y:S01]  /*512b0*/  ISETP.GE.AND P3, PT, R226, UR4, PT ;  /* 0x00000004e2007c0c */ /* 0x000fe2000bf66270 */
[----:B------:R-:W-:Y:S01]  /*512c0*/  ULDC UR4, c[0x0][0x22c] ;  /* 0x00008b0000047ab9 */ /* 0x000fe20000000800 */
[----:B------:R-:W-:Y:S01]  /*512d0*/  IADD3 R226, R0, 0x64, RZ ;  /* 0x0000006400e27810 */ /* 0x000fe20007ffe0ff */
[----:B------:R-:W3:Y:S04]  /*512e0*/  LDL.LU R247, [R1+0x4c4] ;  /* 0x0004c40001f77983 */ /* 0x000ee80000300800 */
[----:B------:R1:W-:Y:S01]  /*512f0*/  @P5 STG.E desc[UR8][R10.64], R249 ;  /* 0x000000f90a005986 */ /* 0x0003e2000c101908 */
[----:B------:R-:W-:Y:S01]  /*51300*/  ISETP.GE.AND P5, PT, R226, UR4, PT ;  /* 0x00000004e2007c0c */ /* 0x000fe2000bfa6270 */
[----:B------:R-:W-:Y:S01]  /*51310*/  ULDC UR4, c[0x0][0x228] ;  /* 0x00008a0000047ab9 */ /* 0x000fe20000000800 */
[----:B------:R-:W-:Y:S01]  /*51320*/  ISETP.LT.AND P6, PT, R7, UR6, !P6 ;  /* 0x0000000607007c0c */ /* 0x000fe2000f7c1270 */
[----:B------:R1:W-:Y:S01]  /*51330*/  @P1 STG.E desc[UR8][R8.64], R248 ;  /* 0x000000f808001986 */ /* 0x0003e2000c101908 */
[----:B------:R-:W-:Y:S01]  /*51340*/  ULDC UR6, c[0x0][0x228] ;  /* 0x00008a0000067ab9 */ /* 0x000fe20000000800 */
[----:B------:R-:W-:-:S02]  /*51350*/  ULDC UR10, c[0x0][0x228] ;  /* 0x00008a00000a7ab9 */ /* 0x000fc40000000800 */
[----:B------:R-:W3:Y:S01]  /*51360*/  LDL.LU R243, [R1+0x6c4] ;  /* 0x0006c40001f37983 */ /* 0x000ee20000300800 */
[----:B-1----:R-:W-:-:S03]  /*51370*/  IMAD.WIDE R10, R224, 0x4, R2 ;  /* 0x00000004e00a7825 */ /* 0x002fc600078e0202 */
[----:B------:R-:W3:Y:S01]  /*51380*/  LDL.LU R242, [R1+0x2c4] ;  /* 0x0002c40001f27983 */ /* 0x000ee20000300800 */
[----:B------:R-:W-:-:S03]  /*51390*/  IMAD.WIDE R8, R224, 0x4, R4 ;  /* 0x00000004e0087825 */ /* 0x000fc600078e0204 */
[----:B------:R-:W3:Y:S04]  /*513a0*/  LDL.LU R241, [R1+0xc4] ;  /* 0x0000c40001f17983 */ /* 0x000ee80000300800 */
[----:B------:R-:W3:Y:S04]  /*513b0*/  LDL.LU R246, [R1+0x6c8] ;  /* 0x0006c80001f67983 */ /* 0x000ee80000300800 */
[----:B------:R-:W3:Y:S04]  /*513c0*/  LDL.LU R245, [R1+0x2c8] ;  /* 0x0002c80001f57983 */ /* 0x000ee80000300800 */
[----:B------:R-:W3:Y:S04]  /*513d0*/  LDL.LU R244, [R1+0xc8] ;  /* 0x0000c80001f47983 */ /* 0x000ee80000300800 */
[----:B------:R-:W3:Y:S04]  /*513e0*/  LDL.LU R251, [R1+0x4cc] ;  /* 0x0004cc0001fb7983 */ /* 0x000ee80000300800 */
[----:B------:R-:W3:Y:S04]  /*513f0*/  LDL.LU R250, [R1+0x6cc] ;  /* 0x0006cc0001fa7983 */ /* 0x000ee80000300800 */
[----:B------:R-:W3:Y:S04]  /*51400*/  LDL.LU R249, [R1+0x2cc] ;  /* 0x0002cc0001f97983 */ /* 0x000ee80000300800 */
[----:B------:R-:W3:Y:S04]  /*51410*/  LDL.LU R248, [R1+0xcc] ;  /* 0x0000cc0001f87983 */ /* 0x000ee80000300800 */
[----:B--2---:R1:W-:Y:S01]  /*51420*/  @P2 STG.E desc[UR8][R10.64], R225 ;  /* 0x000000e10a002986 */ /* 0x0043e2000c101908 */
[----:B------:R-:W-:Y:S01]  /*51430*/  ISETP.LT.AND P2, PT, R6, UR4, !P0 ;  /* 0x0000000406007c0c */ /* 0x000fe2000c741270 */
[----:B------:R-:W-:-:S02]  /*51440*/  ULDC UR4, c[0x0][0x22c] ;  /* 0x00008b0000047ab9 */ /* 0x000fc40000000800 */
[----:B----4-:R-:W-:Y:S01]  /*51450*/  @P6 STG.E desc[UR8][R8.64], R227 ;  /* 0x000000e308006986 */ /* 0x010fe2000c101908 */
[----:B-1----:R-:W-:-:S04]  /*51460*/  VIADD R10, R224, UR28 ;  /* 0x0000001ce00a7c36 */ /* 0x002fc80008000000 */
[----:B------:R-:W-:-:S05]  /*51470*/  IMAD.WIDE R224, R10, 0x4, R2 ;  /* 0x000000040ae07825 */ /* 0x000fca00078e0202 */
[----:B---3--:R1:W-:Y:S04]  /*51480*/  @P2 STG.E desc[UR8][R224.64], R240 ;  /* 0x000000f0e0002986 */ /* 0x0083e8000c101908 */
[----:B-1----:R-:W2:Y:S04]  /*51490*/  LDL.LU R240, [R1+0x1834] ;  /* 0x0018340001f07983 */ /* 0x002ea80000300800 */
[----:B------:R-:W3:Y:S01]  /*514a0*/  LDL.LU R225, [R1+0xc0] ;  /* 0x0000c00001e17983 */ /* 0x000ee20000300800 */
[----:B------:R-:W-:Y:S02]  /*514b0*/  ISETP.LT.AND P0, PT, R7, UR6, !P0 ;  /* 0x0000000607007c0c */ /* 0x000fe4000c701270 */
[----:B------:R-:W-:Y:S01]  /*514c0*/  ISETP.LT.AND P1, PT, R6, UR10, !P4 ;  /* 0x0000000a06007c0c */ /* 0x000fe2000e721270 */
[C---:B------:R-:W-:Y:S01]  /*514d0*/  VIADD R11, R0.reuse, 0x65 ;  /* 0x00000065000b7836 */ /* 0x040fe20000000000 */
[----:B------:R-:W-:Y:S01]  /*514e0*/  IADD3 R227, R0, 0x66, RZ ;  /* 0x0000006600e37810 */ /* 0x000fe20007ffe0ff */
[C---:B------:R-:W-:Y:S01]  /*514f0*/  VIADD R226, R10.reuse, UR28 ;  /* 0x0000001c0ae27c36 */ /* 0x040fe20008000000 */
[----:B------:R-:W-:Y:S01]  /*51500*/  ULDC UR6, c[0x0][0x228] ;  /* 0x00008a0000067ab9 */ /* 0x000fe20000000800 */
[----:B------:R-:W-:Y:S01]  /*51510*/  IMAD.WIDE R8, R10, 0x4, R4 ;  /* 0x000000040a087825 */ /* 0x000fe200078e0204 */
[----:B------:R-:W-:Y:S01]  /*51520*/  ISETP.GE.AND P6, PT, R11, UR4, PT ;  /* 0x000000040b007c0c */ /* 0x000fe2000bfc6270 */
[----:B------:R-:W-:Y:S01]  /*51530*/  ULDC UR4, c[0x0][0x22c] ;  /* 0x00008b0000047ab9 */ /* 0x000fe20000000800 */
[----:B------:R-:W-:Y:S01]  /*51540*/  ULDC UR10, c[0x0][0x228] ;  /* 0x00008a00000a7ab9 */ /* 0x000fe20000000800 */
[----:B------:R-:W-:Y:S01]  /*51550*/  IMAD.WIDE R10, R226, 0x4, R2 ;  /* 0x00000004e20a7825 */ /* 0x000fe200078e0202 */
[----:B------:R-:W-:Y:S01]  /*51560*/  ISETP.GE.AND P2, PT, R227, UR4, PT ;  /* 0x00000004e3007c0c */ /* 0x000fe2000bf46270 */
[----:B------:R-:W-:-:S02]  /*51570*/  ULDC UR4, c[0x0][0x228] ;  /* 0x00008a0000047ab9 */ /* 0x000fc40000000800 */
[C---:B------:R-:W-:Y:S01]  /*51580*/  ISETP.LT.AND P4, PT, R7.reuse, UR4, !P4 ;  /* 0x0000000407007c0c */ /* 0x040fe2000e781270 */
[----:B------:R-:W-:Y:S01]  /*51590*/  ULDC UR4, c[0x0][0x228] ;  /* 0x00008a0000047ab9 */ /* 0x000fe20000000800 */
[----:B------:R-:W-:Y:S01]  /*515a0*/  VIADD R224, R226, UR28 ;  /* 0x0000001ce2e07c36 */ /* 0x000fe20008000000 */
[----:B---3--:R-:W-:Y:S04]  /*515b0*/  @P0 STG.E desc[UR8][R8.64], R225 ;  /* 0x000000e108000986 */ /* 0x008fe8000c101908 */
[----:B------:R1:W-:Y:S04]  /*515c0*/  @P1 STG.E desc[UR8][R10.64], R247 ;  /* 0x000000f70a001986 */ /* 0x0003e8000c101908 */
[----:B-1----:R-:W3:Y:S01]  /*515d0*/  LDL.LU R247, [R1+0x4c8] ;  /* 0x0004c80001f77983 */ /* 0x002ee20000300800 */
[----:B------:R-:W-:Y:S01]  /*515e0*/  ISETP.LT.AND P0, PT, R6, UR4, !P3 ;  /* 0x0000000406007c0c */ /* 0x000fe2000df01270 */
[----:B------:R-:W-:Y:S01]  /*515f0*/  VIADD R8, R0, 0x67 ;  /* 0x0000006700087836 */ /* 0x000fe20000000000 */
[----:B------:R-:W-:Y:S01]  /*51600*/  ISETP.LT.AND P3, PT, R7, UR6, !P3 ;  /* 0x0000000607007c0c */ /* 0x000fe2000df61270 */
[----:B------:R-:W-:Y:S01]  /*51610*/  IMAD.WIDE R10, R226, 0x4, R4 ;  /* 0x00000004e20a7825 */ /* 0x000fe200078e0204 */
[----:B------:R-:W-:Y:S01]  /*51620*/  ULDC UR4, c[0x0][0x22c] ;  /* 0x00008b0000047ab9 */ /* 0x000fe20000000800 */
[----:B------:R-:W-:Y:S01]  /*51630*/  ULDC UR6, c[0x0][0x228] ;  /* 0x00008a0000067ab9 */ /* 0x000fe20000000800 */
[----:B------:R-:W-:Y:S01]  /*51640*/  ISETP.GE.AND P1, PT, R8, UR4, PT ;  /* 0x0000000408007c0c */ /* 0x000fe2000bf26270 */
[----:B------:R-:W-:Y:S01]  /*51650*/  IMAD.WIDE R8, R224, 0x4, R2 ;  /* 0x00000004e0087825 */ /* 0x000fe200078e0202 */
[----:B------:R1:W-:Y:S01]  /*51660*/  @P4 STG.E desc[UR8][R10.64], R243 ;  /* 0x000000f30a004986 */ /* 0x0003e2000c101908 */
[----:B------:R-:W-:-:S04]  /*51670*/  ULDC UR4, c[0x0][0x22c] ;  /* 0x00008b0000047ab9 */ /* 0x000fc80000000800 */
[----:B------:R-:W-:Y:S01]  /*51680*/  @P0 STG.E desc[UR8][R8.64], R242 ;  /* 0x000000f208000986 */ /* 0x000fe2000c101908 */
[----:B-1----:R-:W-:-:S05]  /*51690*/  IMAD.WIDE R10, R224, 0x4, R4 ;  /* 0x00000004e00a7825 */ /* 0x002fca00078e0204 */
[----:B------:R1:W-:Y:S04]  /*516a0*/  @P3 STG.E desc[UR8][R10.64], R241 ;  /* 0x000000f10a003986 */ /* 0x0003e8000c101908 */
[----:B-1----:R-:W4:Y:S01]  /*516b0*/  LDL.LU R241, [R1+0x6d0] ;  /* 0x0006d00001f17983 */ /* 0x002f220000300800 */
[----:B------:R-:W-:Y:S01]  /*516c0*/  VIADD R225, R0, 0x68 ;  /* 0x0000006800e17836 */ /* 0x000fe20000000000 */
[----:B------:R-:W-:Y:S02]  /*516d0*/  IADD3 R224, R224, UR28, RZ ;  /* 0x0000001ce0e07c10 */ /* 0x000fe4000fffe0ff */
[----:B------:R-:W2:Y:S02]  /*516e0*/  LDL.LU R227, [R1+0x6d4] ;  /* 0x0006d40001e37983 */ /* 0x000ea40000300800 */
[----:B------:R-:W-:Y:S01]  /*516f0*/  ISETP.GE.AND P4, PT, R225, UR4, PT ;  /* 0x00000004e1007c0c */ /* 0x000fe2000bf86270 */
[----:B------:R-:W-:Y:S01]  /*51700*/  ULDC UR4, c[0x0][0x228] ;  /* 0x00008a0000047ab9 */ /* 0x000fe20000000800 */
[----:B------:R-:W-:Y:S01]  /*51710*/  IMAD.WIDE R10, R224, 0x4, R2 ;  /* 0x00000004e00a7825 */ /* 0x000fe200078e0202 */
[----:B------:R-:W-:Y:S01]  /*51720*/  ISETP.LT.AND P0, PT, R6, UR4, !P5 ;  /* 0x0000000406007c0c */ /* 0x000fe2000ef01270 */
[----:B------:R-:W-:Y:S01]  /*51730*/  ULDC UR4, c[0x0][0x228] ;  /* 0x00008a0000047ab9 */ /* 0x000fe20000000800 */
[C---:B------:R-:W-:Y:S01]  /*51740*/  ISETP.LT.AND P5, PT, R7.reuse, UR6, !P5 ;  /* 0x0000000607007c0c */ /* 0x040fe2000efa1270 */
[----:B------:R-:W-:Y:S01]  /*51750*/  IMAD.WIDE R8, R224, 0x4, R4 ;  /* 0x00000004e0087825 */ /* 0x000fe200078e0204 */
[----:B------:R-:W-:Y:S01]  /*51760*/  ISETP.LT.AND P3, PT, R6, UR4, !P6 ;  /* 0x0000000406007c0c */ /* 0x000fe2000f761270 */
[----:B------:R-:W-:Y:S01]  /*51770*/  ULDC UR6, c[0x0][0x228] ;  /* 0x00008a0000067ab9 */ /* 0x000fe20000000800 */
[----:B------:R-:W-:Y:S01]  /*51780*/  ULDC UR4, c[0x0][0x22c] ;  /* 0x00008b0000047ab9 */ /* 0x000fe20000000800 */
[----:B------:R-:W-:Y:S01]  /*51790*/  VIADD R225, R0, 0x69 ;  /* 0x0000006900e17836 */ /* 0x000fe20000000000 */
[----:B------:R-:W2:Y:S01]  /*517a0*/  LDL.LU R243, [R1+0x4d4] ;  /* 0x0004d40001f37983 */ /* 0x000ea20000300800 */
[----:B------:R-:W-:Y:S01]  /*517b0*/  VIADD R224, R224, UR28 ;  /* 0x0000001ce0e07c36 */ /* 0x000fe20008000000 */
[----:B------:R-:W-:Y:S01]  /*517c0*/  ISETP.LT.AND P6, PT, R7, UR6, !P6 ;  /* 0x0000000607007c0c */ /* 0x000fe2000f7c1270 */
[----:B------:R-:W-:Y:S01]  /*517d0*/  ULDC UR6, c[0x0][0x228] ;  /* 0x00008a0000067ab9 */ /* 0x000fe20000000800 */
[----:B------:R-:W2:Y:S01]  /*517e0*/  LDL.LU R242, [R1+0x2d4] ;  /* 0x0002d40001f27983 */ /* 0x000ea20000300800 */
[----:B------:R-:W-:-:S03]  /*517f0*/  VIADD R226, R0, 0x6d ;  /* 0x0000006d00e27836 */ /* 0x000fc60000000000 */
[----:B---3--:R1:W-:Y:S01]  /*51800*/  @P0 STG.E desc[UR8][R10.64], R247 ;  /* 0x000000f70a000986 */ /* 0x0083e2000c101908 */
[----:B------:R-:W-:Y:S01]  /*51810*/  ISETP.GE.AND P0, PT, R225, UR4, PT ;  /* 0x00000004e1007c0c */ /* 0x000fe2000bf06270 */
[----:B------:R-:W-:Y:S02]  /*51820*/  ULDC UR4, c[0x0][0x228] ;  /* 0x00008a0000047ab9 */ /* 0x000fe40000000800 */
[----:B------:R3:W-:Y:S01]  /*51830*/  @P5 STG.E desc[UR8][R8.64], R246 ;  /* 0x000000f608005986 */ /* 0x0007e2000c101908 */
[----:B------:R-:W-:Y:S01]  /*51840*/  VIADD R225, R0, 0x6a ;  /* 0x0000006a00e17836 */ /* 0x000fe20000000000 */
[----:B------:R-:W-:Y:S01]  /*51850*/  ISETP.LT.AND P5, PT, R6, UR4, !P2 ;  /* 0x0000000406007c0c */ /* 0x000fe2000d7a1270 */
[----:B------:R-:W-:Y:S01]  /*51860*/  ULDC UR4, c[0x0][0x22c] ;  /* 0x00008b0000047ab9 */ /* 0x000fe20000000800 */
[----:B-1----:R-:W2:Y:S01]  /*51870*/  LDL.LU R247, [R1+0xd4] ;  /* 0x0000d40001f77983 */ /* 0x002ea20000300800 */
[----:B---3--:R-:W-:-:S03]  /*51880*/  IMAD.WIDE R8, R224, 0x4, R2 ;  /* 0x00000004e0087825 */ /* 0x008fc600078e0202 */
[----:B------:R-:W3:Y:S01]  /*51890*/  LDL.LU R246, [R1+0x6d8] ;  /* 0x0006d80001f67983 */ /* 0x000ee20000300800 */
[----:B------:R-:W-:-:S03]  /*518a0*/  IMAD.WIDE R10, R224, 0x4, R4 ;  /* 0x00000004e00a7825 */ /* 0x000fc600078e0204 */
[----:B------:R1:W-:Y:S01]  /*518b0*/  @P3 STG.E desc[UR8][R8.64], R245 ;  /* 0x000000f508003986 */ /* 0x0003e2000c101908 */
[----:B------:R-:W-:Y:S02]  /*518c0*/  IADD3 R224, R224, UR28, RZ ;  /* 0x0000001ce0e07c10 */ /* 0x000fe4000fffe0ff */
[----:B------:R-:W-:Y:S01]  /*518d0*/  ISETP.GE.AND P3, PT, R225, UR4, PT ;  /* 0x00000004e1007c0c */ /* 0x000fe2000bf66270 */
[----:B------:R-:W-:Y:S02]  /*518e0*/  ULDC UR4, c[0x0][0x228] ;  /* 0x00008a0000047ab9 */ /* 0x000fe40000000800 */
[----:B------:R-:W-:Y:S01]  /*518f0*/  ISETP.LT.AND P2, PT, R7, UR4, !P2 ;  /* 0x0000000407007c0c */ /* 0x000fe2000d741270 */
[----:B------:R4:W-:Y:S01]  /*51900*/  @P6 STG.E desc[UR8][R10.64], R244 ;  /* 0x000000f40a006986 */ /* 0x0009e2000c101908 */
[----:B------:R-:W-:Y:S01]  /*51910*/  ISETP.LT.AND P6, PT, R6, UR6, !P1 ;  /* 0x0000000606007c0c */ /* 0x000fe2000cfc1270 */
[----:B------:R-:W-:Y:S01]  /*51920*/  ULDC UR4, c[0x0][0x22c] ;  /* 0x00008b0000047ab9 */ /* 0x000fe20000000800 */
[----:B-1----:R-:W-:Y:S01]  /*51930*/  IMAD.WIDE R8, R224, 0x4, R2 ;  /* 0x00000004e0087825 */ /* 0x002fe200078e0202 */
[----:B------:R-:W3:Y:S01]  /*51940*/  LDL.LU R245, [R1+0x4d8] ;  /* 0x0004d80001f57983 */ /* 0x000ee20000300800 */
[----:B------:R-:W-:-:S02]  /*51950*/  ULDC UR6, c[0x0][0x228] ;  /* 0x00008a0000067ab9 */ /* 0x000fc40000000800 */
[----:B----4-:R-:W-:Y:S01]  /*51960*/  VIADD R10, R0, 0x6b ;  /* 0x0000006b000a7836 */ /* 0x010fe20000000000 */
[----:B------:R1:W-:Y:S01]  /*51970*/  @P5 STG.E desc[UR8][R8.64], R251 ;  /* 0x000000fb08005986 */ /* 0x0003e2000c101908 */
[----:B------:R-:W-:-:S03]  /*51980*/  VIADD R225, R224, UR28 ;  /* 0x0000001ce0e17c36 */ /* 0x000fc60008000000 */
[----:B------:R-:W-:Y:S01]  /*51990*/  ISETP.GE.AND P5, PT, R10, UR4, PT ;  /* 0x000000040a007c0c */ /* 0x000fe2000bfa6270 */
[----:B------:R-:W-:Y:S01]  /*519a0*/  ULDC UR4, c[0x0][0x228] ;  /* 0x00008a0000047ab9 */ /* 0x000fe20000000800 */
[----:B------:R-:W-:Y:S01]  /*519b0*/  IMAD.WIDE R10, R225, 0x4, R2 ;  /* 0x00000004e10a7825 */ /* 0x000fe200078e0202 */
[----:B------:R-:W-:Y:S01]  /*519c0*/  ISETP.LT.AND P1, PT, R7, UR4, !P1 ;  /* 0x0000000407007c0c */ /* 0x000fe2000cf21270 */
[----:B------:R-:W-:Y:S02]  /*519d0*/  ULDC UR4, c[0x0][0x22c] ;  /* 0x00008b0000047ab9 */ /* 0x000fe40000000800 */
[----:B-1----:R-:W-:-:S04]  /*519e0*/  IMAD.WIDE R8, R224, 0x4, R4 ;  /* 0x00000004e0087825 */ /* 0x002fc800078e0204 */
[----:B------:R-:W-:Y:S01]  /*519f0*/  VIADD R224, R0, 0x6c ;  /* 0x0000006c00e07836 */ /* 0x000fe20000000000 */
[----:B------:R1:W-:Y:S04]  /*51a00*/  @P2 STG.E desc[UR8][R8.64], R250 ;  /* 0x000000fa08002986 */ /* 0x0003e8000c101908 */
[----:B------:R-:W-:Y:S01]  /*51a10*/  ISETP.GE.AND P2, PT, R224, UR4, PT ;  /* 0x00000004e0007c0c */ /* 0x000fe2000bf46270 */
[----:B------:R-:W-:Y:S01]  /*51a20*/  ULDC UR4, c[0x0][0x228] ;  /* 0x00008a0000047ab9 */ /* 0x000fe20000000800 */
[----:B------:R4:W-:Y:S01]  /*51a30*/  @P6 STG.E desc[UR8][R10.64], R249 ;  /* 0x000000f90a006986 */ /* 0x0009e2000c101908 */
[----:B------:R-:W-:Y:S01]  /*51a40*/  ISETP.LT.AND P6, PT, R6, UR4, !P4 ;  /* 0x0000000406007c0c */ /* 0x000fe2000e7c1270 */
[----:B------:R-:W-:Y:S01]  /*51a50*/  ULDC UR4, c[0x0][0x228] ;  /* 0x00008a0000047ab9 */ /* 0x000fe20000000800 */
[C---:B-1----:R-:W-:Y:S01]  /*51a60*/  IMAD.WIDE R8, R225.reuse, 0x4, R4 ;  /* 0x00000004e1087825 */ /* 0x042fe200078e0204 */
[----:B------:R-:W-:-:S02]  /*51a70*/  IADD3 R225, R225, UR28, RZ ;  /* 0x0000001ce1e17c10 */ /* 0x000fc4000fffe0ff */
[----:B------:R-:W-:Y:S01]  /*51a80*/  ISETP.LT.AND P4, PT, R7, UR4, !P4 ;  /* 0x0000000407007c0c */ /* 0x000fe2000e781270 */
[----:B------:R-:W-:Y:S01]  /*51a90*/  ULDC UR4, c[0x0][0x228] ;  /* 0x00008a0000047ab9 */ /* 0x000fe20000000800 */
[----:B----4-:R-:W4:Y:S01]  /*51aa0*/  LDL.LU R249, [R1+0x2d8] ;  /* 0x0002d80001f97983 */ /* 0x010f220000300800 */
[----:B------:R-:W-:-:S03]  /*51ab0*/  IMAD.WIDE R10, R225, 0x4, R2 ;  /* 0x00000004e10a7825 */ /* 0x000fc600078e0202 */
[----:B------:R-:W4:Y:S01]  /*51ac0*/  LDL.LU R244, [R1+0xd8] ;  /* 0x0000d80001f47983 */ /* 0x000f220000300800 */
[----:B------:R-:W-:-:S03]  /*51ad0*/  VIADD R224, R225, UR28 ;  /* 0x0000001ce1e07c36 */ /* 0x000fc60008000000 */
[----:B------:R1:W-:Y:S01]  /*51ae0*/  @P1 STG.E desc[UR8][R8.64], R248 ;  /* 0x000000f808001986 */ /* 0x0003e2000c101908 */
[----:B------:R-:W-:Y:S01]  /*51af0*/  ISETP.LT.AND P1, PT, R6, UR4, !P0 ;  /* 0x0000000406007c0c */ /* 0x000fe2000c721270 */
[----:B------:R-:W-:Y:S02]  /*51b00*/  ULDC UR4, c[0x0][0x22c] ;  /* 0x00008b0000047ab9 */ /* 0x000fe40000000800 */
[----:B------:R-:W4:Y:S04]  /*51b10*/  LDL.LU R251, [R1+0x6dc] ;  /* 0x0006dc0001fb7983 */ /* 0x000f280000300800 */
[----:B------:R-:W4:Y:S04]  /*51b20*/  LDL.LU R250, [R1+0x4dc] ;  /* 0x0004dc0001fa7983 */ /* 0x000f280000300800 */
[----:B-1----:R-:W4:Y:S01]  /*51b30*/  LDL.LU R248, [R1+0xdc] ;  /* 0x0000dc0001f87983 */ /* 0x002f220000300800 */
[----:B------:R-:W-:-:S03]  /*51b40*/  IMAD.WIDE R8, R225, 0x4, R4 ;  /* 0x00000004e1087825 */ /* 0x000fc600078e0204 */
[----:B------:R-:W2:Y:S04]  /*51b50*/  LDL.LU R225, [R1+0x2d0] ;  /* 0x0002d00001e17983 */ /* 0x000ea80000300800 */
[----:B------:R1:W-:Y:S01]  /*51b60*/  @P6 STG.E desc[UR8][R10.64], R241 ;  /* 0x000000f10a006986 */ /* 0x0003e2000c101908 */
[----:B------:R-:W-:Y:S01]  /*51b70*/  ISETP.GE.AND P6, PT, R226, UR4, PT ;  /* 0x00000004e2007c0c */ /* 0x000fe2000bfc6270 */
[----:B------:R-:W-:Y:S02]  /*51b80*/  ULDC UR4, c[0x0][0x228] ;  /* 0x00008a0000047ab9 */ /* 0x000fe40000000800 */
[----:B-1----:R-:W4:Y:S04]  /*51b90*/  LDL.LU R241, [R1+0x1830] ;  /* 0x0018300001f17983 */ /* 0x002f280000300800 */
[----:B------:R-:W3:Y:S01]  /*51ba0*/  LDL.LU R226, [R1+0x4d0] ;  /* 0x0004d00001e27983 */ /* 0x000ee20000300800 */
[C---:B------:R-:W-:Y:S01]  /*51bb0*/  IMAD.WIDE R10, R224.reuse, 0x4, R2 ;  /* 0x00000004e00a7825 */ /* 0x040fe200078e0202 */
[----:B------:R-:W-:Y:S01]  /*51bc0*/  ISETP.LT.AND P0, PT, R7, UR4, !P0 ;  /* 0x0000000407007c0c */ /* 0x000fe2000c701270 */
[----:B------:R-:W-:Y:S01]  /*51bd0*/  ULDC UR4, c[0x0][0x228] ;  /* 0x00008a0000047ab9 */ /* 0x000fe20000000800 */
[----:B---3--:R-:W-:Y:S04]  /*51be0*/  @P4 STG.E desc[UR8][R8.64], R226 ;  /* 0x000000e208004986 */ /* 0x008fe8000c101908 */
[----:B--2---:R1:W-:Y:S02]  /*51bf0*/  @P1 STG.E desc[UR8][R10.64], R225 ;  /* 0x000000e10a001986 */ /* 0x0043e4000c101908 */
[C---:B-1----:R-:W-:Y:S01]  /*51c00*/  IADD3 R225, R224.reuse, UR28, RZ ;  /* 0x0000001ce0e17c10 */ /* 0x042fe2000fffe0ff */
[----:B------:R-:W-:-:S02]  /*51c10*/  IMAD.WIDE R10, R224, 0x4, R4 ;  /* 0x00000004e00a7825 */ /* 0x000fc400078e0204 */
[----:B------:R-:W2:Y:S01]  /*51c20*/  LDL.LU R224, [R1+0xd0] ;  /* 0x0000d00001e07983 */ /* 0x000ea20000300800 */
[----:B------:R-:W-:Y:S01]  /*51c30*/  ISETP.LT.AND P1, PT, R6, UR4, !P3 ;  /* 0x0000000406007c0c */ /* 0x000fe2000df21270 */
[----:B------:R-:W-:Y:S01]  /*51c40*/  VIADD R226, R0, 0x6e ;  /* 0x0000006e00e27836 */ /* 0x000fe20000000000 */
[----:B------:R-:W-:Y:S01]  /*51c50*/  ISETP.LT.AND P3, PT, R7, UR6, !P3 ;  /* 0x0000000607007c0c */ /* 0x000fe2000df61270 */
[----:B------:R-:W-:Y:S01]  /*51c60*/  IMAD.WIDE R8, R225, 0x4, R2 ;  /* 0x00000004e1087825 */ /* 0x000fe200078e0202 */
[----:B------:R-:W-:Y:S01]  /*51c70*/  ISETP.LT.AND P4, PT, R6, UR10, !P5 ;  /* 0x0000000a06007c0c */ /* 0x000fe2000ef81270 */
[----:B------:R-:W-:Y:S01]  /*51c80*/  ULDC UR4, c[0x0][0x22c] ;  /* 0x00008b0000047ab9 */ /* 0x000fe20000000800 */
[----:B------:R-:W-:Y:S01]  /*51c90*/  ULDC UR6, c[0x0][0x228] ;  /* 0x00008a0000067ab9 */ /* 0x000fe20000000800 */
[----:B------:R-:W-:Y:S01]  /*51ca0*/  ULDC UR10, c[0x0][0x228] ;  /* 0x00008a00000a7ab9 */ /* 0x000fe20000000800 */
[----:B------:R-:W-:Y:S01]  /*51cb0*/  ISETP.LT.AND P5, PT, R7, UR6, !P5 ;  /* 0x0000000607007c0c */ /* 0x000fe2000efa1270 */
[----:B------:R-:W-:Y:S01]  /*51cc0*/  ULDC UR6, c[0x0][0x228] ;  /* 0x00008a0000067ab9 */ /* 0x000fe20000000800 */
[----:B--2---:R1:W-:Y:S01]  /*51cd0*/  @P0 STG.E desc[UR8][R10.64], R224 ;  /* 0x000000e00a000986 */ /* 0x0043e2000c101908 */
[----:B------:R-:W-:Y:S01]  /*51ce0*/  ISETP.GE.AND P0, PT, R226, UR4, PT ;  /* 0x00000004e2007c0c */ /* 0x000fe2000bf06270 */
[----:B------:R-:W-:Y:S01]  /*51cf0*/  VIADD R226, R0, 0x6f ;  /* 0x0000006f00e27836 */ /* 0x000fe20000000000 */
[----:B------:R-:W-:Y:S01]  /*51d00*/  ULDC UR4, c[0x0][0x22c] ;  /* 0x00008b0000047ab9 */ /* 0x000fe20000000800 */
[----:B------:R2:W-:Y:S01]  /*51d10*/  @P1 STG.E desc[UR8][R8.64], R227 ;  /* 0x000000e308001986 */ /* 0x0005e2000c101908 */
[----:B-1----:R-:W-:-:S02]  /*51d20*/  VIADD R224, R225, UR28 ;  /* 0x0000001ce1e07c36 */ /* 0x002fc40008000000 */
[----:B------:R-:W-:Y:S01]  /*51d30*/  ISETP.GE.AND P1, PT, R226, UR4, PT ;  /* 0x00000004e2007c0c */ /* 0x000fe2000bf26270 */
[----:B------:R-:W-:Y:S01]  /*51d40*/  ULDC UR4, c[0x0][0x228] ;  /* 0x00008a0000047ab9 */ /* 0x000fe20000000800 */
[----:B--2---:R-:W-:-:S04]  /*51d50*/  IMAD.WIDE R8, R225, 0x4, R4 ;  /* 0x00000004e1087825 */ /* 0x004fc800078e0204 */
[----:B------:R-:W-:Y:S01]  /*51d60*/  IMAD.WIDE R10, R224, 0x4, R2 ;  /* 0x00000004e00a7825 */ /* 0x000fe200078e0202 */
        /* <DEDUP_REMOVED lines=13> */
[----:B------:R-:W-:-:S03]  /*51e40*/  VIADD R226, R10, UR28 ;  /* 0x0000001c0ae27c36 */ /* 0x000fc60008000000 */
[----:B------:R-:W-:Y:S01]  /*51e50*/  ISETP.GE.AND P5, PT, R11, UR4, PT ;  /* 0x000000040b007c0c */ /* 0x000fe2000bfa6270 */
[----:B------:R-:W-:Y:S01]  /*51e60*/  IMAD.WIDE R224, R10, 0x4, R2 ;  /* 0x000000040ae07825 */ /* 0x000fe200078e0202 */
[----:B------:R-:W-:-:S03]  /*51e70*/  ULDC UR4, c[0x0][0x22c] ;  /* 0x00008b0000047ab9 */ /* 0x000fc60000000800 */
[----:B-1----:R-:W-:Y:S01]  /*51e80*/  IMAD.WIDE R8, R10, 0x4, R4 ;  /* 0x000000040a087825 */ /* 0x002fe200078e0204 */
[----:B------:R-:W-:Y:S03]  /*51e90*/  @P3 STG.E desc[UR8][R224.64], R246 ;  /* 0x000000f6e0003986 */ /* 0x000fe6000c101908 */
[----:B------:R-:W-:Y:S01]  /*51ea0*/  IMAD.WIDE R10, R226, 0x4, R2 ;  /* 0x00000004e20a7825 */ /* 0x000fe200078e0202 */
[----:B------:R-:W-:Y:S04]  /*51eb0*/  @P2 STG.E desc[UR8][R8.64], R245 ;  /* 0x000000f508002986 */ /* 0x000fe8000c101908 */
[----:B----4-:R1:W-:Y:S04]  /*51ec0*/  @P4 STG.E desc[UR8][R10.64], R249 ;  /* 0x000000f90a004986 */ /* 0x0103e8000c101908 */
[----:B-1----:R-:W2:Y:S04]  /*51ed0*/  LDL.LU R249, [R1+0x2dc] ;  /* 0x0002dc0001f97983 */ /* 0x002ea80000300800 */
[----:B------:R-:W3:Y:S01]  /*51ee0*/  LDL.LU R242, [R1+0x4e0] ;  /* 0x0004e00001f27983 */ /* 0x000ee20000300800 */
[----:B------:R-:W-:Y:S01]  /*51ef0*/  ISETP.GE.AND P3, PT, R227, UR4, PT ;  /* 0x00000004e3007c0c */ /* 0x000fe2000bf66270 */
[----:B------:R-:W-:-:S02]  /*51f00*/  ULDC UR4, c[0x0][0x228] ;  /* 0x00008a0000047ab9 */ /* 0x000fc40000000800 */
[C---:B------:R-:W-:Y:S01]  /*51f10*/  ISETP.LT.AND P6, PT, R7.reuse, UR4, !P6 ;  /* 0x0000000407007c0c */ /* 0x040fe2000f7c1270 */
[----:B------:R-:W-:Y:S01]  /*51f20*/  ULDC UR4, c[0x0][0x228] ;  /* 0x00008a0000047ab9 */ /* 0x000fe20000000800 */
[----:B------:R-:W-:Y:S01]  /*51f30*/  VIADD R8, R0, 0x72 ;  /* 0x0000007200087836 */ /* 0x000fe20000000000 */
[----:B------:R-:W-:Y:S01]  /*51f40*/  ISETP.LT.AND P2, PT, R6, UR4, !P0 ;  /* 0x0000000406007c0c */ /* 0x000fe2000c741270 */
[----:B------:R-:W-:Y:S01]  /*51f50*/  ULDC UR4, c[0x0][0x22c] ;  /* 0x00008b0000047ab9 */ /* 0x000fe20000000800 */
[C---:B------:R-:W-:Y:S01]  /*51f60*/  IADD3 R224, R226.reuse, UR28, RZ ;  /* 0x0000001ce2e07c10 */ /* 0x040fe2000fffe0ff */
        /* <DEDUP_REMOVED lines=14> */
[----:B------:R-:W3:Y:S01]  /*52050*/  LDL.LU R243, [R1+0xe0] ;  /* 0x0000e00001f37983 */ /* 0x000ee20000300800 */
[----:B-1----:R-:W-:-:S03]  /*52060*/  IMAD.WIDE R10, R224, 0x4, R4 ;  /* 0x00000004e00a7825 */ /* 0x002fc600078e0204 */
[----:B------:R-:W3:Y:S01]  /*52070*/  LDL.LU R226, [R1+0x2e4] ;  /* 0x0002e40001e27983 */ /* 0x000ee20000300800 */
[----:B------:R-:W-:Y:S01]  /*52080*/  ULDC UR6, c[0x0][0x228] ;  /* 0x00008a0000067ab9 */ /* 0x000fe20000000800 */
[----:B------:R-:W-:Y:S02]  /*52090*/  VIADD R224, R224, UR28 ;  /* 0x0000001ce0e07c36 */ /* 0x000fe40008000000 */
[----:B------:R1:W-:Y:S01]  /*520a0*/  @P0 STG.E desc[UR8][R10.64], R250 ;  /* 0x000000fa0a000986 */ /* 0x0003e2000c101908 */
[----:B------:R-:W-:Y:S01]  /*520b0*/  ISETP.LT.AND P0, PT, R6, UR4, !P5 ;  /* 0x0000000406007c0c */ /* 0x000fe2000ef01270 */
[----:B------:R-:W-:Y:S02]  /*520c0*/  VIADD R225, R0, 0x74 ;  /* 0x0000007400e17836 */ /* 0x000fe40000000000 */
[----:B----4-:R-:W-:Y:S01]  /*520d0*/  IMAD.WIDE R8, R224, 0x4, R4 ;  /* 0x00000004e0087825 */ /* 0x010fe200078e0204 */
[----:B------:R-:W4:Y:S01]  /*520e0*/  LDL.LU R227, [R1+0x6e4] ;  /* 0x0006e40001e37983 */ /* 0x000f220000300800 */
[----:B------:R-:W-:-:S03]  /*520f0*/  ULDC UR4, c[0x0][0x22c] ;  /* 0x00008b0000047ab9 */ /* 0x000fc60000000800 */
[----:B------:R-:W4:Y:S01]  /*52100*/  LDL.LU R247, [R1+0xe4] ;  /* 0x0000e40001f77983 */ /* 0x000f220000300800 */
[C-C-:B-1----:R-:W-:Y:S01]  /*52110*/  IMAD.WIDE R10, R224.reuse, 0x4, R2.reuse ;  /* 0x00000004e00a7825 */ /* 0x142fe200078e0202 */
[----:B------:R-:W-:Y:S02]  /*52120*/  IADD3 R224, R224, UR28, RZ ;  /* 0x0000001ce0e07c10 */ /* 0x000fe4000fffe0ff */
[----:B------:R-:W4:Y:S04]  /*52130*/  LDL.LU R246, [R1+0x4e8] ;  /* 0x0004e80001f67983 */ /* 0x000f280000300800 */
[----:B------:R-:W4:Y:S04]  /*52140*/  LDL.LU R245, [R1+0x2e8] ;  /* 0x0002e80001f57983 */ /* 0x000f280000300800 */
[----:B--2---:R1:W-:Y:S04]  /*52150*/  @P2 STG.E desc[UR8][R10.64], R249 ;  /* 0x000000f90a002986 */ /* 0x0043e8000c101908 */
[----:B------:R2:W-:Y:S04]  /*52160*/  @P1 STG.E desc[UR8][R8.64], R248 ;  /* 0x000000f808001986 */ /* 0x0005e8000c101908 */
[----:B-1----:R-:W4:Y:S01]  /*52170*/  LDL.LU R249, [R1+0x6e8] ;  /* 0x0006e80001f97983 */ /* 0x002f220000300800 */
[----:B--2---:R-:W-:-:S03]  /*52180*/  IMAD.WIDE R8, R224, 0x4, R2 ;  /* 0x00000004e0087825 */ /* 0x004fc600078e0202 */
[----:B------:R-:W2:Y:S04]  /*52190*/  LDL.LU R244, [R1+0xe8] ;  /* 0x0000e80001f47983 */ /* 0x000ea80000300800 */
[----:B------:R-:W2:Y:S04]  /*521a0*/  LDL.LU R251, [R1+0x4ec] ;  /* 0x0004ec0001fb7983 */ /* 0x000ea80000300800 */
[----:B------:R-:W2:Y:S04]  /*521b0*/  LDL.LU R250, [R1+0x2ec] ;  /* 0x0002ec0001fa7983 */ /* 0x000ea80000300800 */
[----:B------:R-:W2:Y:S04]  /*521c0*/  LDL.LU R248, [R1+0xec] ;  /* 0x0000ec0001f87983 */ /* 0x000ea80000300800 */
[----:B---3--:R1:W-:Y:S01]  /*521d0*/  @P0 STG.E desc[UR8][R8.64], R242 ;  /* 0x000000f208000986 */ /* 0x0083e2000c101908 */
[----:B------:R-:W-:-:S03]  /*521e0*/  IMAD.WIDE R10, R224, 0x4, R4 ;  /* 0x00000004e00a7825 */ /* 0x000fc600078e0204 */
[----:B-1----:R-:W3:Y:S04]  /*521f0*/  LDL.LU R242, [R1+0x182c] ;  /* 0x00182c0001f27983 */ /* 0x002ee80000300800 */
[----:B------:R-:W4:Y:S01]  /*52200*/  LDL.LU R9, [R1+0x2e0] ;  /* 0x0002e00001097983 */ /* 0x000f220000300800 */
[----:B------:R-:W-:-:S03]  /*52210*/  VIADD R8, R224, UR28 ;  /* 0x0000001ce0087c36 */ /* 0x000fc60008000000 */
[----:B------:R-:W2:Y:S01]  /*52220*/  LDL.LU R224, [R1+0x6e0] ;  /* 0x0006e00001e07983 */ /* 0x000ea20000300800 */
[----:B------:R-:W-:Y:S01]  /*52230*/  ISETP.LT.AND P5, PT, R7, UR6, !P5 ;  /* 0x0000000607007c0c */ /* 0x000fe2000efa1270 */
[----:B------:R-:W-:Y:S01]  /*52240*/  ULDC UR6, c[0x0][0x228] ;  /* 0x00008a0000067ab9 */ /* 0x000fe20000000800 */
[----:B------:R-:W-:Y:S01]  /*52250*/  ISETP.GE.AND P2, PT, R225, UR4, PT ;  /* 0x00000004e1007c0c */ /* 0x000fe2000bf46270 */
[----:B------:R-:W-:Y:S01]  /*52260*/  ULDC UR4, c[0x0][0x228] ;  /* 0x00008a0000047ab9 */ /* 0x000fe20000000800 */
[----:B------:R-:W-:Y:S01]  /*52270*/  VIADD R225, R0, 0x75 ;  /* 0x0000007500e17836 */ /* 0x000fe20000000000 */
[----:B------:R-:W-:Y:S01]  /*52280*/  ISETP.LT.AND P1, PT, R6, UR4, !P3 ;  /* 0x0000000406007c0c */ /* 0x000fe2000df21270 */
[----:B------:R-:W-:-:S03]  /*52290*/  ULDC UR4, c[0x0][0x22c] ;  /* 0x00008b0000047ab9 */ /* 0x000fc60000000800 */
[----:B------:R-:W-:Y:S01]  /*522a0*/  ISETP.GE.AND P0, PT, R225, UR4, PT ;  /* 0x00000004e1007c0c */ /* 0x000fe2000bf06270 */
[----:B------:R-:W-:Y:S02]  /*522b0*/  ULDC UR4, c[0x0][0x228] ;  /* 0x00008a0000047ab9 */ /* 0x000fe40000000800 */
[----:B------:R-:W-:Y:S01]  /*522c0*/  ISETP.LT.AND P3, PT, R7, UR4, !P3 ;  /* 0x0000000407007c0c */ /* 0x000fe2000df61270 */
[----:B------:R-:W-:Y:S01]  /*522d0*/  ULDC UR4, c[0x0][0x22c] ;  /* 0x00008b0000047ab9 */ /* 0x000fe20000000800 */
[----:B----4-:R1:W-:Y:S02]  /*522e0*/  @P5 STG.E desc[UR8][R10.64], R9 ;  /* 0x000000090a005986 */ /* 0x0103e4000c101908 */
[----:B-1----:R-:W-:-:S04]  /*522f0*/  IMAD.WIDE R10, R8, 0x4, R2 ;  /* 0x00000004080a7825 */ /* 0x002fc800078e0202 */
[----:B------:R-:W-:Y:S01]  /*52300*/  VIADD R9, R0, 0x76 ;  /* 0x0000007600097836 */ /* 0x000fe20000000000 */
[----:B--2---:R1:W-:Y:S04]  /*52310*/  @P1 STG.E desc[UR8][R10.64], R224 ;  /* 0x000000e00a001986 */ /* 0x0043e8000c101908 */
[----:B------:R-:W-:Y:S01]  /*52320*/  ISETP.GE.AND P1, PT, R9, UR4, PT ;  /* 0x0000000409007c0c */ /* 0x000fe2000bf26270 */
[----:B------:R-:W-:Y:S01]  /*52330*/  ULDC UR4, c[0x0][0x228] ;  /* 0x00008a0000047ab9 */ /* 0x000fe20000000800 */
[C---:B-1----:R-:W-:Y:S01]  /*52340*/  IADD3 R224, R8.reuse, UR28, RZ ;  /* 0x0000001c08e07c10 */ /* 0x042fe2000fffe0ff */
[----:B------:R-:W-:-:S05]  /*52350*/  IMAD.WIDE R8, R8, 0x4, R4 ;  /* 0x0000000408087825 */ /* 0x000fca00078e0204 */
[----:B------:R1:W-:Y:S04]  /*52360*/  @P3 STG.E desc[UR8][R8.64], R243 ;  /* 0x000000f308003986 */ /* 0x0003e8000c101908 */
[----:B-1----:R-:W2:Y:S04]  /*52370*/  LDL.LU R243, [R1+0x1828] ;  /* 0x0018280001f37983 */ /* 0x002ea80000300800 */
[----:B------:R-:W4:Y:S01]  /*52380*/  LDL.LU R9, [R1+0x4e4] ;  /* 0x0004e40001097983 */ /* 0x000f220000300800 */
[----:B------:R-:W-:Y:S01]  /*52390*/  ISETP.LT.AND P5, PT, R6, UR6, !P4 ;  /* 0x0000000606007c0c */ /* 0x000fe2000e7a1270 */
[----:B------:R-:W-:Y:S01]  /*523a0*/  VIADD R225, R0, 0x77 ;  /* 0x0000007700e17836 */ /* 0x000fe20000000000 */
[----:B------:R-:W-:Y:S01]  /*523b0*/  ISETP.LT.AND P4, PT, R7, UR4, !P4 ;  /* 0x0000000407007c0c */ /* 0x000fe2000e781270 */
[C---:B------:R-:W-:Y:S01]  /*523c0*/  IMAD.WIDE R10, R224.reuse, 0x4, R2 ;  /* 0x00000004e00a7825 */ /* 0x040fe200078e0202 */
[----:B------:R-:W-:Y:S01]  /*523d0*/  ULDC UR4, c[0x0][0x22c] ;  /* 0x00008b0000047ab9 */ /* 0x000fe20000000800 */
[----:B------:R-:W-:Y:S01]  /*523e0*/  ULDC UR6, c[0x0][0x228] ;  /* 0x00008a0000067ab9 */ /* 0x000fe20000000800 */
[----:B------:R-:W-:Y:S01]  /*523f0*/  ISETP.GE.AND P3, PT, R225, UR4, PT ;  /* 0x00000004e1007c0c */ /* 0x000fe2000bf66270 */
[----:B------:R-:W-:Y:S01]  /*52400*/  ULDC UR4, c[0x0][0x228] ;  /* 0x00008a0000047ab9 */ /* 0x000fe20000000800 */
[----:B------:R-:W-:-:S05]  /*52410*/  VIADD R225, R224, UR28 ;  /* 0x0000001ce0e17c36 */ /* 0x000fca0008000000 */
[----:B----4-:R1:W-:Y:S01]  /*52420*/  @P5 STG.E desc[UR8][R10.64], R9 ;  /* 0x000000090a005986 */ /* 0x0103e2000c101908 */
[----:B------:R-:W-:Y:S01]  /*52430*/  ISETP.LT.AND P5, PT, R6, UR4, !P6 ;  /* 0x0000000406007c0c */ /* 0x000fe2000f7a1270 */
[----:B------:R-:W-:Y:S02]  /*52440*/  ULDC UR4, c[0x0][0x228] ;  /* 0x00008a0000047ab9 */ /* 0x000fe40000000800 */
[----:B------:R-:W-:Y:S01]  /*52450*/  ISETP.LT.AND P6, PT, R7, UR4, !P6 ;  /* 0x0000000407007c0c */ /* 0x000fe2000f7c1270 */
[----:B------:R-:W-:Y:S01]  /*52460*/  ULDC UR4, c[0x0][0x228] ;  /* 0x00008a0000047ab9 */ /* 0x000fe20000000800 */
[----:B-1----:R-:W-:-:S04]  /*52470*/  IMAD.WIDE R8, R224, 0x4, R4 ;  /* 0x00000004e0087825 */ /* 0x002fc800078e0204 */
[C---:B------:R-:W-:Y:S01]  /*52480*/  IMAD.WIDE R10, R225.reuse, 0x4, R2 ;  /* 0x00000004e10a7825 */ /* 0x040fe200078e0202 */
[----:B------:R1:W-:Y:S01]  /*52490*/  @P4 STG.E desc[UR8][R8.64], R226 ;  /* 0x000000e208004986 */ /* 0x0003e2000c101908 */
[----:B------:R-:W-:Y:S01]  /*524a0*/  ISETP.LT.AND P4, PT, R6, UR4, !P2 ;  /* 0x0000000406007c0c */ /* 0x000fe2000d781270 */
[----:B------:R-:W-:Y:S02]  /*524b0*/  ULDC UR4, c[0x0][0x22c] ;  /* 0x00008b0000047ab9 */ /* 0x000fe40000000800 */
[----:B------:R4:W-:Y:S01]  /*524c0*/  @P5 STG.E desc[UR8][R10.64], R227 ;  /* 0x000000e30a005986 */ /* 0x0009e2000c101908 */
[C---:B------:R-:W-:Y:S01]  /*524d0*/  IADD3 R224, R225.reuse, UR28, RZ ;  /* 0x0000001ce1e07c10 */ /* 0x040fe2000fffe0ff */
[----:B-1----:R-:W-:Y:S02]  /*524e0*/  VIADD R226, R0, 0x78 ;  /* 0x0000007800e27836 */ /* 0x002fe40000000000 */
[----:B------:R-:W-:-:S03]  /*524f0*/  IMAD.WIDE R8, R225, 0x4, R4 ;  /* 0x00000004e1087825 */ /* 0x000fc600078e0204 */
[----:B------:R-:W-:Y:S01]  /*52500*/  ISETP.GE.AND P5, PT, R226, UR4, PT ;  /* 0x00000004e2007c0c */ /* 0x000fe2000bfa6270 */
[----:B------:R-:W-:Y:S02]  /*52510*/  ULDC UR4, c[0x0][0x228] ;  /* 0x00008a0000047ab9 */ /* 0x000fe40000000800 */
[----:B------:R-:W-:Y:S01]  /*52520*/  ISETP.LT.AND P2, PT, R7, UR4, !P2 ;  /* 0x0000000407007c0c */ /* 0x000fe2000d741270 */
[----:B------:R-:W-:Y:S01]  /*52530*/  ULDC UR4, c[0x0][0x228] ;  /* 0x00008a0000047ab9 */ /* 0x000fe20000000800 */
[----:B------:R1:W-:Y:S01]  /*52540*/  @P6 STG.E desc[UR8][R8.64], R247 ;  /* 0x000000f708006986 */ /* 0x0003e2000c101908 */
[----:B------:R-:W-:Y:S01]  /*52550*/  ISETP.LT.AND P6, PT, R6, UR4, !P0 ;  /* 0x0000000406007c0c */ /* 0x000fe2000c7c1270 */
[----:B----4-:R-:W-:Y:S01]  /*52560*/  IMAD.WIDE R10, R224, 0x4, R2 ;  /* 0x00000004e00a7825 */ /* 0x010fe200078e0202 */
[----:B------:R-:W-:-:S03]  /*52570*/  ULDC UR4, c[0x0][0x22c] ;  /* 0x00008b0000047ab9 */ /* 0x000fc60000000800 */
[----:B------:R-:W-:Y:S01]  /*52580*/  VIADD R225, R224, UR28 ;  /* 0x0000001ce0e17c36 */ /* 0x000fe20008000000 */
[----:B------:R4:W-:Y:S03]  /*52590*/  @P4 STG.E desc[UR8][R10.64], R246 ;  /* 0x000000f60a004986 */ /* 0x0009e6000c101908 */
[----:B-1----:R-:W-:-:S04]  /*525a0*/  IMAD.WIDE R8, R225, 0x4, R2 ;  /* 0x00000004e1087825 */ /* 0x002fc800078e0202 */
[----:B----4-:R-:W-:-:S05]  /*525b0*/  IMAD.WIDE R10, R224, 0x4, R4 ;  /* 0x00000004e00a7825 */ /* 0x010fca00078e0204 */
[----:B------:R-:W-:Y:S04]  /*525c0*/  @P2 STG.E desc[UR8][R10.64], R245 ;  /* 0x000000f50a002986 */ /* 0x000fe8000c101908 */
[----:B------:R1:W-:Y:S01]  /*525d0*/  @P6 STG.E desc[UR8][R8.64], R249 ;  /* 0x000000f908006986 */ /* 0x0003e2000c101908 */
[----:B------:R-:W-:Y:S01]  /*525e0*/  ISETP.LT.AND P0, PT, R7, UR6, !P0 ;  /* 0x0000000607007c0c */ /* 0x000fe2000c701270 */
[----:B------:R-:W-:Y:S01]  /*525f0*/  VIADD R226, R0, 0x79 ;  /* 0x0000007900e27836 */ /* 0x000fe20000000000 */
[----:B------:R-:W-:Y:S01]  /*52600*/  ISETP.LT.AND P4, PT, R6, UR10, !P1 ;  /* 0x0000000a06007c0c */ /* 0x000fe2000cf81270 */
[C---:B------:R-:W-:Y:S01]  /*52610*/  VIADD R224, R225.reuse, UR28 ;  /* 0x0000001ce1e07c36 */ /* 0x040fe20008000000 */
[----:B------:R-:W-:Y:S01]  /*52620*/  ULDC UR6, c[0x0][0x228] ;  /* 0x00008a0000067ab9 */ /* 0x000fe20000000800 */
[----:B------:R-:W-:Y:S01]  /*52630*/  ULDC UR10, c[0x0][0x228] ;  /* 0x00008a00000a7ab9 */ /* 0x000fe20000000800 */
[----:B-1----:R-:W4:Y:S01]  /*52640*/  LDL.LU R249, [R1+0x6ec] ;  /* 0x0006ec0001f97983 */ /* 0x002f220000300800 */
[----:B------:R-:W-:-:S03]  /*52650*/  IMAD.WIDE R8, R225, 0x4, R4 ;  /* 0x00000004e1087825 */ /* 0x000fc600078e0204 */
[----:B------:R-:W3:Y:S04]  /*52660*/  LDL.LU R246, [R1+0x6f0] ;  /* 0x0006f00001f67983 */ /* 0x000ee80000300800 */
[----:B------:R1:W-:Y:S04]  /*52670*/  @P0 STG.E desc[UR8][R8.64], R244 ;  /* 0x000000f408000986 */ /* 0x0003e8000c101908 */
[----:B-1----:R-:W2:Y:S01]  /*52680*/  LDL.LU R244, [R1+0x4f0] ;  /* 0x0004f00001f47983 */ /* 0x002ea20000300800 */
[----:B------:R-:W-:Y:S01]  /*52690*/  ISETP.GE.AND P2, PT, R226, UR4, PT ;  /* 0x00000004e2007c0c */ /* 0x000fe2000bf46270 */
[----:B------:R-:W-:Y:S01]  /*526a0*/  ULDC UR4, c[0x0][0x22c] ;  /* 0x00008b0000047ab9 */ /* 0x000fe20000000800 */
[----:B------:R-:W-:Y:S01]  /*526b0*/  IADD3 R226, R0, 0x7a, RZ ;  /* 0x0000007a00e27810 */ /* 0x000fe20007ffe0ff */
[----:B------:R-:W-:Y:S01]  /*526c0*/  IMAD.WIDE R10, R224, 0x4, R2 ;  /* 0x00000004e00a7825 */ /* 0x000fe200078e0202 */
[C---:B------:R-:W-:Y:S01]  /*526d0*/  ISETP.LT.AND P1, PT, R7.reuse, UR6, !P1 ;  /* 0x0000000607007c0c */ /* 0x040fe2000cf21270 */
[----:B------:R-:W-:Y:S01]  /*526e0*/  ULDC UR6, c[0x0][0x228] ;  /* 0x00008a0000067ab9 */ /* 0x000fe20000000800 */
[----:B------:R-:W-:Y:S01]  /*526f0*/  ISETP.GE.AND P6, PT, R226, UR4, PT ;  /* 0x00000004e2007c0c */ /* 0x000fe2000bfc6270 */
[----:B------:R-:W-:Y:S01]  /*52700*/  ULDC UR4, c[0x0][0x228] ;  /* 0x00008a0000047ab9 */ /* 0x000fe20000000800 */
[----:B------:R-:W-:Y:S01]  /*52710*/  IMAD.WIDE R8, R224, 0x4, R4 ;  /* 0x00000004e0087825 */ /* 0x000fe200078e0204 */
[----:B------:R-:W-:Y:S01]  /*52720*/  ISETP.LT.AND P0, PT, R6, UR4, !P3 ;  /* 0x0000000406007c0c */ /* 0x000fe2000df01270 */
[----:B------:R1:W-:Y:S01]  /*52730*/  @P4 STG.E desc[UR8][R10.64], R251 ;  /* 0x000000fb0a004986 */ /* 0x0003e2000c101908 */
[----:B------:R-:W-:Y:S01]  /*52740*/  ULDC UR4, c[0x0][0x22c] ;  /* 0x00008b0000047ab9 */ /* 0x000fe20000000800 */
[----:B------:R-:W-:Y:S01]  /*52750*/  ISETP.LT.AND P3, PT, R7, UR6, !P3 ;  /* 0x0000000607007c0c */ /* 0x000fe2000df61270 */
[----:B------:R-:W-:Y:S01]  /*52760*/  ULDC UR6, c[0x0][0x228] ;  /* 0x00008a0000067ab9 */ /* 0x000fe20000000800 */
[----:B------:R-:W-:Y:S01]  /*52770*/  IADD3 R227, R0, 0x7c, RZ ;  /* 0x0000007c00e37810 */ /* 0x000fe20007ffe0ff */
[----:B------:R-:W2:Y:S01]  /*52780*/  LDL.LU R245, [R1+0xf0] ;  /* 0x0000f00001f57983 */ /* 0x000ea20000300800 */
[----:B-1----:R-:W-:-:S02]  /*52790*/  VIADD R10, R224, UR28 ;  /* 0x0000001ce00a7c36 */ /* 0x002fc40008000000 */
[----:B------:R-:W-:Y:S01]  /*527a0*/  VIADD R11, R0, 0x7b ;  /* 0x0000007b000b7836 */ /* 0x000fe20000000000 */
[----:B------:R1:W-:Y:S01]  /*527b0*/  @P1 STG.E desc[UR8][R8.64], R250 ;  /* 0x000000fa08001986 */ /* 0x0003e2000c101908 */
[----:B------:R-:W-:Y:S01]  /*527c0*/  IMAD.WIDE R224, R10, 0x4, R2 ;  /* 0x000000040ae07825 */ /* 0x000fe200078e0202 */
[----:B------:R-:W-:Y:S01]  /*527d0*/  ISETP.LT.AND P4, PT, R6, UR10, !P5 ;  /* 0x0000000a06007c0c */ /* 0x000fe2000ef81270 */
[----:B------:R-:W-:Y:S01]  /*527e0*/  ULDC UR10, c[0x0][0x228] ;  /* 0x00008a00000a7ab9 */ /* 0x000fe20000000800 */
[----:B------:R-:W-:Y:S01]  /*527f0*/  ISETP.GE.AND P1, PT, R11, UR4, PT ;  /* 0x000000040b007c0c */ /* 0x000fe2000bf26270 */
[----:B------:R-:W-:Y:S01]  /*52800*/  ULDC UR4, c[0x0][0x22c] ;  /* 0x00008b0000047ab9 */ /* 0x000fe20000000800 */
[C---:B------:R-:W-:Y:S01]  /*52810*/  VIADD R226, R10.reuse, UR28 ;  /* 0x0000001c0ae27c36 */ /* 0x040fe20008000000 */
[----:B------:R-:W2:Y:S01]  /*52820*/  LDL.LU R247, [R1+0x4f8] ;  /* 0x0004f80001f77983 */ /* 0x000ea20000300800 */
[----:B-1----:R-:W-:-:S04]  /*52830*/  IMAD.WIDE R8, R10, 0x4, R4 ;  /* 0x000000040a087825 */ /* 0x002fc800078e0204 */
[----:B------:R-:W-:Y:S01]  /*52840*/  IMAD.WIDE R10, R226, 0x4, R2 ;  /* 0x00000004e20a7825 */ /* 0x000fe200078e0202 */
[----:B----4-:R1:W-:Y:S01]  /*52850*/  @P0 STG.E desc[UR8][R224.64], R249 ;  /* 0x000000f9e0000986 */ /* 0x0103e2000c101908 */
[----:B------:R-:W-:Y:S01]  /*52860*/  ISETP.GE.AND P0, PT, R227, UR4, PT ;  /* 0x00000004e3007c0c */ /* 0x000fe2000bf06270 */
[----:B------:R-:W-:Y:S02]  /*52870*/  ULDC UR4, c[0x0][0x228] ;  /* 0x00008a0000047ab9 */ /* 0x000fe40000000800 */
[----:B------:R-:W-:Y:S01]  /*52880*/  ISETP.LT.AND P5, PT, R7, UR4, !P5 ;  /* 0x0000000407007c0c */ /* 0x000fe2000efa1270 */
[----:B------:R4:W-:Y:S01]  /*52890*/  @P3 STG.E desc[UR8][R8.64], R248 ;  /* 0x000000f808003986 */ /* 0x0009e2000c101908 */
[----:B------:R-:W-:Y:S02]  /*528a0*/  ULDC UR4, c[0x0][0x228] ;  /* 0x00008a0000047ab9 */ /* 0x000fe40000000800 */
[----:B------:R-:W-:Y:S01]  /*528b0*/  ISETP.LT.AND P3, PT, R6, UR4, !P2 ;  /* 0x0000000406007c0c */ /* 0x000fe2000d761270 */
[----:B------:R-:W2:Y:S01]  /*528c0*/  LDL.LU R227, [R1+0x2f8] ;  /* 0x0002f80001e37983 */ /* 0x000ea20000300800 */
[----:B------:R-:W-:-:S03]  /*528d0*/  ULDC UR4, c[0x0][0x22c] ;  /* 0x00008b0000047ab9 */ /* 0x000fc60000000800 */
[----:B---3--:R3:W-:Y:S01]  /*528e0*/  @P4 STG.E desc[UR8][R10.64], R246 ;  /* 0x000000f60a004986 */ /* 0x0087e2000c101908 */
[C---:B-1----:R-:W-:Y:S02]  /*528f0*/  VIADD R225, R0.reuse, 0x7e ;  /* 0x0000007e00e17836 */ /* 0x042fe40000000000 */
[----:B----4-:R-:W-:Y:S01]  /*52900*/  VIADD R8, R0, 0x7d ;  /* 0x0000007d00087836 */ /* 0x010fe20000000000 */
[----:B------:R-:W4:Y:S01]  /*52910*/  LDL.LU R251, [R1+0x6fc] ;  /* 0x0006fc0001fb7983 */ /* 0x000f220000300800 */
[----:B------:R-:W-:-:S03]  /*52920*/  VIADD R224, R226, UR28 ;  /* 0x0000001ce2e07c36 */ /* 0x000fc60008000000 */
[----:B------:R-:W4:Y:S01]  /*52930*/  LDL.LU R250, [R1+0x4fc] ;  /* 0x0004fc0001fa7983 */ /* 0x000f220000300800 */
[----:B---3--:R-:W-:-:S03]  /*52940*/  IMAD.WIDE R10, R226, 0x4, R4 ;  /* 0x00000004e20a7825 */ /* 0x008fc600078e0204 */
[----:B------:R-:W3:Y:S01]  /*52950*/  LDL.LU R249, [R1+0xfc] ;  /* 0x0000fc0001f97983 */ /* 0x000ee20000300800 */
[----:B------:R-:W-:Y:S01]  /*52960*/  ISETP.GE.AND P4, PT, R8, UR4, PT ;  /* 0x0000000408007c0c */ /* 0x000fe2000bf86270 */
[----:B------:R-:W-:Y:S02]  /*52970*/  ULDC UR4, c[0x0][0x22c] ;  /* 0x00008b0000047ab9 */ /* 0x000fe40000000800 */
[----:B------:R-:W3:Y:S04]  /*52980*/  LDL.LU R248, [R1+0x2fc] ;  /* 0x0002fc0001f87983 */ /* 0x000ee80000300800 */
[----:B------:R-:W4:Y:S04]  /*52990*/  LDL.LU R246, [R1+0x6f4] ;  /* 0x0006f40001f67983 */ /* 0x000f280000300800 */
[----:B------:R-:W3:Y:S04]  /*529a0*/  LDL.LU R226, [R1+0xf4] ;  /* 0x0000f40001e27983 */ /* 0x000ee80000300800 */
[----:B--2---:R1:W-:Y:S01]  /*529b0*/  @P5 STG.E desc[UR8][R10.64], R244 ;  /* 0x000000f40a005986 */ /* 0x0043e2000c101908 */
[----:B------:R-:W-:Y:S01]  /*529c0*/  ISETP.GE.AND P5, PT, R225, UR4, PT ;  /* 0x00000004e1007c0c */ /* 0x000fe2000bfa6270 */
[C---:B------:R-:W-:Y:S01]  /*529d0*/  IMAD.WIDE R8, R224.reuse, 0x4, R2 ;  /* 0x00000004e0087825 */ /* 0x040fe200078e0202 */
[----:B------:R-:W-:Y:S01]  /*529e0*/  ISETP.LT.AND P2, PT, R7, UR6, !P2 ;  /* 0x0000000607007c0c */ /* 0x000fe2000d741270 */
[----:B------:R-:W-:Y:S01]  /*529f0*/  ULDC UR4, c[0x0][0x228] ;  /* 0x00008a0000047ab9 */ /* 0x000fe20000000800 */
[----:B------:R-:W-:Y:S01]  /*52a00*/  ULDC UR6, c[0x0][0x228] ;  /* 0x00008a0000067ab9 */ /* 0x000fe20000000800 */
[----:B-1----:R-:W2:Y:S04]  /*52a10*/  LDL.LU R244, [R1+0x1824] ;  /* 0x0018240001f47983 */ /* 0x002ea80000300800 */
[----:B------:R-:W4:Y:S01]  /*52a20*/  LDL.LU R225, [R1+0x2f0] ;  /* 0x0002f00001e17983 */ /* 0x000f220000300800 */
[----:B------:R-:W-:-:S03]  /*52a30*/  IMAD.WIDE R10, R224, 0x4, R4 ;  /* 0x00000004e00a7825 */ /* 0x000fc600078e0204 */
[----:B------:R1:W-:Y:S01]  /*52a40*/  @P3 STG.E desc[UR8][R8.64], R245 ;  /* 0x000000f508003986 */ /* 0x0003e2000c101908 */
[----:B------:R-:W-:Y:S01]  /*52a50*/  ISETP.LT.AND P3, PT, R6, UR4, !P6 ;  /* 0x0000000406007c0c */ /* 0x000fe2000f761270 */
[----:B------:R-:W-:Y:S01]  /*52a60*/  ULDC UR4, c[0x0][0x228] ;  /* 0x00008a0000047ab9 */ /* 0x000fe20000000800 */
[----:B------:R-:W-:Y:S01]  /*52a70*/  IADD3 R224, R224, UR28, RZ ;  /* 0x0000001ce0e07c10 */ /* 0x000fe2000fffe0ff */
[----:B-1----:R-:W2:Y:S04]  /*52a80*/  LDL.LU R245, [R1+0x1820] ;  /* 0x0018200001f57983 */ /* 0x002ea80000300800 */
[----:B----4-:R1:W-:Y:S02]  /*52a90*/  @P2 STG.E desc[UR8][R10.64], R225 ;  /* 0x000000e10a002986 */ /* 0x0103e4000c101908 */
[----:B-1----:R-:W-:-:S05]  /*52aa0*/  IMAD.WIDE R10, R224, 0x4, R2 ;  /* 0x00000004e00a7825 */ /* 0x002fca00078e0202 */
[----:B------:R1:W-:Y:S04]  /*52ab0*/  @P3 STG.E desc[UR8][R10.64], R246 ;  /* 0x000000f60a003986 */ /* 0x0003e8000c101908 */
[----:B-1----:R-:W4:Y:S04]  /*52ac0*/  LDL.LU R246, [R1+0x181c] ;  /* 0x00181c0001f67983 */ /* 0x002f280000300800 */
[----:B------:R-:W3:Y:S01]  /*52ad0*/  LDL.LU R11, [R1+0x4f4] ;  /* 0x0004f400010b7983 */ /* 0x000ee20000300800 */
[----:B------:R-:W-:Y:S01]  /*52ae0*/  ISETP.LT.AND P6, PT, R7, UR6, !P6 ;  /* 0x0000000607007c0c */ /* 0x000fe2000f7c1270 */
[----:B------:R-:W-:Y:S01]  /*52af0*/  IMAD.WIDE R8, R224, 0x4, R4 ;  /* 0x00000004e0087825 */ /* 0x000fe200078e0204 */
[----:B------:R-:W-:Y:S01]  /*52b00*/  ISETP.LT.AND P2, PT, R6, UR4, !P1 ;  /* 0x0000000406007c0c */ /* 0x000fe2000cf41270 */
[----:B------:R-:W-:Y:S01]  /*52b10*/  ULDC UR6, c[0x0][0x228] ;  /* 0x00008a0000067ab9 */ /* 0x000fe20000000800 */
[----:B------:R-:W-:Y:S01]  /*52b20*/  ULDC UR4, c[0x0][0x22c] ;  /* 0x00008b0000047ab9 */ /* 0x000fe20000000800 */
[----:B------:R-:W-:-:S02]  /*52b30*/  VIADD R224, R224, UR28 ;  /* 0x0000001ce0e07c36 */ /* 0x000fc40008000000 */
[----:B------:R-:W-:-:S06]  /*52b40*/  VIADD R225, R0, 0x7f ;  /* 0x0000007f00e17836 */ /* 0x000fcc0000000000 */
[----:B---3--:R1:W-:Y:S02]  /*52b50*/  @P6 STG.E desc[UR8][R8.64], R11 ;  /* 0x0000000b08006986 */ /* 0x0083e4000c101908 */
[----:B-1----:R-:W-:-:S05]  /*52b60*/  IMAD.WIDE R8, R224, 0x4, R2 ;  /* 0x00000004e0087825 */ /* 0x002fca00078e0202 */
[----:B------:R1:W-:Y:S01]  /*52b70*/  @P2 STG.E desc[UR8][R8.64], R226 ;  /* 0x000000e208002986 */ /* 0x0003e2000c101908 */
[----:B------:R-:W-:-:S03]  /*52b80*/  IMAD.WIDE R10, R224, 0x4, R4 ;  /* 0x00000004e00a7825 */ /* 0x000fc600078e0204 */
[----:B-1----:R-:W3:Y:S01]  /*52b90*/  LDL.LU R9, [R1+0x2f4] ;  /* 0x0002f40001097983 */ /* 0x002ee20000300800 */
[----:B------:R-:W-:-:S03]  /*52ba0*/  IADD3 R226, R224, UR28, RZ ;  /* 0x0000001ce0e27c10 */ /* 0x000fc6000fffe0ff */
[----:B------:R-:W2:Y:S01]  /*52bb0*/  LDL.LU R224, [R1+0x6f8] ;  /* 0x0006f80001e07983 */ /* 0x000ea20000300800 */
[----:B------:R-:W-:Y:S01]  /*52bc0*/  ISETP.LT.AND P1, PT, R7, UR6, !P1 ;  /* 0x0000000607007c0c */ /* 0x000fe2000cf21270 */
[----:B------:R-:W-:Y:S01]  /*52bd0*/  ULDC UR6, c[0x0][0x228] ;  /* 0x00008a0000067ab9 */ /* 0x000fe20000000800 */
[----:B------:R-:W-:Y:S01]  /*52be0*/  ISETP.GE.AND P3, PT, R225, UR4, PT ;  /* 0x00000004e1007c0c */ /* 0x000fe2000bf66270 */
[----:B------:R-:W-:Y:S02]  /*52bf0*/  ULDC UR4, c[0x0][0x228] ;  /* 0x00008a0000047ab9 */ /* 0x000fe40000000800 */
[----:B------:R-:W-:Y:S01]  /*52c00*/  ISETP.LT.AND P6, PT, R6, UR4, !P0 ;  /* 0x0000000406007c0c */ /* 0x000fe2000c7c1270 */
[----:B------:R-:W-:Y:S01]  /*52c10*/  VIADD R225, R0, 0x80 ;  /* 0x0000008000e17836 */ /* 0x000fe20000000000 */
[----:B------:R-:W-:-:S06]  /*52c20*/  ULDC UR4, c[0x0][0x22c] ;  /* 0x00008b0000047ab9 */ /* 0x000fcc0000000800 */
[----:B---3--:R1:W-:Y:S02]  /*52c30*/  @P1 STG.E desc[UR8][R10.64], R9 ;  /* 0x000000090a001986 */ /* 0x0083e4000c101908 */
[----:B-1----:R-:W-:-:S05]  /*52c40*/  IMAD.WIDE R8, R226, 0x4, R2 ;  /* 0x00000004e2087825 */ /* 0x002fca00078e0202 */
[----:B--2---:R1:W-:Y:S02]  /*52c50*/  @P6 STG.E desc[UR8][R8.64], R224 ;  /* 0x000000e008006986 */ /* 0x0043e4000c101908 */
[C---:B-1----:R-:W-:Y:S02]  /*52c60*/  VIADD R224, R226.reuse, UR28 ;  /* 0x0000001ce2e07c36 */ /* 0x042fe40008000000 */
[----:B------:R-:W-:Y:S02]  /*52c70*/  IMAD.WIDE R8, R226, 0x4, R4 ;  /* 0x00000004e2087825 */ /* 0x000fe400078e0204 */
[----:B------:R-:W2:Y:S01]  /*52c80*/  LDL.LU R226, [R1+0xf8] ;  /* 0x0000f80001e27983 */ /* 0x000ea20000300800 */
[----:B------:R-:W-:Y:S01]  /*52c90*/  ISETP.GE.AND P2, PT, R225, UR4, PT ;  /* 0x00000004e1007c0c */ /* 0x000fe2000bf46270 */
[----:B------:R-:W-:Y:S02]  /*52ca0*/  ULDC UR4, c[0x0][0x228] ;  /* 0x00008a0000047ab9 */ /* 0x000fe40000000800 */
[C---:B------:R-:W-:Y:S01]  /*52cb0*/  ISETP.LT.AND P0, PT, R7.reuse, UR4, !P0 ;  /* 0x0000000407007c0c */ /* 0x040fe2000c701270 */
[----:B------:R-:W-:Y:S01]  /*52cc0*/  VIADD R10, R0, 0x81 ;  /* 0x00000081000a7836 */ /* 0x000fe20000000000 */
[----:B------:R-:W-:Y:S01]  /*52cd0*/  ISETP.LT.AND P1, PT, R6, UR6, !P4 ;  /* 0x0000000606007c0c */ /* 0x000fe2000e721270 */
[----:B------:R-:W-:Y:S01]  /*52ce0*/  ULDC UR4, c[0x0][0x22c] ;  /* 0x00008b0000047ab9 */ /* 0x000fe20000000800 */
[----:B------:R-:W-:Y:S01]  /*52cf0*/  VIADD R225, R0, 0x82 ;  /* 0x0000008200e17836 */ /* 0x000fe20000000000 */
[----:B------:R-:W-:Y:S01]  /*52d00*/  ULDC UR6, c[0x0][0x228] ;  /* 0x00008a0000067ab9 */ /* 0x000fe20000000800 */
[----:B------:R-:W-:Y:S01]  /*52d10*/  ISETP.GE.AND P6, PT, R10, UR4, PT ;  /* 0x000000040a007c0c */ /* 0x000fe2000bfc6270 */
[----:B------:R-:W-:Y:S01]  /*52d20*/  ULDC UR4, c[0x0][0x228] ;  /* 0x00008a0000047ab9 */ /* 0x000fe20000000800 */
[----:B------:R-:W-:Y:S01]  /*52d30*/  IMAD.WIDE R10, R224, 0x4, R2 ;  /* 0x00000004e00a7825 */ /* 0x000fe200078e0202 */
[----:B------:R-:W-:Y:S01]  /*52d40*/  ISETP.LT.AND P4, PT, R7, UR4, !P4 ;  /* 0x0000000407007c0c */ /* 0x000fe2000e781270 */
[----:B------:R-:W-:-:S03]  /*52d50*/  ULDC UR4, c[0x0][0x22c] ;  /* 0x00008b0000047ab9 */ /* 0x000fc60000000800 */
[----:B------:R1:W-:Y:S01]  /*52d60*/  @P0 STG.E desc[UR8][R8.64], R247 ;  /* 0x000000f708000986 */ /* 0x0003e2000c101908 */
[----:B------:R-:W-:Y:S01]  /*52d70*/  ISETP.GE.AND P0, PT, R225, UR4, PT ;  /* 0x00000004e1007c0c */ /* 0x000fe2000bf06270 */
[----:B------:R-:W-:Y:S01]  /*52d80*/  ULDC UR4, c[0x0][0x228] ;  /* 0x00008a0000047ab9 */ /* 0x000fe20000000800 */
[C---:B------:R-:W-:Y:S01]  /*52d90*/  IADD3 R225, R224.reuse, UR28, RZ ;  /* 0x0000001ce0e17c10 */ /* 0x040fe2000fffe0ff */
[----:B-1----:R-:W-:Y:S01]  /*52da0*/  IMAD.WIDE R8, R224, 0x4, R4 ;  /* 0x00000004e0087825 */ /* 0x002fe200078e0204 */
[----:B------:R-:W3:Y:S03]  /*52db0*/  LDL.LU R247, [R1+0x1818] ;  /* 0x0018180001f77983 */ /* 0x000ee60000300800 */
[----:B------:R-:W-:Y:S01]  /*52dc0*/  VIADD R224, R225, UR28 ;  /* 0x0000001ce1e07c36 */ /* 0x000fe20008000000 */
[----:B--2---:R1:W-:Y:S01]  /*52dd0*/  @P1 STG.E desc[UR8][R10.64], R226 ;  /* 0x000000e20a001986 */ /* 0x0043e2000c101908 */
[----:B------:R-:W-:Y:S01]  /*52de0*/  ISETP.LT.AND P1, PT, R6, UR4, !P5 ;  /* 0x0000000406007c0c */ /* 0x000fe2000ef21270 */
[----:B------:R-:W-:-:S02]  /*52df0*/  ULDC UR4, c[0x0][0x228] ;  /* 0x00008a0000047ab9 */ /* 0x000fc40000000800 */
[----:B------:R-:W-:Y:S01]  /*52e00*/  ISETP.LT.AND P5, PT, R7, UR4, !P5 ;  /* 0x0000000407007c0c */ /* 0x000fe2000efa1270 */
[----:B------:R-:W-:Y:S01]  /*52e10*/  ULDC UR4, c[0x0][0x228] ;  /* 0x00008a0000047ab9 */ /* 0x000fe20000000800 */
[----:B------:R2:W-:Y:S01]  /*52e20*/  @P4 STG.E desc[UR8][R8.64], R227 ;  /* 0x000000e308004986 */ /* 0x0005e2000c101908 */
[----:B------:R-:W-:Y:S01]  /*52e30*/  ISETP.LT.AND P4, PT, R6, UR4, !P3 ;  /* 0x0000000406007c0c */ /* 0x000fe2000df81270 */
[----:B------:R-:W-:Y:S01]  /*52e40*/  ULDC UR4, c[0x0][0x22c] ;  /* 0x00008b0000047ab9 */ /* 0x000fe20000000800 */
[----:B-1----:R-:W-:-:S04]  /*52e50*/  IMAD.WIDE R10, R225, 0x4, R2 ;  /* 0x00000004e10a7825 */ /* 0x002fc800078e0202 */
[----:B------:R-:W-:Y:S01]  /*52e60*/  VIADD R226, R0, 0x83 ;  /* 0x0000008300e27836 */ /* 0x000fe20000000000 */
[----:B------:R1:W-:Y:S04]  /*52e70*/  @P1 STG.E desc[UR8][R10.64], R251 ;  /* 0x000000fb0a001986 */ /* 0x0003e8000c101908 */
[----:B------:R-:W-:Y:S01]  /*52e80*/  ISETP.GE.AND P1, PT, R226, UR4, PT ;  /* 0x00000004e2007c0c */ /* 0x000fe2000bf26270 */
[----:B------:R-:W-:Y:S01]  /*52e90*/  ULDC UR4, c[0x0][0x228] ;  /* 0x00008a0000047ab9 */ /* 0x000fe20000000800 */
[----:B--2---:R-:W2:Y:S01]  /*52ea0*/  LDL.LU R227, [R1+0x300] ;  /* 0x0003000001e37983 */ /* 0x004ea20000300800 */
[----:B------:R-:W-:Y:S01]  /*52eb0*/  ISETP.LT.AND P3, PT, R7, UR4, !P3 ;  /* 0x0000000407007c0c */ /* 0x000fe2000df61270 */
[----:B------:R-:W-:Y:S01]  /*52ec0*/  IMAD.WIDE R8, R225, 0x4, R4 ;  /* 0x00000004e1087825 */ /* 0x000fe200078e0204 */
[----:B------:R-:W-:-:S03]  /*52ed0*/  ULDC UR4, c[0x0][0x228] ;  /* 0x00008a0000047ab9 */ /* 0x000fc60000000800 */
[C---:B-1----:R-:W-:Y:S01]  /*52ee0*/  IMAD.WIDE R10, R224.reuse, 0x4, R2 ;  /* 0x00000004e00a7825 */ /* 0x042fe200078e0202 */
[----:B------:R1:W-:Y:S04]  /*52ef0*/  @P5 STG.E desc[UR8][R8.64], R250 ;  /* 0x000000fa08005986 */ /* 0x0003e8000c101908 */
[----:B------:R-:W-:Y:S01]  /*52f00*/  @P4 STG.E desc[UR8][R10.64], R249 ;  /* 0x000000f90a004986 */ /* 0x000fe2000c101908 */
[----:B-1----:R-:W-:-:S05]  /*52f10*/  IMAD.WIDE R8, R224, 0x4, R4 ;  /* 0x00000004e0087825 */ /* 0x002fca00078e0204 */
[----:B------:R1:W-:Y:S04]  /*52f20*/  @P3 STG.E desc[UR8][R8.64], R248 ;  /* 0x000000f808003986 */ /* 0x0003e8000c101908 */
[----:B-1----:R-:W4:Y:S01]  /*52f30*/  LDL.LU R9, [R1+0x700] ;  /* 0x0007000001097983 */ /* 0x002f220000300800 */
[----:B------:R-:W-:Y:S01]  /*52f40*/  ISETP.LT.AND P5, PT, R6, UR4, !P2 ;  /* 0x0000000406007c0c */ /* 0x000fe2000d7a1270 */
[----:B------:R-:W-:Y:S01]  /*52f50*/  VIADD R226, R0, 0x84 ;  /* 0x0000008400e27836 */ /* 0x000fe20000000000 */
[----:B------:R-:W-:Y:S01]  /*52f60*/  IADD3 R225, R224, UR28, RZ ;  /* 0x0000001ce0e17c10 */ /* 0x000fe2000fffe0ff */
[----:B------:R-:W-:Y:S01]  /*52f70*/  ULDC UR4, c[0x0][0x22c] ;  /* 0x00008b0000047ab9 */ /* 0x000fe20000000800 */
[----:B------:R-:W3:Y:S02]  /*52f80*/  LDL.LU R248, [R1+0x704] ;  /* 0x0007040001f87983 */ /* 0x000ee40000300800 */
[----:B------:R-:W-:Y:S01]  /*52f90*/  ISETP.GE.AND P3, PT, R226, UR4, PT ;  /* 0x00000004e2007c0c */ /* 0x000fe2000bf66270 */
[----:B------:R-:W-:Y:S01]  /*52fa0*/  IMAD.WIDE R10, R225, 0x4, R2 ;  /* 0x00000004e10a7825 */ /* 0x000fe200078e0202 */
[----:B------:R-:W3:Y:S01]  /*52fb0*/  LDL.LU R250, [R1+0x104] ;  /* 0x0001040001fa7983 */ /* 0x000ee20000300800 */
[----:B------:R-:W-:-:S02]  /*52fc0*/  ULDC UR4, c[0x0][0x22c] ;  /* 0x00008b0000047ab9 */ /* 0x000fc40000000800 */
[----:B------:R-:W-:Y:S01]  /*52fd0*/  VIADD R226, R0, 0x85 ;  /* 0x0000008500e27836 */ /* 0x000fe20000000000 */
[----:B------:R-:W3:Y:S01]  /*52fe0*/  LDL.LU R249, [R1+0x708] ;  /* 0x0007080001f97983 */ /* 0x000ee20000300800 */
[----:B------:R-:W-:-:S03]  /*52ff0*/  VIADD R224, R225, UR28 ;  /* 0x0000001ce1e07c36 */ /* 0x000fc60008000000 */
[----:B------:R-:W3:Y:S04]  /*53000*/  LDL.LU R251, [R1+0x70c] ;  /* 0x00070c0001fb7983 */ /* 0x000ee80000300800 */
[----:B----4-:R1:W-:Y:S01]  /*53010*/  @P5 STG.E desc[UR8][R10.64], R9 ;  /* 0x000000090a005986 */ /* 0x0103e2000c101908 */
[----:B------:R-:W-:Y:S01]  /*53020*/  ISETP.GE.AND P5, PT, R226, UR4, PT ;  /* 0x00000004e2007c0c */ /* 0x000fe2000bfa6270 */
[----:B------:R-:W-:Y:S01]  /*53030*/  ULDC UR4, c[0x0][0x228] ;  /* 0x00008a0000047ab9 */ /* 0x000fe20000000800 */
[----:B-1----:R-:W-:Y:S02]  /*53040*/  IMAD.WIDE R8, R225, 0x4, R4 ;  /* 0x00000004e1087825 */ /* 0x002fe400078e0204 */
[----:B------:R-:W4:Y:S04]  /*53050*/  LDL.LU R225, [R1+0x100] ;  /* 0x0001000001e17983 */ /* 0x000f280000300800 */
[----:B------:R-:W2:Y:S01]  /*53060*/  LDL.LU R226, [R1+0x500] ;  /* 0x0005000001e27983 */ /* 0x000ea20000300800 */
[----:B------:R-:W-:-:S02]  /*53070*/  ISETP.LT.AND P2, PT, R7, UR6, !P2 ;  /* 0x0000000607007c0c */ /* 0x000fc4000d741270 */
[----:B------:R-:W-:Y:S01]  /*53080*/  ISETP.LT.AND P4, PT, R6, UR10, !P6 ;  /* 0x0000000a06007c0c */ /* 0x000fe2000f781270 */
[----:B------:R-:W-:Y:S01]  /*53090*/  IMAD.WIDE R10, R224, 0x4, R2 ;  /* 0x00000004e00a7825 */ /* 0x000fe200078e0202 */
[----:B------:R-:W-:Y:S01]  /*530a0*/  ULDC UR6, c[0x0][0x228] ;  /* 0x00008a0000067ab9 */ /* 0x000fe20000000800 */
[----:B------:R-:W-:Y:S01]  /*530b0*/  ULDC UR10, c[0x0][0x228] ;  /* 0x00008a00000a7ab9 */ /* 0x000fe20000000800 */
[----:B------:R-:W-:Y:S01]  /*530c0*/  ISETP.LT.AND P6, PT, R7, UR6, !P6 ;  /* 0x0000000607007c0c */ /* 0x000fe2000f7c1270 */
[----:B------:R-:W-:-:S06]  /*530d0*/  ULDC UR6, c[0x0][0x228] ;  /* 0x00008a0000067ab9 */ /* 0x000fcc0000000800 */
[----:B--2---:R1:W-:Y:S04]  /*530e0*/  @P2 STG.E desc[UR8][R8.64], R226 ;  /* 0x000000e208002986 */ /* 0x0043e8000c101908 */
[----:B----4-:R2:W-:Y:S01]  /*530f0*/  @P4 STG.E desc[UR8][R10.64], R225 ;  /* 0x000000e10a004986 */ /* 0x0105e2000c101908 */
[----:B------:R-:W-:Y:S01]  /*53100*/  ISETP.LT.AND P4, PT, R6, UR4, !P0 ;  /* 0x0000000406007c0c */ /* 0x000fe2000c781270 */
[----:B------:R-:W-:Y:S01]  /*53110*/  ULDC UR4, c[0x0][0x22c] ;  /* 0x00008b0000047ab9 */ /* 0x000fe20000000800 */
[C---:B-1----:R-:W-:Y:S01]  /*53120*/  IMAD.WIDE R8, R224.reuse, 0x4, R4 ;  /* 0x00000004e0087825 */ /* 0x042fe200078e0204 */
[----:B--2---:R-:W-:-:S04]  /*53130*/  IADD3 R10, R224, UR28, RZ ;  /* 0x0000001ce00a7c10 */ /* 0x004fc8000fffe0ff */
[----:B------:R-:W-:Y:S01]  /*53140*/  @P6 STG.E desc[UR8][R8.64], R227 ;  /* 0x000000e308006986 */ /* 0x000fe2000c101908 */
[----:B------:R-:W-:-:S05]  /*53150*/  IMAD.WIDE R224, R10, 0x4, R2 ;  /* 0x000000040ae07825 */ /* 0x000fca00078e0202 */
[----:B---3--:R1:W-:Y:S04]  /*53160*/  @P4 STG.E desc[UR8][R224.64], R248 ;  /* 0x000000f8e0004986 */ /* 0x0083e8000c101908 */
[----:B-1----:R-:W2:Y:S04]  /*53170*/  LDL.LU R248, [R1+0x1814] ;  /* 0x0018140001f87983 */ /* 0x002ea80000300800 */
[----:B------:R-:W3:Y:S01]  /*53180*/  LDL.LU R224, [R1+0x504] ;  /* 0x0005040001e07983 */ /* 0x000ee20000300800 */
[----:B------:R-:W-:Y:S02]  /*53190*/  ISETP.LT.AND P0, PT, R7, UR6, !P0 ;  /* 0x0000000607007c0c */ /* 0x000fe4000c701270 */
[----:B------:R-:W-:Y:S01]  /*531a0*/  ISETP.LT.AND P2, PT, R6, UR10, !P1 ;  /* 0x0000000a06007c0c */ /* 0x000fe2000cf41270 */
[----:B------:R-:W-:Y:S01]  /*531b0*/  VIADD R11, R0, 0x86 ;  /* 0x00000086000b7836 */ /* 0x000fe20000000000 */
[----:B------:R-:W4:Y:S01]  /*531c0*/  LDL.LU R225, [R1+0x508] ;  /* 0x0005080001e17983 */ /* 0x000f220000300800 */
[C---:B------:R-:W-:Y:S01]  /*531d0*/  VIADD R226, R10.reuse, UR28 ;  /* 0x0000001c0ae27c36 */ /* 0x040fe20008000000 */
[----:B------:R-:W-:Y:S01]  /*531e0*/  ULDC UR6, c[0x0][0x228] ;  /* 0x00008a0000067ab9 */ /* 0x000fe20000000800 */
[----:B------:R-:W-:Y:S01]  /*531f0*/  IMAD.WIDE R8, R10, 0x4, R4 ;  /* 0x000000040a087825 */ /* 0x000fe200078e0204 */
[----:B------:R-:W-:Y:S01]  /*53200*/  ISETP.GE.AND P6, PT, R11, UR4, PT ;  /* 0x000000040b007c0c */ /* 0x000fe2000bfc6270 */
[----:B------:R-:W-:Y:S01]  /*53210*/  ULDC UR4, c[0x0][0x22c] ;  /* 0x00008b0000047ab9 */ /* 0x000fe20000000800 */
[----:B------:R-:W-:Y:S01]  /*53220*/  ULDC UR10, c[0x0][0x228] ;  /* 0x00008a00000a7ab9 */ /* 0x000fe20000000800 */
[----:B------:R-:W-:-:S04]  /*53230*/  IMAD.WIDE R10, R226, 0x4, R2 ;  /* 0x00000004e20a7825 */ /* 0x000fc800078e0202 */
[----:B------:R-:W-:Y:S01]  /*53240*/  VIADD R227, R0, 0x87 ;  /* 0x0000008700e37836 */ /* 0x000fe20000000000 */
[----:B---3--:R-:W-:Y:S04]  /*53250*/  @P0 STG.E desc[UR8][R8.64], R224 ;  /* 0x000000e008000986 */ /* 0x008fe8000c101908 */
[----:B------:R1:W-:Y:S04]  /*53260*/  @P2 STG.E desc[UR8][R10.64], R250 ;  /* 0x000000fa0a002986 */ /* 0x0003e8000c101908 */
[----:B-1----:R-:W3:Y:S04]  /*53270*/  LDL.LU R11, [R1+0x304] ;  /* 0x00030400010b7983 */ /* 0x002ee80000300800 */
[----:B------:R-:W2:Y:S01]  /*53280*/  LDL.LU R250, [R1+0x108] ;  /* 0x0001080001fa7983 */ /* 0x000ea20000300800 */
[----:B------:R-:W-:Y:S01]  /*53290*/  ISETP.GE.AND P4, PT, R227, UR4, PT ;  /* 0x00000004e3007c0c */ /* 0x000fe2000bf86270 */
[----:B------:R-:W-:-:S02]  /*532a0*/  ULDC UR4, c[0x0][0x228] ;  /* 0x00008a0000047ab9 */ /* 0x000fc40000000800 */
[C---:B------:R-:W-:Y:S01]  /*532b0*/  ISETP.LT.AND P1, PT, R7.reuse, UR4, !P1 ;  /* 0x0000000407007c0c */ /* 0x040fe2000cf21270 */
[----:B------:R-:W-:Y:S02]  /*532c0*/  ULDC UR4, c[0x0][0x228] ;  /* 0x00008a0000047ab9 */ /* 0x000fe40000000800 */
        /* <DEDUP_REMOVED lines=11> */
[----:B---3--:R1:W-:Y:S02]  /*53380*/  @P1 STG.E desc[UR8][R226.64], R11 ;  /* 0x0000000be2001986 */ /* 0x0083e4000c101908 */
[----:B------:R-:W-:Y:S01]  /*53390*/  ISETP.GE.AND P1, PT, R10, UR4, PT ;  /* 0x000000040a007c0c */ /* 0x000fe2000bf26270 */
[----:B------:R-:W-:Y:S01]  /*533a0*/  ULDC UR4, c[0x0][0x228] ;  /* 0x00008a0000047ab9 */ /* 0x000fe20000000800 */
[----:B------:R3:W-:Y:S01]  /*533b0*/  @P2 STG.E desc[UR8][R8.64], R249 ;  /* 0x000000f908002986 */ /* 0x0007e2000c101908 */
[----:B------:R-:W-:Y:S01]  /*533c0*/  ISETP.LT.AND P2, PT, R6, UR4, !P5 ;  /* 0x0000000406007c0c */ /* 0x000fe2000ef41270 */
[----:B------:R-:W-:Y:S01]  /*533d0*/  ULDC UR4, c[0x0][0x228] ;  /* 0x00008a0000047ab9 */ /* 0x000fe20000000800 */
[C---:B-1----:R-:W-:Y:S01]  /*533e0*/  IMAD.WIDE R10, R224.reuse, 0x4, R4 ;  /* 0x00000004e00a7825 */ /* 0x042fe200078e0204 */
[----:B------:R-:W2:Y:S03]  /*533f0*/  LDL.LU R226, [R1+0x10c] ;  /* 0x00010c0001e27983 */ /* 0x000ea60000300800 */
[----:B------:R-:W-:Y:S01]  /*53400*/  VIADD R224, R224, UR28 ;  /* 0x0000001ce0e07c36 */ /* 0x000fe20008000000 */
[----:B----4-:R1:W-:Y:S04]  /*53410*/  @P3 STG.E desc[UR8][R10.64], R225 ;  /* 0x000000e10a003986 */ /* 0x0103e8000c101908 */
[----:B------:R-:W4:Y:S04]  /*53420*/  LDL.LU R227, [R1+0x30c] ;  /* 0x00030c0001e37983 */ /* 0x000f280000300800 */
[----:B---3--:R-:W3:Y:S01]  /*53430*/  LDL.LU R249, [R1+0x1810] ;  /* 0x0018100001f97983 */ /* 0x008ee20000300800 */
[----:B-1----:R-:W-:-:S05]  /*53440*/  IMAD.WIDE R10, R224, 0x4, R2 ;  /* 0x00000004e00a7825 */ /* 0x002fca00078e0202 */
[----:B--2---:R1:W-:Y:S04]  /*53450*/  @P2 STG.E desc[UR8][R10.64], R250 ;  /* 0x000000fa0a002986 */ /* 0x0043e8000c101908 */
[----:B-1----:R-:W2:Y:S04]  /*53460*/  LDL.LU R250, [R1+0x180c] ;  /* 0x00180c0001fa7983 */ /* 0x002ea80000300800 */
[----:B------:R-:W4:Y:S01]  /*53470*/  LDL.LU R11, [R1+0x308] ;  /* 0x00030800010b7983 */ /* 0x000f220000300800 */
[----:B------:R-:W-:Y:S01]  /*53480*/  ISETP.LT.AND P5, PT, R7, UR6, !P5 ;  /* 0x0000000607007c0c */ /* 0x000fe2000efa1270 */
[----:B------:R-:W-:Y:S01]  /*53490*/  IMAD.WIDE R8, R224, 0x4, R4 ;  /* 0x00000004e0087825 */ /* 0x000fe200078e0204 */
[----:B------:R-:W-:Y:S01]  /*534a0*/  ISETP.LT.AND P3, PT, R6, UR4, !P6 ;  /* 0x0000000406007c0c */ /* 0x000fe2000f761270 */
[----:B------:R-:W-:Y:S01]  /*534b0*/  ULDC UR6, c[0x0][0x228] ;  /* 0x00008a0000067ab9 */ /* 0x000fe20000000800 */
[----:B------:R-:W-:Y:S01]  /*534c0*/  IADD3 R224, R224, UR28, RZ ;  /* 0x0000001ce0e07c10 */ /* 0x000fe2000fffe0ff */
[----:B------:R-:W-:-:S08]  /*534d0*/  VIADD R225, R0, 0x8a ;  /* 0x0000008a00e17836 */ /* 0x000fd00000000000 */
[----:B----4-:R1:W-:Y:S01]  /*534e0*/  @P5 STG.E desc[UR8][R8.64], R11 ;  /* 0x0000000b08005986 */ /* 0x0103e2000c101908 */
[----:B------:R-:W-:Y:S01]  /*534f0*/  ULDC UR4, c[0x0][0x22c] ;  /* 0x00008b0000047ab9 */ /* 0x000fe20000000800 */
[----:B-1----:R-:W-:-:S05]  /*53500*/  IMAD.WIDE R8, R224, 0x4, R2 ;  /* 0x00000004e0087825 */ /* 0x002fca00078e0202 */
[----:B------:R1:W-:Y:S04]  /*53510*/  @P3 STG.E desc[UR8][R8.64], R251 ;  /* 0x000000fb08003986 */ /* 0x0003e8000c101908 */
[----:B-1----:R-:W4:Y:S04]  /*53520*/  LDL.LU R251, [R1+0x1808] ;  /* 0x0018080001fb7983 */ /* 0x002f280000300800 */
[----:B------:R-:W3:Y:S01]  /*53530*/  LDL.LU R9, [R1+0x50c] ;  /* 0x00050c0001097983 */ /* 0x000ee20000300800 */
[----:B------:R-:W-:Y:S01]  /*53540*/  ISETP.LT.AND P6, PT, R7, UR6, !P6 ;  /* 0x0000000607007c0c */ /* 0x000fe2000f7c1270 */
[----:B------:R-:W-:Y:S01]  /*53550*/  IMAD.WIDE R10, R224, 0x4, R4 ;  /* 0x00000004e00a7825 */ /* 0x000fe200078e0204 */
[----:B------:R-:W-:Y:S01]  /*53560*/  ISETP.GE.AND P2, PT, R225, UR4, PT ;  /* 0x00000004e1007c0c */ /* 0x000fe2000bf46270 */
[----:B------:R-:W-:Y:S01]  /*53570*/  ULDC UR4, c[0x0][0x228] ;  /* 0x00008a0000047ab9 */ /* 0x000fe20000000800 */
[----:B------:R-:W-:Y:S01]  /*53580*/  ULDC UR6, c[0x0][0x228] ;  /* 0x00008a0000067ab9 */ /* 0x000fe20000000800 */
[----:B------:R-:W-:Y:S01]  /*53590*/  ISETP.LT.AND P5, PT, R6, UR4, !P4 ;  /* 0x0000000406007c0c */ /* 0x000fe2000e7a1270 */
[----:B------:R-:W-:Y:S01]  /*535a0*/  VIADD R225, R0, 0x8b ;  /* 0x0000008b00e17836 */ /* 0x000fe20000000000 */
[----:B------:R-:W-:Y:S01]  /*535b0*/  ULDC UR4, c[0x0][0x22c] ;  /* 0x00008b0000047ab9 */ /* 0x000fe20000000800 */
[----:B------:R-:W-:-:S03]  /*535c0*/  VIADD R224, R224, UR28 ;  /* 0x0000001ce0e07c36 */ /* 0x000fc60008000000 */
[----:B------:R-:W-:Y:S01]  /*535d0*/  ISETP.GE.AND P3, PT, R225, UR4, PT ;  /* 0x00000004e1007c0c */ /* 0x000fe2000bf66270 */
[----:B------:R-:W-:Y:S01]  /*535e0*/  ULDC UR4, c[0x0][0x228] ;  /* 0x00008a0000047ab9 */ /* 0x000fe20000000800 */
[----:B------:R-:W-:Y:S01]  /*535f0*/  VIADD R225, R0, 0x8c ;  /* 0x0000008c00e17836 */ /* 0x000fe20000000000 */
[----:B------:R-:W-:Y:S01]  /*53600*/  ISETP.LT.AND P4, PT, R7, UR4, !P4 ;  /* 0x0000000407007c0c */ /* 0x000fe2000e781270 */
[----:B------:R-:W-:Y:S01]  /*53610*/  ULDC UR4, c[0x0][0x22c] ;  /* 0x00008b0000047ab9 */ /* 0x000fe20000000800 */
[----:B---3--:R1:W-:Y:S01]  /*53620*/  @P6 STG.E desc[UR8][R10.64], R9 ;  /* 0x000000090a006986 */ /* 0x0083e2000c101908 */
[----:B------:R-:W-:Y:S01]  /*53630*/  ISETP.LT.AND P6, PT, R6, UR6, !P0 ;  /* 0x0000000606007c0c */ /* 0x000fe2000c7c1270 */
[----:B------:R-:W-:Y:S01]  /*53640*/  ULDC UR6, c[0x0][0x228] ;  /* 0x00008a0000067ab9 */ /* 0x000fe20000000800 */
[----:B-1----:R-:W-:-:S05]  /*53650*/  IMAD.WIDE R8, R224, 0x4, R2 ;  /* 0x00000004e0087825 */ /* 0x002fca00078e0202 */
[----:B------:R1:W-:Y:S01]  /*53660*/  @P5 STG.E desc[UR8][R8.64], R226 ;  /* 0x000000e208005986 */ /* 0x0003e2000c101908 */
[----:B------:R-:W-:Y:S01]  /*53670*/  ISETP.GE.AND P5, PT, R225, UR4, PT ;  /* 0x00000004e1007c0c */ /* 0x000fe2000bfa6270 */
[----:B------:R-:W-:Y:S01]  /*53680*/  ULDC UR4, c[0x0][0x228] ;  /* 0x00008a0000047ab9 */ /* 0x000fe20000000800 */
[----:B------:R-:W-:Y:S02]  /*53690*/  IADD3 R225, R224, UR28, RZ ;  /* 0x0000001ce0e17c10 */ /* 0x000fe4000fffe0ff */
[----:B------:R-:W-:Y:S01]  /*536a0*/  ISETP.LT.AND P0, PT, R7, UR4, !P0 ;  /* 0x0000000407007c0c */ /* 0x000fe2000c701270 */
[----:B------:R-:W-:Y:S02]  /*536b0*/  ULDC UR4, c[0x0][0x22c] ;  /* 0x00008b0000047ab9 */ /* 0x000fe40000000800 */
[----:B------:R-:W-:-:S04]  /*536c0*/  IMAD.WIDE R10, R225, 0x4, R2 ;  /* 0x00000004e10a7825 */ /* 0x000fc800078e0202 */
        /* <DEDUP_REMOVED lines=8> */
[----:B-1----:R-:W-:Y:S01]  /*53750*/  IMAD.WIDE R8, R225, 0x4, R4 ;  /* 0x00000004e1087825 */ /* 0x002fe200078e0204 */
[----:B------:R-:W-:Y:S01]  /*53760*/  ISETP.LT.AND P1, PT, R7, UR4, !P1 ;  /* 0x0000000407007c0c */ /* 0x000fe2000cf21270 */
[----:B------:R-:W-:-:S02]  /*53770*/  ULDC UR4, c[0x0][0x228] ;  /* 0x00008a0000047ab9 */ /* 0x000fc40000000800 */
[----:B------:R-:W-:Y:S01]  /*53780*/  VIADD R227, R225, UR28 ;  /* 0x0000001ce1e37c36 */ /* 0x000fe20008000000 */
[----:B------:R1:W-:Y:S01]  /*53790*/  @P0 STG.E desc[UR8][R8.64], R244 ;  /* 0x000000f408000986 */ /* 0x0003e2000c101908 */
[----:B------:R-:W-:Y:S01]  /*537a0*/  ISETP.LT.AND P0, PT, R6, UR4, !P2 ;  /* 0x0000000406007c0c */ /* 0x000fe2000d701270 */
[----:B------:R-:W-:Y:S01]  /*537b0*/  VIADD R224, R0, 0x8e ;  /* 0x0000008e00e07836 */ /* 0x000fe20000000000 */
[----:B------:R-:W-:Y:S01]  /*537c0*/  ULDC UR4, c[0x0][0x22c] ;  /* 0x00008b0000047ab9 */ /* 0x000fe20000000800 */
[C---:B---3--:R-:W-:Y:S01]  /*537d0*/  IMAD.WIDE R10, R227.reuse, 0x4, R2 ;  /* 0x00000004e30a7825 */ /* 0x048fe200078e0202 */
[----:B------:R-:W-:-:S04]  /*537e0*/  IADD3 R225, R227, UR28, RZ ;  /* 0x0000001ce3e17c10 */ /* 0x000fc8000fffe0ff */
[----:B------:R3:W-:Y:S01]  /*537f0*/  @P6 STG.E desc[UR8][R10.64], R240 ;  /* 0x000000f00a006986 */ /* 0x0007e2000c101908 */
[----:B------:R-:W-:Y:S01]  /*53800*/  ISETP.GE.AND P6, PT, R224, UR4, PT ;  /* 0x00000004e0007c0c */ /* 0x000fe2000bfc6270 */
[----:B------:R-:W-:Y:S01]  /*53810*/  ULDC UR4, c[0x0][0x228] ;  /* 0x00008a0000047ab9 */ /* 0x000fe20000000800 */
[----:B-1----:R-:W-:Y:S01]  /*53820*/  IMAD.WIDE R8, R227, 0x4, R4 ;  /* 0x00000004e3087825 */ /* 0x002fe200078e0204 */
[----:B------:R-:W-:Y:S01]  /*53830*/  ISETP.LT.AND P2, PT, R7, UR4, !P2 ;  /* 0x0000000407007c0c */ /* 0x000fe2000d741270 */
[----:B------:R-:W-:-:S03]  /*53840*/  ULDC UR4, c[0x0][0x228] ;  /* 0x00008a0000047ab9 */ /* 0x000fc60000000800 */
[----:B------:R1:W-:Y:S01]  /*53850*/  @P1 STG.E desc[UR8][R8.64], R236 ;  /* 0x000000ec08001986 */ /* 0x0003e2000c101908 */
[----:B---3--:R-:W-:Y:S01]  /*53860*/  IMAD.WIDE R10, R225, 0x4, R2 ;  /* 0x00000004e10a7825 */ /* 0x008fe200078e0202 */
[----:B------:R-:W-:Y:S01]  /*53870*/  ISETP.LT.AND P1, PT, R6, UR10, !P5 ;  /* 0x0000000a06007c0c */ /* 0x000fe2000ef21270 */
[----:B------:R-:W-:-:S03]  /*53880*/  ULDC UR10, c[0x0][0x228] ;  /* 0x00008a00000a7ab9 */ /* 0x000fc60000000800 */
[----:B------:R3:W-:Y:S01]  /*53890*/  @P0 STG.E desc[UR8][R10.64], R249 ;  /* 0x000000f90a000986 */ /* 0x0007e2000c101908 */
[----:B------:R-:W-:Y:S01]  /*538a0*/  ISETP.LT.AND P0, PT, R6, UR4, !P3 ;  /* 0x0000000406007c0c */ /* 0x000fe2000df01270 */
[----:B------:R-:W-:Y:S01]  /*538b0*/  VIADD R227, R225, UR28 ;  /* 0x0000001ce1e37c36 */ /* 0x000fe20008000000 */
[----:B------:R-:W-:Y:S01]  /*538c0*/  ISETP.LT.AND P3, PT, R7, UR6, !P3 ;  /* 0x0000000607007c0c */ /* 0x000fe2000df61270 */
[----:B------:R-:W-:Y:S01]  /*538d0*/  IMAD.WIDE R224, R225, 0x4, R4 ;  /* 0x00000004e1e07825 */ /* 0x000fe200078e0204 */
[----:B------:R-:W-:-:S03]  /*538e0*/  ULDC UR4, c[0x0][0x22c] ;  /* 0x00008b0000047ab9 */ /* 0x000fc60000000800 */
[C---:B------:R-:W-:Y:S01]  /*538f0*/  VIADD R226, R0.reuse, 0x8f ;  /* 0x0000008f00e27836 */ /* 0x040fe20000000000 */
[----:B------:R4:W-:Y:S01]  /*53900*/  @P2 STG.E desc[UR8][R224.64], R245 ;  /* 0x000000f5e0002986 */ /* 0x0009e2000c101908 */
[C---:B-1----:R-:W-:Y:S01]  /*53910*/  IMAD.WIDE R8, R227.reuse, 0x4, R2 ;  /* 0x00000004e3087825 */ /* 0x042fe200078e0202 */
[----:B------:R-:W-:Y:S01]  /*53920*/  IADD3 R236, R0, 0x90, RZ ;  /* 0x0000009000ec7810 */ /* 0x000fe20007ffe0ff */
[----:B------:R-:W-:Y:S02]  /*53930*/  ULDC UR6, c[0x0][0x228] ;  /* 0x00008a0000067ab9 */ /* 0x000fe40000000800 */
[C---:B---3--:R-:W-:Y:S01]  /*53940*/  VIADD R249, R227.reuse, UR28 ;  /* 0x0000001ce3f97c36 */ /* 0x048fe20008000000 */
[----:B------:R-:W-:Y:S01]  /*53950*/  ISETP.GE.AND P2, PT, R226, UR4, PT ;  /* 0x00000004e2007c0c */ /* 0x000fe2000bf46270 */
[----:B------:R-:W-:Y:S01]  /*53960*/  IMAD.WIDE R10, R227, 0x4, R4 ;  /* 0x00000004e30a7825 */ /* 0x000fe200078e0204 */
[----:B------:R-:W-:Y:S01]  /*53970*/  ULDC UR4, c[0x0][0x22c] ;  /* 0x00008b0000047ab9 */ /* 0x000fe20000000800 */
[----:B------:R-:W-:Y:S01]  /*53980*/  ISETP.LT.AND P5, PT, R7, UR6, !P5 ;  /* 0x0000000607007c0c */ /* 0x000fe2000efa1270 */
[----:B------:R1:W-:Y:S01]  /*53990*/  @P0 STG.E desc[UR8][R8.64], R241 ;  /* 0x000000f108000986 */ /* 0x0003e2000c101908 */
[----:B------:R-:W-:Y:S01]  /*539a0*/  IMAD.WIDE R226, R249, 0x4, R2 ;  /* 0x00000004f9e27825 */ /* 0x000fe200078e0202 */
[----:B------:R-:W-:Y:S01]  /*539b0*/  ISETP.GE.AND P0, PT, R236, UR4, PT ;  /* 0x00000004ec007c0c */ /* 0x000fe2000bf06270 */
[----:B------:R-:W-:Y:S01]  /*539c0*/  ULDC UR4, c[0x0][0x228] ;  /* 0x00008a0000047ab9 */ /* 0x000fe20000000800 */
[----:B------:R3:W-:Y:S01]  /*539d0*/  @P3 STG.E desc[UR8][R10.64], R237 ;  /* 0x000000ed0a003986 */ /* 0x0007e2000c101908 */
[----:B------:R-:W-:-:S03]  /*539e0*/  ULDC UR6, c[0x0][0x228] ;  /* 0x00008a0000067ab9 */ /* 0x000fc60000000800 */
[----:B--2---:R2:W-:Y:S01]  /*539f0*/  @P1 STG.E desc[UR8][R226.64], R250 ;  /* 0x000000fae2001986 */ /* 0x0045e2000c101908 */
[----:B------:R-:W-:Y:S01]  /*53a00*/  ISETP.LT.AND P1, PT, R6, UR4, !P4 ;  /* 0x0000000406007c0c */ /* 0x000fe2000e721270 */
[----:B----4-:R-:W-:Y:S01]  /*53a10*/  IMAD.WIDE R224, R249, 0x4, R4 ;  /* 0x00000004f9e07825 */ /* 0x010fe200078e0204 */
[----:B------:R-:W-:Y:S01]  /*53a20*/  ISETP.LT.AND P4, PT, R7, UR6, !P4 ;  /* 0x0000000607007c0c */ /* 0x000fe2000e781270 */
[----:B------:R-:W-:Y:S02]  /*53a30*/  ULDC UR4, c[0x0][0x22c] ;  /* 0x00008b0000047ab9 */ /* 0x000fe40000000800 */
[----:B------:R-:W-:Y:S02]  /*53a40*/  VIADD R236, R0, 0x91 ;  /* 0x0000009100ec7836 */ /* 0x000fe40000000000 */
[----:B------:R-:W-:Y:S01]  /*53a50*/  VIADD R249, R249, UR28 ;  /* 0x0000001cf9f97c36 */ /* 0x000fe20008000000 */
[----:B------:R-:W-:Y:S01]  /*53a60*/  ISETP.LT.AND P3, PT, R6, UR10, !P6 ;  /* 0x0000000a06007c0c */ /* 0x000fe2000f761270 */
[----:B------:R4:W-:Y:S01]  /*53a70*/  @P5 STG.E desc[UR8][R224.64], R246 ;  /* 0x000000f6e0005986 */ /* 0x0009e2000c101908 */
[----:B------:R-:W-:Y:S01]  /*53a80*/  ISETP.GE.AND P5, PT, R236, UR4, PT ;  /* 0x00000004ec007c0c */ /* 0x000fe2000bfa6270 */
[C---:B-1----:R-:W-:Y:S01]  /*53a90*/  IMAD.WIDE R8, R249.reuse, 0x4, R2 ;  /* 0x00000004f9087825 */ /* 0x042fe200078e0202 */
[----:B------:R-:W-:Y:S01]  /*53aa0*/  IADD3 R236, R0, 0x92, RZ ;  /* 0x0000009200ec7810 */ /* 0x000fe20007ffe0ff */
[----:B------:R-:W-:Y:S01]  /*53ab0*/  ULDC UR4, c[0x0][0x22c] ;  /* 0x00008b0000047ab9 */ /* 0x000fe20000000800 */
[----:B------:R-:W-:Y:S01]  /*53ac0*/  ULDC UR6, c[0x0][0x228] ;  /* 0x00008a0000067ab9 */ /* 0x000fe20000000800 */
[C---:B---3--:R-:W-:Y:S01]  /*53ad0*/  VIADD R237, R249.reuse, UR28 ;  /* 0x0000001cf9ed7c36 */ /* 0x048fe20008000000 */
[----:B------:R1:W-:Y:S01]  /*53ae0*/  @P1 STG.E desc[UR8][R8.64], R242 ;  /* 0x000000f208001986 */ /* 0x0003e2000c101908 */
[----:B------:R-:W-:Y:S01]  /*53af0*/  IMAD.WIDE R10, R249, 0x4, R4 ;  /* 0x00000004f90a7825 */ /* 0x000fe200078e0204 */
[----:B------:R-:W-:Y:S01]  /*53b00*/  ISETP.GE.AND P1, PT, R236, UR4, PT ;  /* 0x00000004ec007c0c */ /* 0x000fe2000bf26270 */
[----:B------:R-:W-:Y:S01]  /*53b10*/  ULDC UR4, c[0x0][0x228] ;  /* 0x00008a0000047ab9 */ /* 0x000fe20000000800 */
[----:B------:R-:W-:Y:S01]  /*53b20*/  ULDC UR10, c[0x0][0x228] ;  /* 0x00008a00000a7ab9 */ /* 0x000fe20000000800 */
[----:B--2---:R-:W-:Y:S01]  /*53b30*/  IMAD.WIDE R226, R237, 0x4, R2 ;  /* 0x00000004ede27825 */ /* 0x004fe200078e0202 */
[----:B------:R-:W-:Y:S01]  /*53b40*/  ISETP.LT.AND P6, PT, R7, UR4, !P6 ;  /* 0x0000000407007c0c */ /* 0x000fe2000f7c1270 */
[----:B------:R2:W-:Y:S01]  /*53b50*/  @P4 STG.E desc[UR8][R10.64], R238 ;  /* 0x000000ee0a004986 */ /* 0x0005e2000c101908 */
[----:B------:R-:W-:Y:S01]  /*53b60*/  ULDC UR4, c[0x0][0x228] ;  /* 0x00008a0000047ab9 */ /* 0x000fe20000000800 */
[----:B----4-:R-:W-:-:S02]  /*53b70*/  VIADD R224, R0, 0x93 ;  /* 0x0000009300e07836 */ /* 0x010fc40000000000 */
[----:B------:R3:W-:Y:S01]  /*53b80*/  @P3 STG.E desc[UR8][R226.64], R251 ;  /* 0x000000fbe2003986 */ /* 0x0007e2000c101908 */
[----:B------:R-:W-:Y:S01]  /*53b90*/  ISETP.LT.AND P3, PT, R6, UR4, !P2 ;  /* 0x0000000406007c0c */ /* 0x000fe2000d761270 */
[----:B------:R-:W-:Y:S01]  /*53ba0*/  ULDC UR4, c[0x0][0x22c] ;  /* 0x00008b0000047ab9 */ /* 0x000fe20000000800 */
[C---:B------:R-:W-:Y:S01]  /*53bb0*/  VIADD R241, R237.reuse, UR28 ;  /* 0x0000001cedf17c36 */ /* 0x040fe20008000000 */
[----:B------:R-:W-:Y:S01]  /*53bc0*/  ISETP.GE.AND P4, PT, R224, UR4, PT ;  /* 0x00000004e0007c0c */ /* 0x000fe2000bf86270 */
[----:B-1----:R-:W-:Y:S01]  /*53bd0*/  IMAD.WIDE R8, R237, 0x4, R4 ;  /* 0x00000004ed087825 */ /* 0x002fe200078e0204 */
[----:B------:R-:W-:Y:S01]  /*53be0*/  ISETP.LT.AND P2, PT, R7, UR6, !P2 ;  /* 0x0000000607007c0c */ /* 0x000fe2000d741270 */
[----:B------:R-:W-:Y:S01]  /*53bf0*/  ULDC UR4, c[0x0][0x22c] ;  /* 0x00008b0000047ab9 */ /* 0x000fe20000000800 */
[----:B------:R-:W-:Y:S01]  /*53c00*/  ULDC UR6, c[0x0][0x228] ;  /* 0x00008a0000067ab9 */ /* 0x000fe20000000800 */
[----:B------:R-:W-:Y:S02]  /*53c10*/  VIADD R224, R0, 0x94 ;  /* 0x0000009400e07836 */ /* 0x000fe40000000000 */
[C---:B--2---:R-:W-:Y:S01]  /*53c20*/  IMAD.WIDE R10, R241.reuse, 0x4, R2 ;  /* 0x00000004f10a7825 */ /* 0x044fe200078e0202 */
[----:B------:R1:W-:Y:S02]  /*53c30*/  @P6 STG.E desc[UR8][R8.64], R247 ;  /* 0x000000f708006986 */ /* 0x0003e4000c101908 */
[----:B------:R-:W-:Y:S01]  /*53c40*/  ISETP.GE.AND P6, PT, R224, UR4, PT ;  /* 0x00000004e0007c0c */ /* 0x000fe2000bfc6270 */
[----:B------:R-:W-:Y:S01]  /*53c50*/  ULDC UR4, c[0x0][0x228] ;  /* 0x00008a0000047ab9 */ /* 0x000fe20000000800 */
[----:B------:R2:W-:Y:S01]  /*53c60*/  @P3 STG.E desc[UR8][R10.64], R243 ;  /* 0x000000f30a003986 */ /* 0x0005e2000c101908 */
[----:B------:R-:W-:Y:S01]  /*53c70*/  ISETP.LT.AND P3, PT, R6, UR4, !P0 ;  /* 0x0000000406007c0c */ /* 0x000fe2000c761270 */
[----:B------:R-:W-:Y:S01]  /*53c80*/  IMAD.WIDE R224, R241, 0x4, R4 ;  /* 0x00000004f1e07825 */ /* 0x000fe200078e0204 */
[----:B------:R-:W-:Y:S01]  /*53c90*/  ISETP.LT.AND P0, PT, R7, UR6, !P0 ;  /* 0x0000000607007c0c */ /* 0x000fe2000c701270 */
[----:B------:R-:W-:Y:S01]  /*53ca0*/  ULDC UR4, c[0x0][0x228] ;  /* 0x00008a0000047ab9 */ /* 0x000fe20000000800 */
[----:B------:R-:W-:Y:S01]  /*53cb0*/  IADD3 R241, R241, UR28, RZ ;  /* 0x0000001cf1f17c10 */ /* 0x000fe2000fffe0ff */
[----:B---3--:R-:W-:Y:S01]  /*53cc0*/  VIADD R226, R0, 0x95 ;  /* 0x0000009500e27836 */ /* 0x008fe20000000000 */
[----:B------:R3:W-:Y:S01]  /*53cd0*/  @P2 STG.E desc[UR8][R224.64], R239 ;  /* 0x000000efe0002986 */ /* 0x0007e2000c101908 */
[----:B------:R-:W-:Y:S01]  /*53ce0*/  ISETP.LT.AND P2, PT, R6, UR4, !P5 ;  /* 0x0000000406007c0c */ /* 0x000fe2000ef41270 */
[----:B------:R-:W-:Y:S01]  /*53cf0*/  ULDC UR6, c[0x0][0x228] ;  /* 0x00008a0000067ab9 */ /* 0x000fe20000000800 */
[----:B-1----:R-:W-:Y:S01]  /*53d00*/  IMAD.WIDE R8, R241, 0x4, R2 ;  /* 0x00000004f1087825 */ /* 0x002fe200078e0202 */
[----:B------:R-:W-:-:S03]  /*53d10*/  ULDC UR4, c[0x0][0x22c] ;  /* 0x00008b0000047ab9 */ /* 0x000fc60000000800 */
[----:B--2---:R-:W-:Y:S01]  /*53d20*/  IMAD.WIDE R10, R241, 0x4, R4 ;  /* 0x00000004f10a7825 */ /* 0x004fe200078e0204 */
[----:B------:R-:W-:Y:S01]  /*53d30*/  ISETP.LT.AND P5, PT, R7, UR6, !P5 ;  /* 0x0000000607007c0c */ /* 0x000fe2000efa1270 */
[----:B------:R1:W-:Y:S02]  /*53d40*/  @P3 STG.E desc[UR8][R8.64], R232 ;  /* 0x000000e808003986 */ /* 0x0003e4000c101908 */
[----:B------:R-:W-:Y:S01]  /*53d50*/  VIADD R241, R241, UR28 ;  /* 0x0000001cf1f17c36 */ /* 0x000fe20008000000 */
[----:B------:R-:W-:Y:S01]  /*53d60*/  ISETP.GE.AND P3, PT, R226, UR4, PT ;  /* 0x00000004e2007c0c */ /* 0x000fe2000bf66270 */
[----:B------:R-:W-:Y:S01]  /*53d70*/  ULDC UR4, c[0x0][0x228] ;  /* 0x00008a0000047ab9 */ /* 0x000fe20000000800 */
[----:B------:R2:W-:Y:S01]  /*53d80*/  @P0 STG.E desc[UR8][R10.64], R16 ;  /* 0x000000100a000986 */ /* 0x0005e2000c101908 */
[C---:B---3--:R-:W-:Y:S01]  /*53d90*/  IMAD.WIDE R224, R241.reuse, 0x4, R2 ;  /* 0x00000004f1e07825 */ /* 0x048fe200078e0202 */
[----:B------:R-:W-:Y:S01]  /*53da0*/  ISETP.LT.AND P0, PT, R6, UR4, !P1 ;  /* 0x0000000406007c0c */ /* 0x000fe2000cf01270 */
[----:B------:R-:W-:Y:S01]  /*53db0*/  ULDC UR4, c[0x0][0x22c] ;  /* 0x00008b0000047ab9 */ /* 0x000fe20000000800 */
[----:B------:R-:W-:Y:S01]  /*53dc0*/  ULDC UR6, c[0x0][0x228] ;  /* 0x00008a0000067ab9 */ /* 0x000fe20000000800 */
[----:B------:R-:W-:Y:S01]  /*53dd0*/  VIADD R236, R0, 0x96 ;  /* 0x0000009600ec7836 */ /* 0x000fe20000000000 */
[----:B------:R-:W-:Y:S01]  /*53de0*/  @P2 STG.E desc[UR8][R224.64], R20 ;  /* 0x00000014e0002986 */ /* 0x000fe2000c101908 */
[C---:B------:R-:W-:Y:S01]  /*53df0*/  IMAD.WIDE R226, R241.reuse, 0x4, R4 ;  /* 0x00000004f1e27825 */ /* 0x040fe200078e0204 */
[----:B------:R-:W-:-:S02]  /*53e00*/  IADD3 R241, R241, UR28, RZ ;  /* 0x0000001cf1f17c10 */ /* 0x000fc4000fffe0ff */
[----:B------:R-:W-:Y:S01]  /*53e10*/  ISETP.GE.AND P2, PT, R236, UR4, PT ;  /* 0x00000004ec007c0c */ /* 0x000fe2000bf46270 */
[----:B------:R-:W-:Y:S02]  /*53e20*/  ULDC UR4, c[0x0][0x228] ;  /* 0x00008a0000047ab9 */ /* 0x000fe40000000800 */
[----:B------:R-:W-:Y:S01]  /*53e30*/  ISETP.LT.AND P1, PT, R7, UR4, !P1 ;  /* 0x0000000407007c0c */ /* 0x000fe2000cf21270 */
[C---:B-1----:R-:W-:Y:S01]  /*53e40*/  IMAD.WIDE R8, R241.reuse, 0x4, R2 ;  /* 0x00000004f1087825 */ /* 0x042fe200078e0202 */
[----:B------:R1:W-:Y:S01]  /*53e50*/  @P5 STG.E desc[UR8][R226.64], R12 ;  /* 0x0000000ce2005986 */ /* 0x0003e2000c101908 */
[----:B------:R-:W-:Y:S01]  /*53e60*/  ISETP.LT.AND P5, PT, R6, UR6, !P4 ;  /* 0x0000000606007c0c */ /* 0x000fe2000e7a1270 */
[----:B------:R-:W-:Y:S01]  /*53e70*/  ULDC UR4, c[0x0][0x22c] ;  /* 0x00008b0000047ab9 */ /* 0x000fe20000000800 */
[----:B--2---:R-:W-:Y:S01]  /*53e80*/  VIADD R10, R0, 0x97 ;  /* 0x00000097000a7836 */ /* 0x004fe20000000000 */
[----:B------:R2:W-:Y:S01]  /*53e90*/  @P0 STG.E desc[UR8][R8.64], R233 ;  /* 0x000000e908000986 */ /* 0x0005e2000c101908 */
[----:B------:R-:W-:Y:S01]  /*53ea0*/  VIADD R237, R241, UR28 ;  /* 0x0000001cf1ed7c36 */ /* 0x000fe20008000000 */
[----:B------:R-:W-:-:S02]  /*53eb0*/  ULDC UR6, c[0x0][0x228] ;  /* 0x00008a0000067ab9 */ /* 0x000fc40000000800 */
[----:B------:R-:W-:Y:S01]  /*53ec0*/  ISETP.GE.AND P0, PT, R10, UR4, PT ;  /* 0x000000040a007c0c */ /* 0x000fe2000bf06270 */
[----:B------:R-:W-:Y:S01]  /*53ed0*/  ULDC UR4, c[0x0][0x228] ;  /* 0x00008a0000047ab9 */ /* 0x000fe20000000800 */
[----:B------:R-:W-:Y:S01]  /*53ee0*/  IMAD.WIDE R10, R241, 0x4, R4 ;  /* 0x00000004f10a7825 */ /* 0x000fe200078e0204 */
[----:B------:R-:W-:Y:S01]  /*53ef0*/  ISETP.LT.AND P4, PT, R7, UR4, !P4 ;  /* 0x0000000407007c0c */ /* 0x000fe2000e781270 */
[----:B------:R-:W-:Y:S02]  /*53f00*/  ULDC UR4, c[0x0][0x22c] ;  /* 0x00008b0000047ab9 */ /* 0x000fe40000000800 */
[----:B-1----:R-:W-:Y:S02]  /*53f10*/  VIADD R12, R0, 0x98 ;  /* 0x00000098000c7836 */ /* 0x002fe40000000000 */
[C---:B------:R-:W-:Y:S01]  /*53f20*/  IMAD.WIDE R224, R237.reuse, 0x4, R2 ;  /* 0x00000004ede07825 */ /* 0x040fe200078e0202 */
[----:B------:R1:W-:Y:S02]  /*53f30*/  @P1 STG.E desc[UR8][R10.64], R17 ;  /* 0x000000110a001986 */ /* 0x0003e4000c101908 */
[----:B------:R-:W-:Y:S01]  /*53f40*/  ISETP.GE.AND P1, PT, R12, UR4, PT ;  /* 0x000000040c007c0c */ /* 0x000fe2000bf26270 */
[----:B------:R-:W-:Y:S01]  /*53f50*/  ULDC UR4, c[0x0][0x228] ;  /* 0x00008a0000047ab9 */ /* 0x000fe20000000800 */
[----:B------:R3:W-:Y:S01]  /*53f60*/  @P5 STG.E desc[UR8][R224.64], R21 ;  /* 0x00000015e0005986 */ /* 0x0007e2000c101908 */
[----:B------:R-:W-:Y:S01]  /*53f70*/  ISETP.LT.AND P5, PT, R6, UR4, !P6 ;  /* 0x0000000406007c0c */ /* 0x000fe2000f7a1270 */
[C---:B--2---:R-:W-:Y:S01]  /*53f80*/  IMAD.WIDE R8, R237.reuse, 0x4, R4 ;  /* 0x00000004ed087825 */ /* 0x044fe200078e0204 */
[----:B------:R-:W-:Y:S01]  /*53f90*/  ULDC UR4, c[0x0][0x228] ;  /* 0x00008a0000047ab9 */ /* 0x000fe20000000800 */
[----:B------:R-:W-:-:S02]  /*53fa0*/  IADD3 R237, R237, UR28, RZ ;  /* 0x0000001ceded7c10 */ /* 0x000fc4000fffe0ff */
[----:B------:R-:W-:Y:S01]  /*53fb0*/  ISETP.LT.AND P6, PT, R7, UR4, !P6 ;  /* 0x0000000407007c0c */ /* 0x000fe2000f7c1270 */
[----:B------:R-:W-:Y:S01]  /*53fc0*/  ULDC UR4, c[0x0][0x228] ;  /* 0x00008a0000047ab9 */ /* 0x000fe20000000800 */
[----:B------:R2:W-:Y:S01]  /*53fd0*/  @P4 STG.E desc[UR8][R8.64], R13 ;  /* 0x0000000d08004986 */ /* 0x0005e2000c101908 */
[----:B------:R-:W-:Y:S01]  /*53fe0*/  ISETP.LT.AND P4, PT, R6, UR4, !P3 ;  /* 0x0000000406007c0c */ /* 0x000fe2000df81270 */
[----:B-1----:R-:W-:Y:S01]  /*53ff0*/  IMAD.WIDE R10, R237, 0x4, R2 ;  /* 0x00000004ed0a7825 */ /* 0x002fe200078e0202 */
[----:B------:R-:W-:-:S03]  /*54000*/  ULDC UR4, c[0x0][0x22c] ;  /* 0x00008b0000047ab9 */ /* 0x000fc60000000800 */
[----:B------:R-:W-:Y:S02]  /*54010*/  VIADD R12, R0, 0x99 ;  /* 0x00000099000c7836 */ /* 0x000fe40000000000 */
[C---:B---3--:R-:W-:Y:S01]  /*54020*/  VIADD R225, R237.reuse, UR28 ;  /* 0x0000001cede17c36 */ /* 0x048fe20008000000 */
[----:B------:R1:W-:Y:S01]  /*54030*/  @P5 STG.E desc[UR8][R10.64], R234 ;  /* 0x000000ea0a005986 */ /* 0x0003e2000c101908 */
[----:B------:R-:W-:Y:S01]  /*54040*/  IMAD.WIDE R16, R237, 0x4, R4 ;  /* 0x00000004ed107825 */ /* 0x000fe200078e0204 */
[----:B------:R-:W-:Y:S01]  /*54050*/  ISETP.GE.AND P5, PT, R12, UR4, PT ;  /* 0x000000040c007c0c */ /* 0x000fe2000bfa6270 */
[----:B------:R-:W-:Y:S02]  /*54060*/  ULDC UR4, c[0x0][0x228] ;  /* 0x00008a0000047ab9 */ /* 0x000fe40000000800 */
[----:B------:R-:W-:Y:S01]  /*54070*/  IMAD.WIDE R20, R225, 0x4, R2 ;  /* 0x00000004e1147825 */ /* 0x000fe200078e0202 */
[----:B------:R-:W-:Y:S01]  /*54080*/  ISETP.LT.AND P3, PT, R7, UR4, !P3 ;  /* 0x0000000407007c0c */ /* 0x000fe2000df61270 */
[----:B------:R3:W-:Y:S01]  /*54090*/  @P6 STG.E desc[UR8][R16.64], R18 ;  /* 0x0000001210006986 */ /* 0x0007e2000c101908 */
[----:B------:R-:W-:-:S03]  /*540a0*/  ULDC UR4, c[0x0][0x228] ;  /* 0x00008a0000047ab9 */ /* 0x000fc60000000800 */
[----:B------:R4:W-:Y:S01]  /*540b0*/  @P4 STG.E desc[UR8][R20.64], R22 ;  /* 0x0000001614004986 */ /* 0x0009e2000c101908 */
[----:B------:R-:W-:Y:S01]  /*540c0*/  ISETP.LT.AND P4, PT, R6, UR4, !P2 ;  /* 0x0000000406007c0c */ /* 0x000fe2000d781270 */
[C---:B--2---:R-:W-:Y:S01]  /*540d0*/  IMAD.WIDE R8, R225.reuse, 0x4, R4 ;  /* 0x00000004e1087825 */ /* 0x044fe200078e0204 */
[----:B------:R-:W-:Y:S01]  /*540e0*/  IADD3 R13, R225, UR28, RZ ;  /* 0x0000001ce10d7c10 */ /* 0x000fe2000fffe0ff */
[----:B------:R-:W-:Y:S01]  /*540f0*/  ULDC UR4, c[0x0][0x22c] ;  /* 0x00008b0000047ab9 */ /* 0x000fe20000000800 */
[----:B------:R-:W-:Y:S01]  /*54100*/  ISETP.LT.AND P2, PT, R7, UR6, !P2 ;  /* 0x0000000607007c0c */ /* 0x000fe2000d741270 */
[----:B------:R-:W-:Y:S01]  /*54110*/  VIADD R12, R0, 0x9a ;  /* 0x0000009a000c7836 */ /* 0x000fe20000000000 */
[----:B------:R-:W-:Y:S01]  /*54120*/  ISETP.LT.AND P6, PT, R6, UR10, !P0 ;  /* 0x0000000a06007c0c */ /* 0x000fe2000c7c1270 */
[----:B-1----:R-:W-:Y:S01]  /*54130*/  IMAD.WIDE R10, R13, 0x4, R2 ;  /* 0x000000040d0a7825 */ /* 0x002fe200078e0202 */
[----:B------:R1:W-:Y:S01]  /*54140*/  @P3 STG.E desc[UR8][R8.64], R14 ;  /* 0x0000000e08003986 */ /* 0x0003e2000c101908 */
[----:B------:R-:W-:Y:S01]  /*54150*/  ULDC UR6, c[0x0][0x228] ;  /* 0x00008a0000067ab9 */ /* 0x000fe20000000800 */
[----:B------:R-:W-:Y:S01]  /*54160*/  ISETP.GE.AND P3, PT, R12, UR4, PT ;  /* 0x000000040c007c0c */ /* 0x000fe2000bf66270 */
[----:B---3--:R-:W-:Y:S01]  /*54170*/  VIADD R18, R0, 0x9b ;  /* 0x0000009b00127836 */ /* 0x008fe20000000000 */
[----:B------:R-:W-:Y:S01]  /*54180*/  ISETP.LT.AND P0, PT, R7, UR6, !P0 ;  /* 0x0000000607007c0c */ /* 0x000fe2000c701270 */
[C---:B----4-:R-:W-:Y:S01]  /*54190*/  VIADD R21, R13.reuse, UR28 ;  /* 0x0000001c0d157c36 */ /* 0x050fe20008000000 */
[----:B------:R-:W-:Y:S01]  /*541a0*/  ULDC UR4, c[0x0][0x22c] ;  /* 0x00008b0000047ab9 */ /* 0x000fe20000000800 */
[----:B------:R-:W-:Y:S01]  /*541b0*/  IMAD.WIDE R12, R13, 0x4, R4 ;  /* 0x000000040d0c7825 */ /* 0x000fe200078e0204 */
[----:B------:R2:W-:Y:S01]  /*541c0*/  @P4 STG.E desc[UR8][R10.64], R235 ;  /* 0x000000eb0a004986 */ /* 0x0005e2000c101908 */
[----:B------:R-:W-:Y:S01]  /*541d0*/  ISETP.GE.AND P4, PT, R18, UR4, PT ;  /* 0x0000000412007c0c */ /* 0x000fe2000bf86270 */
[----:B------:R-:W-:Y:S01]  /*541e0*/  ULDC UR4, c[0x0][0x228] ;  /* 0x00008a0000047ab9 */ /* 0x000fe20000000800 */
[C---:B------:R-:W-:Y:S01]  /*541f0*/  IMAD.WIDE R16, R21.reuse, 0x4, R2 ;  /* 0x0000000415107825 */ /* 0x040fe200078e0202 */
[----:B------:R3:W-:Y:S01]  /*54200*/  @P2 STG.E desc[UR8][R12.64], R19 ;  /* 0x000000130c002986 */ /* 0x0007e2000c101908 */
[----:B------:R-:W-:Y:S01]  /*54210*/  ISETP.LT.AND P2, PT, R6, UR4, !P1 ;  /* 0x0000000406007c0c */ /* 0x000fe2000cf41270 */
[----:B------:R-:W-:Y:S01]  /*54220*/  ULDC UR6, c[0x0][0x228] ;  /* 0x00008a0000067ab9 */ /* 0x000fe20000000800 */
[C---:B-1----:R-:W-:Y:S01]  /*54230*/  IMAD.WIDE R8, R21.reuse, 0x4, R4 ;  /* 0x0000000415087825 */ /* 0x042fe200078e0204 */
[----:B------:R-:W-:Y:S01]  /*54240*/  IADD3 R21, R21, UR28, RZ ;  /* 0x0000001c15157c10 */ /* 0x000fe2000fffe0ff */
[----:B------:R-:W-:-:S02]  /*54250*/  ULDC UR10, c[0x0][0x228] ;  /* 0x00008a00000a7ab9 */ /* 0x000fc40000000800 */
[----:B------:R-:W-:Y:S01]  /*54260*/  VIADD R14, R0, 0x9c ;  /* 0x0000009c000e7836 */ /* 0x000fe20000000000 */
[----:B------:R1:W-:Y:S01]  /*54270*/  @P6 STG.E desc[UR8][R16.64], R23 ;  /* 0x0000001710006986 */ /* 0x0003e2000c101908 */
[----:B------:R-:W-:Y:S01]  /*54280*/  ISETP.LT.AND P1, PT, R7, UR6, !P1 ;  /* 0x0000000607007c0c */ /* 0x000fe2000cf21270 */
[----:B------:R-:W-:Y:S01]  /*54290*/  ULDC UR4, c[0x0][0x22c] ;  /* 0x00008b0000047ab9 */ /* 0x000fe20000000800 */
[----:B------:R-:W-:Y:S01]  /*542a0*/  ISETP.LT.AND P6, PT, R6, UR10, !P5 ;  /* 0x0000000a06007c0c */ /* 0x000fe2000efc1270 */
[----:B------:R4:W-:Y:S01]  /*542b0*/  @P0 STG.E desc[UR8][R8.64], R15 ;  /* 0x0000000f08000986 */ /* 0x0009e2000c101908 */
[----:B------:R-:W-:Y:S01]  /*542c0*/  ISETP.GE.AND P0, PT, R14, UR4, PT ;  /* 0x000000040e007c0c */ /* 0x000fe2000bf06270 */
[----:B--2---:R-:W-:Y:S01]  /*542d0*/  IMAD.WIDE R10, R21, 0x4, R2 ;  /* 0x00000004150a7825 */ /* 0x004fe200078e0202 */
[----:B------:R-:W-:Y:S01]  /*542e0*/  ULDC UR4, c[0x0][0x22c] ;  /* 0x00008b0000047ab9 */ /* 0x000fe20000000800 */
[----:B------:R-:W-:Y:S01]  /*542f0*/  ULDC UR6, c[0x0][0x228] ;  /* 0x00008a0000067ab9 */ /* 0x000fe20000000800 */
[----:B------:R-:W-:Y:S01]  /*54300*/  ULDC UR10, c[0x0][0x228] ;  /* 0x00008a00000a7ab9 */ /* 0x000fe20000000800 */
[----:B------:R-:W-:-:S02]  /*54310*/  VIADD R14, R0, 0x9d ;  /* 0x0000009d000e7836 */ /* 0x000fc40000000000 */
[C---:B---3--:R-:W-:Y:S01]  /*54320*/  VIADD R19, R21.reuse, UR28 ;  /* 0x0000001c15137c36 */ /* 0x048fe20008000000 */
[----:B------:R-:W-:Y:S01]  /*54330*/  @P2 STG.E desc[UR8][R10.64], R32 ;  /* 0x000000200a002986 */ /* 0x000fe2000c101908 */
[----:B------:R-:W-:Y:S01]  /*54340*/  IMAD.WIDE R12, R21, 0x4, R4 ;  /* 0x00000004150c7825 */ /* 0x000fe200078e0204 */
[----:B------:R-:W-:Y:S01]  /*54350*/  ISETP.GE.AND P2, PT, R14, UR4, PT ;  /* 0x000000040e007c0c */ /* 0x000fe2000bf46270 */
[----:B------:R-:W-:Y:S02]  /*54360*/  ULDC UR4, c[0x0][0x228] ;  /* 0x00008a0000047ab9 */ /* 0x000fe40000000800 */
[----:B-1----:R-:W-:Y:S01]  /*54370*/  IMAD.WIDE R16, R19, 0x4, R2 ;  /* 0x0000000413107825 */ /* 0x002fe200078e0202 */
[----:B------:R-:W-:Y:S01]  /*54380*/  ISETP.LT.AND P5, PT, R7, UR4, !P5 ;  /* 0x0000000407007c0c */ /* 0x000fe2000efa1270 */
[----:B------:R1:W-:Y:S01]  /*54390*/  @P1 STG.E desc[UR8][R12.64], R24 ;  /* 0x000000180c001986 */ /* 0x0003e2000c101908 */
[----:B------:R-:W-:-:S03]  /*543a0*/  ULDC UR4, c[0x0][0x228] ;  /* 0x00008a0000047ab9 */ /* 0x000fc60000000800 */
[----:B------:R-:W-:Y:S01]  /*543b0*/  @P6 STG.E desc[UR8][R16.64], R36 ;  /* 0x0000002410006986 */ /* 0x000fe2000c101908 */
[----:B------:R-:W-:Y:S01]  /*543c0*/  ISETP.LT.AND P6, PT, R6, UR4, !P3 ;  /* 0x0000000406007c0c */ /* 0x000fe2000dfc1270 */
[C---:B------:R-:W-:Y:S01]  /*543d0*/  VIADD R14, R0.reuse, 0x9e ;  /* 0x0000009e000e7836 */ /* 0x040fe20000000000 */
[C---:B----4-:R-:W-:Y:S01]  /*543e0*/  IADD3 R15, R19.reuse, UR28, RZ ;  /* 0x0000001c130f7c10 */ /* 0x050fe2000fffe0ff */
[----:B------:R-:W-:Y:S01]  /*543f0*/  IMAD.WIDE R8, R19, 0x4, R4 ;  /* 0x0000000413087825 */ /* 0x000fe200078e0204 */
[----:B------:R-:W-:Y:S01]  /*54400*/  ULDC UR4, c[0x0][0x22c] ;  /* 0x00008b0000047ab9 */ /* 0x000fe20000000800 */
[----:B------:R-:W-:Y:S01]  /*54410*/  ISETP.LT.AND P3, PT, R7, UR6, !P3 ;  /* 0x0000000607007c0c */ /* 0x000fe2000df61270 */
[----:B------:R-:W-:Y:S01]  /*54420*/  ULDC UR6, c[0x0][0x228] ;  /* 0x00008a0000067ab9 */ /* 0x000fe20000000800 */
[----:B-1----:R-:W-:Y:S01]  /*54430*/  VIADD R12, R0, 0x9f ;  /* 0x0000009f000c7836 */ /* 0x002fe20000000000 */
[----:B------:R-:W-:Y:S01]  /*54440*/  ISETP.GE.AND P1, PT, R14, UR4, PT ;  /* 0x000000040e007c0c */ /* 0x000fe2000bf26270 */
[----:B------:R-:W-:Y:S01]  /*54450*/  IMAD.WIDE R10, R15, 0x4, R2 ;  /* 0x000000040f0a7825 */ /* 0x000fe200078e0202 */
[----:B------:R-:W-:Y:S01]  /*54460*/  ULDC UR4, c[0x0][0x22c] ;  /* 0x00008b0000047ab9 */ /* 0x000fe20000000800 */
[----:B------:R1:W-:Y:S01]  /*54470*/  @P5 STG.E desc[UR8][R8.64], R28 ;  /* 0x0000001c08005986 */ /* 0x0003e2000c101908 */
[----:B------:R-:W-:Y:S01]  /*54480*/  ISETP.GE.AND P5, PT, R12, UR4, PT ;  /* 0x000000040c007c0c */ /* 0x000fe2000bfa6270 */
[----:B------:R-:W-:-:S02]  /*54490*/  ULDC UR4, c[0x0][0x228] ;  /* 0x00008a0000047ab9 */ /* 0x000fc40000000800 */
[----:B------:R2:W-:Y:S01]  /*544a0*/  @P6 STG.E desc[UR8][R10.64], R33 ;  /* 0x000000210a006986 */ /* 0x0005e2000c101908 */
[C---:B------:R-:W-:Y:S01]  /*544b0*/  ISETP.LT.AND P6, PT, R6.reuse, UR4, !P4 ;  /* 0x0000000406007c0c */ /* 0x040fe2000e7c1270 */
[----:B------:R-:W-:Y:S01]  /*544c0*/  IMAD.WIDE R12, R15, 0x4, R4 ;  /* 0x000000040f0c7825 */ /* 0x000fe200078e0204 */
[----:B------:R-:W-:Y:S01]  /*544d0*/  ISETP.LT.AND P4, PT, R7, UR6, !P4 ;  /* 0x0000000607007c0c */ /* 0x000fe2000e781270 */
[----:B------:R-:W-:Y:S01]  /*544e0*/  ULDC UR4, c[0x0][0x228] ;  /* 0x00008a0000047ab9 */ /* 0x000fe20000000800 */
[----:B------:R-:W-:Y:S01]  /*544f0*/  ULDC UR6, c[0x0][0x228] ;  /* 0x00008a0000067ab9 */ /* 0x000fe20000000800 */
[----:B------:R-:W-:Y:S01]  /*54500*/  VIADD R15, R15, UR28 ;  /* 0x0000001c0f0f7c36 */ /* 0x000fe20008000000 */
[----:B------:R3:W-:Y:S01]  /*54510*/  @P3 STG.E desc[UR8][R12.64], R25 ;  /* 0x000000190c003986 */ /* 0x0007e2000c101908 */
[----:B------:R-:W-:Y:S01]  /*54520*/  ISETP.LT.AND P3, PT, R6, UR4, !P0 ;  /* 0x0000000406007c0c */ /* 0x000fe2000c761270 */
[----:B------:R-:W-:Y:S01]  /*54530*/  VIADD R14, R0, 0xa0 ;  /* 0x000000a0000e7836 */ /* 0x000fe20000000000 */
[----:B------:R-:W-:Y:S01]  /*54540*/  ULDC UR4, c[0x0][0x22c] ;  /* 0x00008b0000047ab9 */ /* 0x000fe20000000800 */
[C---:B-1----:R-:W-:Y:S01]  /*54550*/  IMAD.WIDE R8, R15.reuse, 0x4, R2 ;  /* 0x000000040f087825 */ /* 0x042fe200078e0202 */
[----:B------:R-:W-:-:S03]  /*54560*/  IADD3 R17, R15, UR28, RZ ;  /* 0x0000001c0f117c10 */ /* 0x000fc6000fffe0ff */
[----:B--2---:R-:W-:Y:S01]  /*54570*/  IMAD.WIDE R10, R15, 0x4, R4 ;  /* 0x000000040f0a7825 */ /* 0x004fe200078e0204 */
[----:B------:R-:W-:Y:S01]  /*54580*/  ISETP.LT.AND P0, PT, R7, UR6, !P0 ;  /* 0x0000000607007c0c */ /* 0x000fe2000c701270 */
[----:B------:R1:W-:Y:S01]  /*54590*/  @P6 STG.E desc[UR8][R8.64], R37 ;  /* 0x0000002508006986 */ /* 0x0003e2000c101908 */
[----:B------:R-:W-:Y:S01]  /*545a0*/  ISETP.GE.AND P6, PT, R14, UR4, PT ;  /* 0x000000040e007c0c */ /* 0x000fe2000bfc6270 */
[C---:B---3--:R-:W-:Y:S01]  /*545b0*/  IMAD.WIDE R12, R17.reuse, 0x4, R2 ;  /* 0x00000004110c7825 */ /* 0x048fe200078e0202 */
[----:B------:R-:W-:Y:S01]  /*545c0*/  ULDC UR4, c[0x0][0x228] ;  /* 0x00008a0000047ab9 */ /* 0x000fe20000000800 */
[----:B------:R2:W-:Y:S01]  /*545d0*/  @P4 STG.E desc[UR8][R10.64], R29 ;  /* 0x0000001d0a004986 */ /* 0x0005e2000c101908 */
[----:B------:R-:W-:Y:S01]  /*545e0*/  ISETP.LT.AND P4, PT, R6, UR4, !P2 ;  /* 0x0000000406007c0c */ /* 0x000fe2000d781270 */
[----:B------:R-:W-:Y:S01]  /*545f0*/  VIADD R16, R0, 0xa1 ;  /* 0x000000a100107836 */ /* 0x000fe20000000000 */
[----:B------:R-:W-:Y:S01]  /*54600*/  ULDC UR4, c[0x0][0x22c] ;  /* 0x00008b0000047ab9 */ /* 0x000fe20000000800 */
[C---:B------:R-:W-:Y:S01]  /*54610*/  IMAD.WIDE R14, R17.reuse, 0x4, R4 ;  /* 0x00000004110e7825 */ /* 0x040fe200078e0204 */
[----:B------:R-:W-:Y:S01]  /*54620*/  @P3 STG.E desc[UR8][R12.64], R34 ;  /* 0x000000220c003986 */ /* 0x000fe2000c101908 */
[----:B------:R-:W-:Y:S01]  /*54630*/  ULDC UR6, c[0x0][0x228] ;  /* 0x00008a0000067ab9 */ /* 0x000fe20000000800 */
[----:B------:R-:W-:Y:S01]  /*54640*/  ISETP.GE.AND P3, PT, R16, UR4, PT ;  /* 0x0000000410007c0c */ /* 0x000fe2000bf66270 */
[----:B------:R-:W-:Y:S01]  /*54650*/  VIADD R17, R17, UR28 ;  /* 0x0000001c11117c36 */ /* 0x000fe20008000000 */
[----:B------:R-:W-:-:S02]  /*54660*/  ULDC UR4, c[0x0][0x228] ;  /* 0x00008a0000047ab9 */ /* 0x000fc40000000800 */
[----:B------:R-:W-:Y:S01]  /*54670*/  ISETP.LT.AND P2, PT, R7, UR4, !P2 ;  /* 0x0000000407007c0c */ /* 0x000fe2000d741270 */
[C---:B-1----:R-:W-:Y:S01]  /*54680*/  IMAD.WIDE R8, R17.reuse, 0x4, R2 ;  /* 0x0000000411087825 */ /* 0x042fe200078e0202 */
[----:B------:R1:W-:Y:S01]  /*54690*/  @P0 STG.E desc[UR8][R14.64], R26 ;  /* 0x0000001a0e000986 */ /* 0x0003e2000c101908 */
[----:B------:R-:W-:Y:S01]  /*546a0*/  ISETP.LT.AND P0, PT, R6, UR6, !P1 ;  /* 0x0000000606007c0c */ /* 0x000fe2000cf01270 */
[----:B------:R-:W-:Y:S01]  /*546b0*/  ULDC UR4, c[0x0][0x22c] ;  /* 0x00008b0000047ab9 */ /* 0x000fe20000000800 */
[----:B--2---:R-:W-:Y:S01]  /*546c0*/  VIADD R10, R0, 0xa2 ;  /* 0x000000a2000a7836 */ /* 0x004fe20000000000 */
[----:B------:R2:W-:Y:S01]  /*546d0*/  @P4 STG.E desc[UR8][R8.64], R38 ;  /* 0x0000002608004986 */ /* 0x0005e2000c101908 */
[C---:B------:R-:W-:Y:S01]  /*546e0*/  IADD3 R19, R17.reuse, UR28, RZ ;  /* 0x0000001c11137c10 */ /* 0x040fe2000fffe0ff */
[----:B------:R-:W-:Y:S02]  /*546f0*/  ULDC UR6, c[0x0][0x228] ;  /* 0x00008a0000067ab9 */ /* 0x000fe40000000800 */
[----:B------:R-:W-:Y:S01]  /*54700*/  ISETP.GE.AND P4, PT, R10, UR4, PT ;  /* 0x000000040a007c0c */ /* 0x000fe2000bf86270 */
[----:B------:R-:W-:Y:S01]  /*54710*/  IMAD.WIDE R10, R17, 0x4, R4 ;  /* 0x00000004110a7825 */ /* 0x000fe200078e0204 */
[----:B------:R-:W-:-:S03]  /*54720*/  ULDC UR4, c[0x0][0x228] ;  /* 0x00008a0000047ab9 */ /* 0x000fc60000000800 */
[----:B-1----:R-:W-:Y:S01]  /*54730*/  VIADD R14, R0, 0xa3 ;  /* 0x000000a3000e7836 */ /* 0x002fe20000000000 */
[----:B------:R-:W-:Y:S01]  /*54740*/  ISETP.LT.AND P1, PT, R7, UR4, !P1 ;  /* 0x0000000407007c0c */ /* 0x000fe2000cf21270 */
[C---:B------:R-:W-:Y:S01]  /*54750*/  IMAD.WIDE R12, R19.reuse, 0x4, R2 ;  /* 0x00000004130c7825 */ /* 0x040fe200078e0202 */
[----:B------:R-:W-:Y:S01]  /*54760*/  ULDC UR4, c[0x0][0x22c] ;  /* 0x00008b0000047ab9 */ /* 0x000fe20000000800 */
[----:B------:R1:W-:Y:S01]  /*54770*/  @P2 STG.E desc[UR8][R10.64], R30 ;  /* 0x0000001e0a002986 */ /* 0x0003e2000c101908 */
[----:B------:R-:W-:Y:S01]  /*54780*/  ISETP.GE.AND P2, PT, R14, UR4, PT ;  /* 0x000000040e007c0c */ /* 0x000fe2000bf46270 */
[----:B------:R-:W-:Y:S02]  /*54790*/  ULDC UR4, c[0x0][0x228] ;  /* 0x00008a0000047ab9 */ /* 0x000fe40000000800 */
[----:B------:R3:W-:Y:S01]  /*547a0*/  @P0 STG.E desc[UR8][R12.64], R35 ;  /* 0x000000230c000986 */ /* 0x0007e2000c101908 */
[----:B------:R-:W-:Y:S01]  /*547b0*/  ISETP.LT.AND P0, PT, R6, UR4, !P5 ;  /* 0x0000000406007c0c */ /* 0x000fe2000ef01270 */
[----:B--2---:R-:W-:Y:S01]  /*547c0*/  IMAD.WIDE R8, R19, 0x4, R4 ;  /* 0x0000000413087825 */ /* 0x004fe200078e0204 */
[----:B------:R-:W-:-:S02]  /*547d0*/  ULDC UR4, c[0x0][0x228] ;  /* 0x00008a0000047ab9 */ /* 0x000fc40000000800 */
[----:B------:R-:W-:Y:S01]  /*547e0*/  ISETP.LT.AND P5, PT, R7, UR4, !P5 ;  /* 0x0000000407007c0c */ /* 0x000fe2000efa1270 */
[----:B------:R-:W-:Y:S01]  /*547f0*/  VIADD R19, R19, UR28 ;  /* 0x0000001c13137c36 */ /* 0x000fe20008000000 */
[----:B------:R-:W-:Y:S01]  /*54800*/  ULDC UR4, c[0x0][0x228] ;  /* 0x00008a0000047ab9 */ /* 0x000fe20000000800 */
[----:B------:R2:W-:Y:S01]  /*54810*/  @P1 STG.E desc[UR8][R8.64], R27 ;  /* 0x0000001b08001986 */ /* 0x0005e2000c101908 */
[----:B------:R-:W-:Y:S01]  /*54820*/  ISETP.LT.AND P1, PT, R6, UR4, !P6 ;  /* 0x0000000406007c0c */ /* 0x000fe2000f721270 */
[C---:B-1----:R-:W-:Y:S01]  /*54830*/  IMAD.WIDE R10, R19.reuse, 0x4, R2 ;  /* 0x00000004130a7825 */ /* 0x042fe200078e0202 */
[----:B------:R-:W-:Y:S01]  /*54840*/  IADD3 R17, R19, UR28, RZ ;  /* 0x0000001c13117c10 */ /* 0x000fe2000fffe0ff */
[----:B------:R-:W-:Y:S01]  /*54850*/  ULDC UR4, c[0x0][0x22c] ;  /* 0x00008b0000047ab9 */ /* 0x000fe20000000800 */
[----:B------:R-:W1:Y:S01]  /*54860*/  LDS.128 R24, [R252] ;  /* 0x00000000fc187984 */ /* 0x000e620000000c00 */
[----:B------:R-:W-:-:S03]  /*54870*/  VIADD R14, R0, 0xa4 ;  /* 0x000000a4000e7836 */ /* 0x000fc60000000000 */
[----:B------:R4:W-:Y:S01]  /*54880*/  @P0 STG.E desc[UR8][R10.64], R39 ;  /* 0x000000270a000986 */ /* 0x0009e2000c101908 */
[----:B---3--:R-:W-:Y:S01]  /*54890*/  IMAD.WIDE R12, R19, 0x4, R4 ;  /* 0x00000004130c7825 */ /* 0x008fe200078e0204 */
        /* <DEDUP_REMOVED lines=8> */
[----:B--2---:R-:W-:Y:S01]  /*54920*/  IMAD.WIDE R8, R17, 0x4, R4 ;  /* 0x0000000411087825 */ /* 0x004fe200078e0204 */
[----:B------:R-:W-:Y:S01]  /*54930*/  ISETP.LT.AND P3, PT, R7, UR6, !P3 ;  /* 0x0000000607007c0c */ /* 0x000fe2000df61270 */
[----:B------:R-:W-:Y:S02]  /*54940*/  ULDC UR4, c[0x0][0x22c] ;  /* 0x00008b0000047ab9 */ /* 0x000fe40000000800 */
[----:B------:R-:W-:Y:S02]  /*54950*/  VIADD R16, R0, 0xa5 ;  /* 0x000000a500107836 */ /* 0x000fe40000000000 */
[----:B------:R-:W-:Y:S01]  /*54960*/  VIADD R19, R17, UR28 ;  /* 0x0000001c11137c36 */ /* 0x000fe20008000000 */
[----:B------:R2:W-:Y:S01]  /*54970*/  @P6 STG.E desc[UR8][R8.64], R40 ;  /* 0x0000002808006986 */ /* 0x0005e2000c101908 */
[----:B------:R-:W-:Y:S01]  /*54980*/  ISETP.LT.AND P5, PT, R6, UR10, !P4 ;  /* 0x0000000a06007c0c */ /* 0x000fe2000e7a1270 */
[----:B------:R-:W-:Y:S01]  /*54990*/  ULDC UR6, c[0x0][0x228] ;  /* 0x00008a0000067ab9 */ /* 0x000fe20000000800 */
[C---:B----4-:R-:W-:Y:S01]  /*549a0*/  IMAD.WIDE R10, R19.reuse, 0x4, R2 ;  /* 0x00000004130a7825 */ /* 0x050fe200078e0202 */
[----:B------:R-:W-:Y:S01]  /*549b0*/  ISETP.GE.AND P6, PT, R16, UR4, PT ;  /* 0x0000000410007c0c */ /* 0x000fe2000bfc6270 */
[----:B------:R-:W-:Y:S01]  /*549c0*/  ULDC UR4, c[0x0][0x22c] ;  /* 0x00008b0000047ab9 */ /* 0x000fe20000000800 */
[----:B------:R-:W-:Y:S01]  /*549d0*/  IADD3 R16, R0, 0xa6, RZ ;  /* 0x000000a600107810 */ /* 0x000fe20007ffe0ff */
[----:B---3--:R-:W-:Y:S01]  /*549e0*/  IMAD.WIDE R12, R19, 0x4, R4 ;  /* 0x00000004130c7825 */ /* 0x008fe200078e0204 */
[----:B------:R-:W-:Y:S01]  /*549f0*/  ISETP.LT.AND P4, PT, R7, UR6, !P4 ;  /* 0x0000000607007c0c */ /* 0x000fe2000e781270 */
[----:B------:R3:W-:Y:S01]  /*54a00*/  @P1 STG.E desc[UR8][R10.64], R52 ;  /* 0x000000340a001986 */ /* 0x0007e2000c101908 */
[----:B------:R-:W-:Y:S01]  /*54a10*/  ISETP.GE.AND P1, PT, R16, UR4, PT ;  /* 0x0000000410007c0c */ /* 0x000fe2000bf26270 */
[----:B------:R-:W-:Y:S01]  /*54a20*/  VIADD R17, R19, UR28 ;  /* 0x0000001c13117c36 */ /* 0x000fe20008000000 */
[----:B------:R-:W-:Y:S01]  /*54a30*/  ULDC UR4, c[0x0][0x228] ;  /* 0x00008a0000047ab9 */ /* 0x000fe20000000800 */
[----:B------:R4:W-:Y:S01]  /*54a40*/  @P3 STG.E desc[UR8][R12.64], R44 ;  /* 0x0000002c0c003986 */ /* 0x0009e2000c101908 */
[----:B------:R-:W-:Y:S01]  /*54a50*/  ISETP.LT.AND P3, PT, R6, UR4, !P2 ;  /* 0x0000000406007c0c */ /* 0x000fe2000d761270 */
[----:B------:R-:W-:Y:S01]  /*54a60*/  IMAD.WIDE R14, R17, 0x4, R2 ;  /* 0x00000004110e7825 */ /* 0x000fe200078e0202 */
[----:B------:R-:W-:Y:S01]  /*54a70*/  ULDC UR6, c[0x0][0x228] ;  /* 0x00008a0000067ab9 */ /* 0x000fe20000000800 */
[----:B------:R-:W-:-:S02]  /*54a80*/  ULDC UR10, c[0x0][0x228] ;  /* 0x00008a00000a7ab9 */ /* 0x000fc40000000800 */
[----:B--2---:R-:W-:Y:S01]  /*54a90*/  IMAD.WIDE R8, R17, 0x4, R4 ;  /* 0x0000000411087825 */ /* 0x004fe200078e0204 */
[----:B------:R2:W-:Y:S01]  /*54aa0*/  @P5 STG.E desc[UR8][R14.64], R49 ;  /* 0x000000310e005986 */ /* 0x0005e2000c101908 */
[----:B------:R-:W-:Y:S01]  /*54ab0*/  ISETP.LT.AND P2, PT, R7, UR6, !P2 ;  /* 0x0000000607007c0c */ /* 0x000fe2000d741270 */
[----:B------:R-:W-:Y:S01]  /*54ac0*/  ULDC UR4, c[0x0][0x22c] ;  /* 0x00008b0000047ab9 */ /* 0x000fe20000000800 */
[----:B------:R-:W-:Y:S02]  /*54ad0*/  VIADD R16, R0, 0xa7 ;  /* 0x000000a700107836 */ /* 0x000fe40000000000 */
[----:B------:R-:W-:Y:S01]  /*54ae0*/  VIADD R17, R17, UR28 ;  /* 0x0000001c11117c36 */ /* 0x000fe20008000000 */
[----:B------:R-:W-:Y:S01]  /*54af0*/  ISETP.LT.AND P5, PT, R6, UR10, !P0 ;  /* 0x0000000a06007c0c */ /* 0x000fe2000c7a1270 */
[----:B------:R1:W-:Y:S01]  /*54b00*/  @P4 STG.E desc[UR8][R8.64], R41 ;  /* 0x0000002908004986 */ /* 0x0003e2000c101908 */
[----:B------:R-:W-:Y:S01]  /*54b10*/  ISETP.GE.AND P4, PT, R16, UR4, PT ;  /* 0x0000000410007c0c */ /* 0x000fe2000bf86270 */
[C---:B---3--:R-:W-:Y:S01]  /*54b20*/  IMAD.WIDE R10, R17.reuse, 0x4, R2 ;  /* 0x00000004110a7825 */ /* 0x048fe200078e0202 */
[----:B------:R-:W-:Y:S01]  /*54b30*/  IADD3 R16, R0, 0xa8, RZ ;  /* 0x000000a800107810 */ /* 0x000fe20007ffe0ff */
[----:B------:R-:W-:Y:S01]  /*54b40*/  ULDC UR4, c[0x0][0x22c] ;  /* 0x00008b0000047ab9 */ /* 0x000fe20000000800 */
[----:B------:R-:W-:Y:S01]  /*54b50*/  ULDC UR6, c[0x0][0x228] ;  /* 0x00008a0000067ab9 */ /* 0x000fe20000000800 */
[C---:B------:R-:W-:Y:S01]  /*54b60*/  VIADD R19, R17.reuse, UR28 ;  /* 0x0000001c11137c36 */ /* 0x040fe20008000000 */
[----:B------:R-:W-:Y:S01]  /*54b70*/  @P3 STG.E desc[UR8][R10.64], R53 ;  /* 0x000000350a003986 */ /* 0x000fe2000c101908 */
[----:B----4-:R-:W-:Y:S01]  /*54b80*/  IMAD.WIDE R12, R17, 0x4, R4 ;  /* 0x00000004110c7825 */ /* 0x010fe200078e0204 */
[----:B------:R-:W-:Y:S01]  /*54b90*/  ISETP.GE.AND P3, PT, R16, UR4, PT ;  /* 0x0000000410007c0c */ /* 0x000fe2000bf66270 */
[----:B------:R-:W-:Y:S01]  /*54ba0*/  ULDC UR4, c[0x0][0x228] ;  /* 0x00008a0000047ab9 */ /* 0x000fe20000000800 */
[----:B------:R-:W-:Y:S01]  /*54bb0*/  ULDC UR10, c[0x0][0x228] ;  /* 0x00008a00000a7ab9 */ /* 0x000fe20000000800 */
[----:B--2---:R-:W-:Y:S01]  /*54bc0*/  IMAD.WIDE R14, R19, 0x4, R2 ;  /* 0x00000004130e7825 */ /* 0x004fe200078e0202 */
[----:B------:R-:W-:Y:S01]  /*54bd0*/  ISETP.LT.AND P0, PT, R7, UR4, !P0 ;  /* 0x0000000407007c0c */ /* 0x000fe2000c701270 */
[----:B------:R2:W-:Y:S01]  /*54be0*/  @P2 STG.E desc[UR8][R12.64], R45 ;  /* 0x0000002d0c002986 */ /* 0x0005e2000c101908 */
[----:B------:R-:W-:-:S03]  /*54bf0*/  ULDC UR4, c[0x0][0x228] ;  /* 0x00008a0000047ab9 */ /* 0x000fc60000000800 */
[----:B------:R3:W-:Y:S01]  /*54c00*/  @P5 STG.E desc[UR8][R14.64], R50 ;  /* 0x000000320e005986 */ /* 0x0007e2000c101908 */
[----:B------:R-:W-:Y:S01]  /*54c10*/  ISETP.LT.AND P5, PT, R6, UR4, !P6 ;  /* 0x0000000406007c0c */ /* 0x000fe2000f7a1270 */
[C---:B------:R-:W-:Y:S01]  /*54c20*/  VIADD R16, R0.reuse, 0xa9 ;  /* 0x000000a900107836 */ /* 0x040fe20000000000 */
[----:B------:R-:W-:Y:S01]  /*54c30*/  ULDC UR4, c[0x0][0x22c] ;  /* 0x00008b0000047ab9 */ /* 0x000fe20000000800 */
[C---:B------:R-:W-:Y:S02]  /*54c40*/  VIADD R17, R19.reuse, UR28 ;  /* 0x0000001c13117c36 */ /* 0x040fe40008000000 */
[----:B-1----:R-:W-:Y:S01]  /*54c50*/  IMAD.WIDE R8, R19, 0x4, R4 ;  /* 0x0000000413087825 */ /* 0x002fe200078e0204 */
[----:B------:R-:W-:Y:S01]  /*54c60*/  ISETP.LT.AND P6, PT, R7, UR6, !P6 ;  /* 0x0000000607007c0c */ /* 0x000fe2000f7c1270 */
[----:B------:R-:W-:Y:S02]  /*54c70*/  ULDC UR6, c[0x0][0x228] ;  /* 0x00008a0000067ab9 */ /* 0x000fe40000000800 */
[----:B--2---:R-:W-:Y:S01]  /*54c80*/  VIADD R12, R0, 0xaa ;  /* 0x000000aa000c7836 */ /* 0x004fe20000000000 */
[----:B------:R-:W-:Y:S01]  /*54c90*/  ISETP.GE.AND P2, PT, R16, UR4, PT ;  /* 0x0000000410007c0c */ /* 0x000fe2000bf46270 */
[----:B------:R-:W-:Y:S01]  /*54ca0*/  IMAD.WIDE R10, R17, 0x4, R2 ;  /* 0x00000004110a7825 */ /* 0x000fe200078e0202 */
[----:B------:R-:W-:Y:S01]  /*54cb0*/  ULDC UR4, c[0x0][0x22c] ;  /* 0x00008b0000047ab9 */ /* 0x000fe20000000800 */
[----:B------:R1:W-:Y:S01]  /*54cc0*/  @P0 STG.E desc[UR8][R8.64], R42 ;  /* 0x0000002a08000986 */ /* 0x0003e2000c101908 */
[----:B------:R-:W-:Y:S01]  /*54cd0*/  ISETP.GE.AND P0, PT, R12, UR4, PT ;  /* 0x000000040c007c0c */ /* 0x000fe2000bf06270 */
[----:B------:R-:W-:-:S02]  /*54ce0*/  ULDC UR4, c[0x0][0x228] ;  /* 0x00008a0000047ab9 */ /* 0x000fc40000000800 */
        /* <DEDUP_REMOVED lines=50> */
[C---:B--2---:R-:W-:Y:S01]  /*55010*/  IMAD.WIDE R8, R19.reuse, 0x4, R4 ;  /* 0x0000000413087825 */ /* 0x044fe200078e0204 */
[----:B------:R-:W-:Y:S01]  /*55020*/  IADD3 R19, R19, UR28, RZ ;  /* 0x0000001c13137c10 */ /* 0x000fe2000fffe0ff */
[----:B------:R-:W-:-:S02]  /*55030*/  ULDC UR4, c[0x0][0x228] ;  /* 0x00008a0000047ab9 */ /* 0x000fc40000000800 */
[----:B------:R-:W-:Y:S01]  /*55040*/  ISETP.LT.AND P0, PT, R7, UR4, !P0 ;  /* 0x0000000407007c0c */ /* 0x000fe2000c701270 */
[----:B------:R-:W-:Y:S01]  /*55050*/  ULDC UR4, c[0x0][0x228] ;  /* 0x00008a0000047ab9 */ /* 0x000fe20000000800 */
[C---:B-1----:R-:W-:Y:S01]  /*55060*/  IMAD.WIDE R10, R19.reuse, 0x4, R2 ;  /* 0x00000004130a7825 */ /* 0x042fe200078e0202 */
[----:B------:R1:W-:Y:S01]  /*55070*/  @P2 STG.E desc[UR8][R8.64], R60 ;  /* 0x0000003c08002986 */ /* 0x0003e2000c101908 */
[----:B------:R-:W-:Y:S01]  /*55080*/  ISETP.LT.AND P2, PT, R6, UR4, !P5 ;  /* 0x0000000406007c0c */ /* 0x000fe2000ef41270 */
[----:B------:R-:W-:Y:S01]  /*55090*/  ULDC UR4, c[0x0][0x22c] ;  /* 0x00008b0000047ab9 */ /* 0x000fe20000000800 */
[----:B------:R-:W-:Y:S02]  /*550a0*/  VIADD R14, R0, 0xaf ;  /* 0x000000af000e7836 */ /* 0x000fe40000000000 */
[----:B------:R2:W-:Y:S01]  /*550b0*/  @P4 STG.E desc[UR8][R10.64], R65 ;  /* 0x000000410a004986 */ /* 0x0005e2000c101908 */
[C---:B------:R-:W-:Y:S02]  /*550c0*/  VIADD R17, R19.reuse, UR28 ;  /* 0x0000001c13117c36 */ /* 0x040fe40008000000 */
[----:B------:R-:W-:Y:S01]  /*550d0*/  ISETP.GE.AND P4, PT, R14, UR4, PT ;  /* 0x000000040e007c0c */ /* 0x000fe2000bf86270 */
[----:B------:R-:W-:Y:S01]  /*550e0*/  ULDC UR4, c[0x0][0x228] ;  /* 0x00008a0000047ab9 */ /* 0x000fe20000000800 */
[----:B---3--:R-:W-:Y:S01]  /*550f0*/  IMAD.WIDE R12, R19, 0x4, R4 ;  /* 0x00000004130c7825 */ /* 0x008fe200078e0204 */
[----:B------:R-:W-:Y:S01]  /*55100*/  ISETP.LT.AND P5, PT, R7, UR4, !P5 ;  /* 0x0000000407007c0c */ /* 0x000fe2000efa1270 */
[----:B------:R-:W-:-:S02]  /*55110*/  ULDC UR4, c[0x0][0x228] ;  /* 0x00008a0000047ab9 */ /* 0x000fc40000000800 */
[C---:B------:R-:W-:Y:S01]  /*55120*/  IMAD.WIDE R14, R17.reuse, 0x4, R2 ;  /* 0x00000004110e7825 */ /* 0x040fe200078e0202 */
[----:B------:R3:W-:Y:S01]  /*55130*/  @P0 STG.E desc[UR8][R12.64], R57 ;  /* 0x000000390c000986 */ /* 0x0007e2000c101908 */
[C---:B------:R-:W-:Y:S01]  /*55140*/  ISETP.LT.AND P0, PT, R6.reuse, UR4, !P6 ;  /* 0x0000000406007c0c */ /* 0x040fe2000f701270 */
[----:B------:R-:W-:Y:S01]  /*55150*/  ULDC UR4, c[0x0][0x22c] ;  /* 0x00008b0000047ab9 */ /* 0x000fe20000000800 */
[C---:B------:R-:W-:Y:S01]  /*55160*/  IADD3 R19, R17.reuse, UR28, RZ ;  /* 0x0000001c11137c10 */ /* 0x040fe2000fffe0ff */
[----:B------:R4:W-:Y:S01]  /*55170*/  @P2 STG.E desc[UR8][R14.64], R69 ;  /* 0x000000450e002986 */ /* 0x0009e2000c101908 */
[----:B-1----:R-:W-:Y:S01]  /*55180*/  IMAD.WIDE R8, R17, 0x4, R4 ;  /* 0x0000000411087825 */ /* 0x002fe200078e0204 */
[----:B------:R-:W-:Y:S01]  /*55190*/  ISETP.LT.AND P6, PT, R7, UR6, !P6 ;  /* 0x0000000607007c0c */ /* 0x000fe2000f7c1270 */
[----:B------:R-:W-:Y:S01]  /*551a0*/  ULDC UR6, c[0x0][0x228] ;  /* 0x00008a0000067ab9 */ /* 0x000fe20000000800 */
[----:B------:R-:W-:Y:S01]  /*551b0*/  ISETP.LT.AND P2, PT, R6, UR10, !P1 ;  /* 0x0000000a06007c0c */ /* 0x000fe2000cf41270 */
[----:B------:R-:W-:Y:S01]  /*551c0*/  VIADD R16, R0, 0xb0 ;  /* 0x000000b000107836 */ /* 0x000fe20000000000 */
[----:B------:R1:W-:Y:S01]  /*551d0*/  @P5 STG.E desc[UR8][R8.64], R61 ;  /* 0x0000003d08005986 */ /* 0x0003e2000c101908 */
[C---:B------:R-:W-:Y:S01]  /*551e0*/  VIADD R17, R19.reuse, UR28 ;  /* 0x0000001c13117c36 */ /* 0x040fe20008000000 */
[----:B------:R-:W-:Y:S01]  /*551f0*/  ULDC UR10, c[0x0][0x228] ;  /* 0x00008a00000a7ab9 */ /* 0x000fe20000000800 */
[----:B--2---:R-:W-:Y:S01]  /*55200*/  IMAD.WIDE R10, R19, 0x4, R2 ;  /* 0x00000004130a7825 */ /* 0x004fe200078e0202 */
[----:B------:R-:W-:Y:S01]  /*55210*/  ISETP.GE.AND P5, PT, R16, UR4, PT ;  /* 0x0000000410007c0c */ /* 0x000fe2000bfa6270 */
[----:B------:R-:W-:-:S02]  /*55220*/  ULDC UR4, c[0x0][0x22c] ;  /* 0x00008b0000047ab9 */ /* 0x000fc40000000800 */
[----:B------:R-:W-:Y:S01]  /*55230*/  VIADD R16, R0, 0xb1 ;  /* 0x000000b100107836 */ /* 0x000fe20000000000 */
[----:B------:R-:W-:Y:S01]  /*55240*/  ISETP.LT.AND P1, PT, R7, UR6, !P1 ;  /* 0x0000000607007c0c */ /* 0x000fe2000cf21270 */
[----:B---3--:R-:W-:Y:S01]  /*55250*/  IMAD.WIDE R12, R19, 0x4, R4 ;  /* 0x00000004130c7825 */ /* 0x008fe200078e0204 */
[----:B------:R2:W-:Y:S01]  /*55260*/  @P0 STG.E desc[UR8][R10.64], R66 ;  /* 0x000000420a000986 */ /* 0x0005e2000c101908 */
[----:B------:R-:W-:Y:S02]  /*55270*/  ULDC UR6, c[0x0][0x228] ;  /* 0x00008a0000067ab9 */ /* 0x000fe40000000800 */
[----:B----4-:R-:W-:Y:S01]  /*55280*/  IMAD.WIDE R14, R17, 0x4, R2 ;  /* 0x00000004110e7825 */ /* 0x010fe200078e0202 */
[----:B------:R-:W-:Y:S01]  /*55290*/  ISETP.GE.AND P0, PT, R16, UR4, PT ;  /* 0x0000000410007c0c */ /* 0x000fe2000bf06270 */
[----:B------:R3:W-:Y:S01]  /*552a0*/  @P6 STG.E desc[UR8][R12.64], R58 ;  /* 0x0000003a0c006986 */ /* 0x0007e2000c101908 */
[----:B------:R-:W-:-:S03]  /*552b0*/  ULDC UR4, c[0x0][0x228] ;  /* 0x00008a0000047ab9 */ /* 0x000fc60000000800 */
[----:B------:R4:W-:Y:S01]  /*552c0*/  @P2 STG.E desc[UR8][R14.64], R70 ;  /* 0x000000460e002986 */ /* 0x0009e2000c101908 */
[----:B------:R-:W-:Y:S01]  /*552d0*/  ISETP.LT.AND P2, PT, R6, UR4, !P3 ;  /* 0x0000000406007c0c */ /* 0x000fe2000df41270 */
[C---:B-1----:R-:W-:Y:S01]  /*552e0*/  IMAD.WIDE R8, R17.reuse, 0x4, R4 ;  /* 0x0000000411087825 */ /* 0x042fe200078e0204 */
[----:B------:R-:W-:Y:S01]  /*552f0*/  IADD3 R17, R17, UR28, RZ ;  /* 0x0000001c11117c10 */ /* 0x000fe2000fffe0ff */
[----:B------:R-:W-:Y:S02]  /*55300*/  ULDC UR4, c[0x0][0x22c] ;  /* 0x00008b0000047ab9 */ /* 0x000fe40000000800 */
[----:B------:R-:W-:Y:S01]  /*55310*/  VIADD R16, R0, 0xb2 ;  /* 0x000000b200107836 */ /* 0x000fe20000000000 */
[----:B------:R-:W-:Y:S01]  /*55320*/  ISETP.LT.AND P3, PT, R7, UR6, !P3 ;  /* 0x0000000607007c0c */ /* 0x000fe2000df61270 */
[----:B------:R1:W-:Y:S01]  /*55330*/  @P1 STG.E desc[UR8][R8.64], R62 ;  /* 0x0000003e08001986 */ /* 0x0003e2000c101908 */
[C---:B--2---:R-:W-:Y:S01]  /*55340*/  IMAD.WIDE R10, R17.reuse, 0x4, R2 ;  /* 0x00000004110a7825 */ /* 0x044fe200078e0202 */
[----:B------:R-:W-:Y:S01]  /*55350*/  ISETP.LT.AND P6, PT, R6, UR10, !P4 ;  /* 0x0000000a06007c0c */ /* 0x000fe2000e7c1270 */
[----:B------:R-:W-:Y:S01]  /*55360*/  ULDC UR6, c[0x0][0x228] ;  /* 0x00008a0000067ab9 */ /* 0x000fe20000000800 */
[----:B------:R-:W-:Y:S01]  /*55370*/  ISETP.GE.AND P1, PT, R16, UR4, PT ;  /* 0x0000000410007c0c */ /* 0x000fe2000bf26270 */
[----:B------:R-:W-:Y:S01]  /*55380*/  VIADD R16, R0, 0xb3 ;  /* 0x000000b300107836 */ /* 0x000fe20000000000 */
[----:B------:R-:W-:Y:S01]  /*55390*/  ULDC UR4, c[0x0][0x22c] ;  /* 0x00008b0000047ab9 */ /* 0x000fe20000000800 */
[----:B------:R-:W-:Y:S01]  /*553a0*/  @P2 STG.E desc[UR8][R10.64], R67 ;  /* 0x000000430a002986 */ /* 0x000fe2000c101908 */
[C---:B---3--:R-:W-:Y:S01]  /*553b0*/  IMAD.WIDE R12, R17.reuse, 0x4, R4 ;  /* 0x00000004110c7825 */ /* 0x048fe200078e0204 */
[----:B------:R-:W-:Y:S01]  /*553c0*/  ULDC UR10, c[0x0][0x228] ;  /* 0x00008a00000a7ab9 */ /* 0x000fe20000000800 */
[----:B------:R-:W-:Y:S01]  /*553d0*/  ISETP.GE.AND P2, PT, R16, UR4, PT ;  /* 0x0000000410007c0c */ /* 0x000fe2000bf46270 */
[----:B------:R-:W-:Y:S01]  /*553e0*/  ULDC UR4, c[0x0][0x228] ;  /* 0x00008a0000047ab9 */ /* 0x000fe20000000800 */
[----:B------:R-:W-:Y:S01]  /*553f0*/  VIADD R19, R17, UR28 ;  /* 0x0000001c11137c36 */ /* 0x000fe20008000000 */
[----:B------:R-:W-:Y:S01]  /*55400*/  ISETP.LT.AND P4, PT, R7, UR4, !P4 ;  /* 0x0000000407007c0c */ /* 0x000fe2000e781270 */
[----:B------:R-:W-:Y:S01]  /*55410*/  ULDC UR4, c[0x0][0x228] ;  /* 0x00008a0000047ab9 */ /* 0x000fe20000000800 */
[----:B------:R2:W-:Y:S01]  /*55420*/  @P3 STG.E desc[UR8][R12.64], R59 ;  /* 0x0000003b0c003986 */ /* 0x0005e2000c101908 */
[----:B------:R-:W-:Y:S01]  /*55430*/  ISETP.LT.AND P3, PT, R6, UR4, !P5 ;  /* 0x0000000406007c0c */ /* 0x000fe2000ef61270 */
[C---:B----4-:R-:W-:Y:S01]  /*55440*/  IMAD.WIDE R14, R19.reuse, 0x4, R2 ;  /* 0x00000004130e7825 */ /* 0x050fe200078e0202 */
[----:B------:R-:W-:Y:S01]  /*55450*/  IADD3 R17, R19, UR28, RZ ;  /* 0x0000001c13117c10 */ /* 0x000fe2000fffe0ff */
[----:B------:R-:W-:-:S02]  /*55460*/  ULDC UR4, c[0x0][0x22c] ;  /* 0x00008b0000047ab9 */ /* 0x000fc40000000800 */
[C---:B------:R-:W-:Y:S02]  /*55470*/  VIADD R16, R0.reuse, 0xb4 ;  /* 0x000000b400107836 */ /* 0x040fe40000000000 */
[----:B-1----:R-:W-:Y:S01]  /*55480*/  IMAD.WIDE R8, R19, 0x4, R4 ;  /* 0x0000000413087825 */ /* 0x002fe200078e0204 */
[----:B------:R1:W-:Y:S01]  /*55490*/  @P6 STG.E desc[UR8][R14.64], R71 ;  /* 0x000000470e006986 */ /* 0x0003e2000c101908 */
[----:B------:R-:W-:Y:S01]  /*554a0*/  ISETP.LT.AND P5, PT, R7, UR6, !P5 ;  /* 0x0000000607007c0c */ /* 0x000fe2000efa1270 */
[----:B------:R-:W-:Y:S01]  /*554b0*/  ULDC UR6, c[0x0][0x228] ;  /* 0x00008a0000067ab9 */ /* 0x000fe20000000800 */
        /* <DEDUP_REMOVED lines=16> */
[----:B-1----:R-:W-:Y:S01]  /*555c0*/  VIADD R14, R0, 0xb6 ;  /* 0x000000b6000e7836 */ /* 0x002fe20000000000 */
[----:B------:R-:W-:Y:S01]  /*555d0*/  ULDC UR4, c[0x0][0x22c] ;  /* 0x00008b0000047ab9 */ /* 0x000fe20000000800 */
[----:B--2---:R-:W-:-:S04]  /*555e0*/  IMAD.WIDE R8, R17, 0x4, R2 ;  /* 0x0000000411087825 */ /* 0x004fc800078e0202 */
[C---:B---3--:R-:W-:Y:S01]  /*555f0*/  IMAD.WIDE R10, R17.reuse, 0x4, R4 ;  /* 0x00000004110a7825 */ /* 0x048fe200078e0204 */
[----:B------:R-:W-:Y:S01]  /*55600*/  IADD3 R17, R17, UR28, RZ ;  /* 0x0000001c11117c10 */ /* 0x000fe2000fffe0ff */
[----:B------:R1:W-:Y:S01]  /*55610*/  @P3 STG.E desc[UR8][R8.64], R84 ;  /* 0x0000005408003986 */ /* 0x0003e2000c101908 */
[----:B------:R-:W-:Y:S01]  /*55620*/  ISETP.LT.AND P1, PT, R7, UR6, !P1 ;  /* 0x0000000607007c0c */ /* 0x000fe2000cf21270 */
[----:B------:R-:W-:Y:S01]  /*55630*/  VIADD R16, R0, 0xb7 ;  /* 0x000000b700107836 */ /* 0x000fe20000000000 */
[----:B------:R-:W-:Y:S01]  /*55640*/  ISETP.GE.AND P3, PT, R14, UR4, PT ;  /* 0x000000040e007c0c */ /* 0x000fe2000bf66270 */
[C---:B----4-:R-:W-:Y:S01]  /*55650*/  IMAD.WIDE R12, R17.reuse, 0x4, R2 ;  /* 0x00000004110c7825 */ /* 0x050fe200078e0202 */
[----:B------:R-:W-:Y:S01]  /*55660*/  ULDC UR4, c[0x0][0x228] ;  /* 0x00008a0000047ab9 */ /* 0x000fe20000000800 */
[----:B------:R2:W-:Y:S01]  /*55670*/  @P0 STG.E desc[UR8][R10.64], R76 ;  /* 0x0000004c0a000986 */ /* 0x0005e2000c101908 */
[----:B------:R-:W-:Y:S01]  /*55680*/  ISETP.LT.AND P0, PT, R6, UR4, !P2 ;  /* 0x0000000406007c0c */ /* 0x000fe2000d701270 */
[----:B------:R-:W-:Y:S01]  /*55690*/  ULDC UR4, c[0x0][0x22c] ;  /* 0x00008b0000047ab9 */ /* 0x000fe20000000800 */
[C---:B------:R-:W-:Y:S01]  /*556a0*/  IMAD.WIDE R14, R17.reuse, 0x4, R4 ;  /* 0x00000004110e7825 */ /* 0x040fe200078e0204 */
[----:B------:R-:W-:Y:S01]  /*556b0*/  @P5 STG.E desc[UR8][R12.64], R81 ;  /* 0x000000510c005986 */ /* 0x000fe2000c101908 */
[----:B------:R-:W-:Y:S01]  /*556c0*/  ISETP.GE.AND P5, PT, R16, UR4, PT ;  /* 0x0000000410007c0c */ /* 0x000fe2000bfa6270 */
[----:B------:R-:W-:Y:S01]  /*556d0*/  ULDC UR4, c[0x0][0x228] ;  /* 0x00008a0000047ab9 */ /* 0x000fe20000000800 */
[----:B------:R-:W-:Y:S01]  /*556e0*/  VIADD R17, R17, UR28 ;  /* 0x0000001c11117c36 */ /* 0x000fe20008000000 */
[----:B------:R-:W-:Y:S01]  /*556f0*/  ISETP.LT.AND P2, PT, R7, UR4, !P2 ;  /* 0x0000000407007c0c */ /* 0x000fe2000d741270 */
[----:B------:R-:W-:Y:S01]  /*55700*/  ULDC UR6, c[0x0][0x228] ;  /* 0x00008a0000067ab9 */ /* 0x000fe20000000800 */
[----:B------:R3:W-:Y:S01]  /*55710*/  @P1 STG.E desc[UR8][R14.64], R73 ;  /* 0x000000490e001986 */ /* 0x0007e2000c101908 */
[----:B-1----:R-:W-:Y:S01]  /*55720*/  IMAD.WIDE R8, R17, 0x4, R2 ;  /* 0x0000000411087825 */ /* 0x002fe200078e0202 */
[----:B------:R-:W-:Y:S01]  /*55730*/  ISETP.LT.AND P1, PT, R6, UR6, !P6 ;  /* 0x0000000606007c0c */ /* 0x000fe2000f721270 */
[----:B------:R-:W-:-:S02]  /*55740*/  ULDC UR4, c[0x0][0x22c] ;  /* 0x00008b0000047ab9 */ /* 0x000fc40000000800 */
[----:B--2---:R-:W-:Y:S01]  /*55750*/  VIADD R10, R0, 0xb8 ;  /* 0x000000b8000a7836 */ /* 0x004fe20000000000 */
[----:B------:R1:W-:Y:S01]  /*55760*/  @P0 STG.E desc[UR8][R8.64], R85 ;  /* 0x0000005508000986 */ /* 0x0003e2000c101908 */
[C---:B------:R-:W-:Y:S01]  /*55770*/  IADD3 R19, R17.reuse, UR28, RZ ;  /* 0x0000001c11137c10 */ /* 0x040fe2000fffe0ff */
[----:B------:R-:W-:Y:S02]  /*55780*/  ULDC UR6, c[0x0][0x228] ;  /* 0x00008a0000067ab9 */ /* 0x000fe40000000800 */
[----:B------:R-:W-:Y:S01]  /*55790*/  ISETP.GE.AND P0, PT, R10, UR4, PT ;  /* 0x000000040a007c0c */ /* 0x000fe2000bf06270 */
[----:B------:R-:W-:Y:S01]  /*557a0*/  IMAD.WIDE R10, R17, 0x4, R4 ;  /* 0x00000004110a7825 */ /* 0x000fe200078e0204 */
[----:B------:R-:W-:-:S03]  /*557b0*/  ULDC UR4, c[0x0][0x228] ;  /* 0x00008a0000047ab9 */ /* 0x000fc60000000800 */
[----:B---3--:R-:W-:Y:S01]  /*557c0*/  VIADD R14, R0, 0xb9 ;  /* 0x000000b9000e7836 */ /* 0x008fe20000000000 */
        /* <DEDUP_REMOVED lines=8> */
[----:B-1----:R-:W-:Y:S01]  /*55850*/  IMAD.WIDE R8, R19, 0x4, R4 ;  /* 0x0000000413087825 */ /* 0x002fe200078e0204 */
[----:B------:R-:W-:-:S03]  /*55860*/  ULDC UR4, c[0x0][0x228] ;  /* 0x00008a0000047ab9 */ /* 0x000fc60000000800 */
[----:B------:R-:W-:Y:S01]  /*55870*/  VIADD R19, R19, UR28 ;  /* 0x0000001c13137c36 */ /* 0x000fe20008000000 */
[----:B------:R-:W-:Y:S01]  /*55880*/  ISETP.LT.AND P4, PT, R7, UR4, !P4 ;  /* 0x0000000407007c0c */ /* 0x000fe2000e781270 */
[----:B------:R-:W-:Y:S01]  /*55890*/  ULDC UR4, c[0x0][0x228] ;  /* 0x00008a0000047ab9 */ /* 0x000fe20000000800 */
[----:B------:R-:W-:Y:S02]  /*558a0*/  VIADD R14, R0, 0xba ;  /* 0x000000ba000e7836 */ /* 0x000fe40000000000 */
[C---:B--2---:R-:W-:Y:S01]  /*558b0*/  IMAD.WIDE R10, R19.reuse, 0x4, R2 ;  /* 0x00000004130a7825 */ /* 0x044fe200078e0202 */
[----:B------:R1:W-:Y:S01]  /*558c0*/  @P6 STG.E desc[UR8][R8.64], R74 ;  /* 0x0000004a08006986 */ /* 0x0003e2000c101908 */
[----:B------:R-:W-:Y:S01]  /*558d0*/  ISETP.LT.AND P6, PT, R6, UR4, !P3 ;  /* 0x0000000406007c0c */ /* 0x000fe2000dfc1270 */
[----:B------:R-:W-:Y:S02]  /*558e0*/  ULDC UR4, c[0x0][0x22c] ;  /* 0x00008b0000047ab9 */ /* 0x000fe40000000800 */
[----:B------:R2:W-:Y:S01]  /*558f0*/  @P1 STG.E desc[UR8][R10.64], R86 ;  /* 0x000000560a001986 */ /* 0x0005e2000c101908 */
[----:B------:R-:W-:Y:S01]  /*55900*/  ISETP.GE.AND P1, PT, R14, UR4, PT ;  /* 0x000000040e007c0c */ /* 0x000fe2000bf26270 */
[----:B------:R-:W-:Y:S01]  /*55910*/  ULDC UR4, c[0x0][0x228] ;  /* 0x00008a0000047ab9 */ /* 0x000fe20000000800 */
[----:B---3--:R-:W-:Y:S01]  /*55920*/  IMAD.WIDE R12, R19, 0x4, R4 ;  /* 0x00000004130c7825 */ /* 0x008fe200078e0204 */
[----:B------:R-:W-:Y:S01]  /*55930*/  ISETP.LT.AND P3, PT, R7, UR4, !P3 ;  /* 0x0000000407007c0c */ /* 0x000fe2000df61270 */
[----:B------:R-:W-:Y:S01]  /*55940*/  ULDC UR4, c[0x0][0x228] ;  /* 0x00008a0000047ab9 */ /* 0x000fe20000000800 */
[----:B------:R-:W-:-:S02]  /*55950*/  IADD3 R17, R19, UR28, RZ ;  /* 0x0000001c13117c10 */ /* 0x000fc4000fffe0ff */
[----:B------:R3:W-:Y:S01]  /*55960*/  @P4 STG.E desc[UR8][R12.64], R78 ;  /* 0x0000004e0c004986 */ /* 0x0007e2000c101908 */
[----:B------:R-:W-:Y:S01]  /*55970*/  ISETP.LT.AND P4, PT, R6, UR4, !P5 ;  /* 0x0000000406007c0c */ /* 0x000fe2000ef81270 */
[----:B------:R-:W-:Y:S01]  /*55980*/  VIADD R16, R0, 0xbb ;  /* 0x000000bb00107836 */ /* 0x000fe20000000000 */
[----:B------:R-:W-:Y:S01]  /*55990*/  ISETP.LT.AND P5, PT, R7, UR6, !P5 ;  /* 0x0000000607007c0c */ /* 0x000fe2000efa1270 */
[C---:B------:R-:W-:Y:S01]  /*559a0*/  IMAD.WIDE R14, R17.reuse, 0x4, R2 ;  /* 0x00000004110e7825 */ /* 0x040fe200078e0202 */
[----:B------:R-:W-:Y:S01]  /*559b0*/  ULDC UR4, c[0x0][0x22c] ;  /* 0x00008b0000047ab9 */ /* 0x000fe20000000800 */
[----:B------:R-:W-:Y:S02]  /*559c0*/  ULDC UR6, c[0x0][0x228] ;  /* 0x00008a0000067ab9 */ /* 0x000fe40000000800 */
[C---:B-1----:R-:W-:Y:S01]  /*559d0*/  IMAD.WIDE R8, R17.reuse, 0x4, R4 ;  /* 0x0000000411087825 */ /* 0x042fe200078e0204 */
[----:B------:R1:W-:Y:S03]  /*559e0*/  @P6 STG.E desc[UR8][R14.64], R83 ;  /* 0x000000530e006986 */ /* 0x0003e6000c101908 */
[----:B------:R-:W-:Y:S01]  /*559f0*/  VIADD R19, R17, UR28 ;  /* 0x0000001c11137c36 */ /* 0x000fe20008000000 */
[----:B------:R4:W-:Y:S01]  /*55a00*/  @P3 STG.E desc[UR8][R8.64], R75 ;  /* 0x0000004b08003986 */ /* 0x0009e2000c101908 */
[----:B------:R-:W-:Y:S01]  /*55a10*/  ISETP.LT.AND P6, PT, R6, UR10, !P0 ;  /* 0x0000000a06007c0c */ /* 0x000fe2000c7c1270 */
[----:B------:R-:W-:Y:S01]  /*55a20*/  ULDC UR10, c[0x0][0x228] ;  /* 0x00008a00000a7ab9 */ /* 0x000fe20000000800 */
[C---:B--2---:R-:W-:Y:S01]  /*55a30*/  IMAD.WIDE R10, R19.reuse, 0x4, R2 ;  /* 0x00000004130a7825 */ /* 0x044fe200078e0202 */
        /* <DEDUP_REMOVED lines=11> */
[----:B-1----:R-:W-:Y:S01]  /*55af0*/  IMAD.WIDE R14, R17, 0x4, R2 ;  /* 0x00000004110e7825 */ /* 0x002fe200078e0202 */
[----:B------:R-:W-:Y:S01]  /*55b00*/  ULDC UR6, c[0x0][0x228] ;  /* 0x00008a0000067ab9 */ /* 0x000fe20000000800 */
[----:B------:R-:W-:-:S02]  /*55b10*/  ULDC UR4, c[0x0][0x22c] ;  /* 0x00008b0000047ab9 */ /* 0x000fc40000000800 */
[----:B----4-:R-:W-:Y:S01]  /*55b20*/  IMAD.WIDE R8, R17, 0x4, R4 ;  /* 0x0000000411087825 */ /* 0x010fe200078e0204 */
        /* <DEDUP_REMOVED lines=8> */
[C---:B--2---:R-:W-:Y:S01]  /*55bb0*/  IMAD.WIDE R10, R17.reuse, 0x4, R2 ;  /* 0x00000004110a7825 */ /* 0x044fe200078e0202 */
[----:B------:R-:W-:Y:S01]  /*55bc0*/  IADD3 R16, R0, 0xbe, RZ ;  /* 0x000000be00107810 */ /* 0x000fe20007ffe0ff */
[----:B------:R-:W-:Y:S01]  /*55bd0*/  ULDC UR4, c[0x0][0x22c] ;  /* 0x00008b0000047ab9 */ /* 0x000fe20000000800 */
[----:B------:R-:W-:Y:S01]  /*55be0*/  ULDC UR10, c[0x0][0x228] ;  /* 0x00008a00000a7ab9 */ /* 0x000fe20000000800 */
[C---:B------:R-:W-:Y:S01]  /*55bf0*/  VIADD R19, R17.reuse, UR28 ;  /* 0x0000001c11137c36 */ /* 0x040fe20008000000 */
[----:B------:R-:W-:Y:S01]  /*55c00*/  @P5 STG.E desc[UR8][R10.64], R100 ;  /* 0x000000640a005986 */ /* 0x000fe2000c101908 */
[----:B---3--:R-:W-:Y:S01]  /*55c10*/  IMAD.WIDE R12, R17, 0x4, R4 ;  /* 0x00000004110c7825 */ /* 0x008fe200078e0204 */
[----:B------:R-:W-:Y:S01]  /*55c20*/  ISETP.GE.AND P5, PT, R16, UR4, PT ;  /* 0x0000000410007c0c */ /* 0x000fe2000bfa6270 */
[----:B------:R-:W-:-:S02]  /*55c30*/  ULDC UR4, c[0x0][0x228] ;  /* 0x00008a0000047ab9 */ /* 0x000fc40000000800 */
[----:B-1----:R-:W-:Y:S01]  /*55c40*/  IMAD.WIDE R14, R19, 0x4, R2 ;  /* 0x00000004130e7825 */ /* 0x002fe200078e0202 */
        /* <DEDUP_REMOVED lines=8> */
[----:B----4-:R-:W-:Y:S01]  /*55cd0*/  IMAD.WIDE R8, R19, 0x4, R4 ;  /* 0x0000000413087825 */ /* 0x010fe200078e0204 */
[----:B------:R-:W-:Y:S01]  /*55ce0*/  ISETP.LT.AND P3, PT, R7, UR6, !P3 ;  /* 0x0000000607007c0c */ /* 0x000fe2000df61270 */
[----:B------:R-:W-:Y:S02]  /*55cf0*/  ULDC UR6, c[0x0][0x228] ;  /* 0x00008a0000067ab9 */ /* 0x000fe40000000800 */
        /* <DEDUP_REMOVED lines=13> */
[----:B--2---:R-:W-:Y:S01]  /*55dd0*/  VIADD R14, R0, 0xc1 ;  /* 0x000000c1000e7836 */ /* 0x004fe20000000000 */
[----:B------:R2:W-:Y:S01]  /*55de0*/  @P3 STG.E desc[UR8][R12.64], R93 ;  /* 0x0000005d0c003986 */ /* 0x0005e2000c101908 */
[----:B------:R-:W-:Y:S01]  /*55df0*/  ISETP.LT.AND P3, PT, R6, UR4, !P0 ;  /* 0x0000000406007c0c */ /* 0x000fe2000c761270 */
[----:B------:R-:W-:Y:S01]  /*55e00*/  ULDC UR6, c[0x0][0x228] ;  /* 0x00008a0000067ab9 */ /* 0x000fe20000000800 */
[----:B-1----:R-:W-:Y:S01]  /*55e10*/  IMAD.WIDE R8, R17, 0x4, R2 ;  /* 0x0000000411087825 */ /* 0x002fe200078e0202 */
[----:B------:R-:W-:-:S03]  /*55e20*/  ULDC UR4, c[0x0][0x22c] ;  /* 0x00008b0000047ab9 */ /* 0x000fc60000000800 */
[----:B---3--:R-:W-:Y:S01]  /*55e30*/  IMAD.WIDE R10, R17, 0x4, R4 ;  /* 0x00000004110a7825 */ /* 0x008fe200078e0204 */
[----:B------:R-:W-:Y:S01]  /*55e40*/  ISETP.LT.AND P0, PT, R7, UR6, !P0 ;  /* 0x0000000607007c0c */ /* 0x000fe2000c701270 */
[----:B------:R1:W-:Y:S02]  /*55e50*/  @P6 STG.E desc[UR8][R8.64], R98 ;  /* 0x0000006208006986 */ /* 0x0003e4000c101908 */
[----:B------:R-:W-:Y:S01]  /*55e60*/  VIADD R17, R17, UR28 ;  /* 0x0000001c11117c36 */ /* 0x000fe20008000000 */
[----:B------:R-:W-:Y:S01]  /*55e70*/  ISETP.GE.AND P6, PT, R14, UR4, PT ;  /* 0x000000040e007c0c */ /* 0x000fe2000bfc6270 */
[----:B------:R-:W-:Y:S01]  /*55e80*/  ULDC UR4, c[0x0][0x228] ;  /* 0x00008a0000047ab9 */ /* 0x000fe20000000800 */
[----:B------:R3:W-:Y:S01]  /*55e90*/  @P4 STG.E desc[UR8][R10.64], R90 ;  /* 0x0000005a0a004986 */ /* 0x0007e2000c101908 */
[C---:B--2---:R-:W-:Y:S01]  /*55ea0*/  IMAD.WIDE R12, R17.reuse, 0x4, R2 ;  /* 0x00000004110c7825 */ /* 0x044fe200078e0202 */
        /* <DEDUP_REMOVED lines=14> */
[----:B---3--:R-:W-:Y:S01]  /*55f90*/  VIADD R10, R0, 0xc3 ;  /* 0x000000c3000a7836 */ /* 0x008fe20000000000 */
        /* <DEDUP_REMOVED lines=156> */
[----:B------:R-:W-:Y:S01]  /*56960*/  ULDC UR4, c[0x0][0x22c] ;  /* 0x00008b0000047ab9 */ /* 0x000fe20000000800 */
[C---:B------:R-:W-:Y:S01]  /*56970*/  IADD3 R17, R19.reuse, UR28, RZ ;  /* 0x0000001c13117c10 */ /* 0x040fe2000fffe0ff */
[----:B------:R2:W-:Y:S01]  /*56980*/  @P4 STG.E desc[UR8][R10.64], R125 ;  /* 0x0000007d0a004986 */ /* 0x0005e2000c101908 */
[----:B------:R-:W-:Y:S01]  /*56990*/  ISETP.GE.AND P4, PT, R14, UR4, PT ;  /* 0x000000040e007c0c */ /* 0x000fe2000bf86270 */
[----:B------:R-:W-:Y:S01]  /*569a0*/  ULDC UR4, c[0x0][0x228] ;  /* 0x00008a0000047ab9 */ /* 0x000fe20000000800 */
[----:B---3--:R-:W-:Y:S01]  /*569b0*/  IMAD.WIDE R12, R19, 0x4, R4 ;  /* 0x00000004130c7825 */ /* 0x008fe200078e0204 */
[----:B------:R-:W-:Y:S01]  /*569c0*/  ISETP.LT.AND P5, PT, R7, UR4, !P5 ;  /* 0x0000000407007c0c */ /* 0x000fe2000efa1270 */
[----:B------:R-:W-:-:S02]  /*569d0*/  ULDC UR4, c[0x0][0x228] ;  /* 0x00008a0000047ab9 */ /* 0x000fc40000000800 */
[----:B------:R-:W-:Y:S01]  /*569e0*/  IMAD.WIDE R14, R17, 0x4, R2 ;  /* 0x00000004110e7825 */ /* 0x000fe200078e0202 */
[----:B------:R3:W-:Y:S01]  /*569f0*/  @P0 STG.E desc[UR8][R12.64], R153 ;  /* 0x000000990c000986 */ /* 0x0007e2000c101908 */
[C---:B------:R-:W-:Y:S01]  /*56a00*/  ISETP.LT.AND P0, PT, R6.reuse, UR4, !P6 ;  /* 0x0000000406007c0c */ /* 0x040fe2000f701270 */
[----:B------:R-:W-:Y:S01]  /*56a10*/  ULDC UR4, c[0x0][0x22c] ;  /* 0x00008b0000047ab9 */ /* 0x000fe20000000800 */
[----:B------:R-:W-:Y:S01]  /*56a20*/  ISETP.LT.AND P6, PT, R7, UR6, !P6 ;  /* 0x0000000607007c0c */ /* 0x000fe2000f7c1270 */
[----:B------:R4:W-:Y:S01]  /*56a30*/  @P3 STG.E desc[UR8][R14.64], R158 ;  /* 0x0000009e0e003986 */ /* 0x0009e2000c101908 */
[C---:B------:R-:W-:Y:S01]  /*56a40*/  VIADD R19, R17.reuse, UR28 ;  /* 0x0000001c11137c36 */ /* 0x040fe20008000000 */
[----:B------:R-:W-:Y:S01]  /*56a50*/  ISETP.LT.AND P3, PT, R6, UR10, !P1 ;  /* 0x0000000a06007c0c */ /* 0x000fe2000cf61270 */
[----:B-1----:R-:W-:Y:S01]  /*56a60*/  IMAD.WIDE R8, R17, 0x4, R4 ;  /* 0x0000000411087825 */ /* 0x002fe200078e0204 */
[----:B------:R-:W-:Y:S01]  /*56a70*/  ULDC UR6, c[0x0][0x228] ;  /* 0x00008a0000067ab9 */ /* 0x000fe20000000800 */
[----:B------:R-:W-:-:S02]  /*56a80*/  ULDC UR10, c[0x0][0x228] ;  /* 0x00008a00000a7ab9 */ /* 0x000fc40000000800 */
[----:B------:R-:W-:Y:S01]  /*56a90*/  VIADD R16, R0, 0xd1 ;  /* 0x000000d100107836 */ /* 0x000fe20000000000 */
[----:B------:R1:W-:Y:S01]  /*56aa0*/  @P5 STG.E desc[UR8][R8.64], R122 ;  /* 0x0000007a08005986 */ /* 0x0003e2000c101908 */
[C---:B------:R-:W-:Y:S02]  /*56ab0*/  VIADD R17, R19.reuse, UR28 ;  /* 0x0000001c13117c36 */ /* 0x040fe40008000000 */
[C---:B--2---:R-:W-:Y:S01]  /*56ac0*/  IMAD.WIDE R10, R19.reuse, 0x4, R2 ;  /* 0x00000004130a7825 */ /* 0x044fe200078e0202 */
[----:B------:R-:W-:Y:S01]  /*56ad0*/  ISETP.GE.AND P5, PT, R16, UR4, PT ;  /* 0x0000000410007c0c */ /* 0x000fe2000bfa6270 */
[----:B------:R-:W-:Y:S01]  /*56ae0*/  ULDC UR4, c[0x0][0x22c] ;  /* 0x00008b0000047ab9 */ /* 0x000fe20000000800 */
[----:B------:R-:W-:Y:S01]  /*56af0*/  IADD3 R16, R0, 0xd2, RZ ;  /* 0x000000d200107810 */ /* 0x000fe20007ffe0ff */
[----:B---3--:R-:W-:Y:S01]  /*56b00*/  IMAD.WIDE R12, R19, 0x4, R4 ;  /* 0x00000004130c7825 */ /* 0x008fe200078e0204 */
[----:B------:R-:W-:Y:S01]  /*56b10*/  ISETP.LT.AND P1, PT, R7, UR6, !P1 ;  /* 0x0000000607007c0c */ /* 0x000fe2000cf21270 */
[----:B------:R2:W-:Y:S02]  /*56b20*/  @P0 STG.E desc[UR8][R10.64], R126 ;  /* 0x0000007e0a000986 */ /* 0x0005e4000c101908 */
[C---:B----4-:R-:W-:Y:S01]  /*56b30*/  IMAD.WIDE R14, R17.reuse, 0x4, R2 ;  /* 0x00000004110e7825 */ /* 0x050fe200078e0202 */
[----:B------:R-:W-:Y:S01]  /*56b40*/  ISETP.GE.AND P0, PT, R16, UR4, PT ;  /* 0x0000000410007c0c */ /* 0x000fe2000bf06270 */
[----:B------:R3:W-:Y:S01]  /*56b50*/  @P6 STG.E desc[UR8][R12.64], R154 ;  /* 0x0000009a0c006986 */ /* 0x0007e2000c101908 */
[----:B------:R-:W-:Y:S01]  /*56b60*/  ULDC UR4, c[0x0][0x228] ;  /* 0x00008a0000047ab9 */ /* 0x000fe20000000800 */
[----:B-1----:R-:W-:Y:S01]  /*56b70*/  IMAD.WIDE R8, R17, 0x4, R4 ;  /* 0x0000000411087825 */ /* 0x002fe200078e0204 */
[----:B------:R-:W-:Y:S01]  /*56b80*/  ULDC UR6, c[0x0][0x228] ;  /* 0x00008a0000067ab9 */ /* 0x000fe20000000800 */
[----:B------:R1:W-:Y:S01]  /*56b90*/  @P3 STG.E desc[UR8][R14.64], R159 ;  /* 0x0000009f0e003986 */ /* 0x0003e2000c101908 */
[----:B------:R-:W-:Y:S01]  /*56ba0*/  ISETP.LT.AND P3, PT, R6, UR4, !P2 ;  /* 0x0000000406007c0c */ /* 0x000fe2000d761270 */
[----:B------:R-:W-:-:S02]  /*56bb0*/  VIADD R16, R0, 0xd3 ;  /* 0x000000d300107836 */ /* 0x000fc40000000000 */
[----:B------:R-:W-:Y:S01]  /*56bc0*/  VIADD R17, R17, UR28 ;  /* 0x0000001c11117c36 */ /* 0x000fe20008000000 */
[----:B------:R-:W-:Y:S01]  /*56bd0*/  ISETP.LT.AND P2, PT, R7, UR6, !P2 ;  /* 0x0000000607007c0c */ /* 0x000fe2000d741270 */
[----:B------:R-:W-:Y:S01]  /*56be0*/  ULDC UR4, c[0x0][0x22c] ;  /* 0x00008b0000047ab9 */ /* 0x000fe20000000800 */
[----:B------:R4:W-:Y:S01]  /*56bf0*/  @P1 STG.E desc[UR8][R8.64], R123 ;  /* 0x0000007b08001986 */ /* 0x0009e2000c101908 */
[C---:B--2---:R-:W-:Y:S01]  /*56c00*/  IMAD.WIDE R10, R17.reuse, 0x4, R2 ;  /* 0x00000004110a7825 */ /* 0x044fe200078e0202 */
[----:B------:R-:W-:Y:S01]  /*56c10*/  ISETP.GE.AND P1, PT, R16, UR4, PT ;  /* 0x0000000410007c0c */ /* 0x000fe2000bf26270 */
[----:B------:R-:W-:Y:S01]  /*56c20*/  ULDC UR4, c[0x0][0x22c] ;  /* 0x00008b0000047ab9 */ /* 0x000fe20000000800 */
[----:B------:R-:W-:Y:S01]  /*56c30*/  IADD3 R16, R0, 0xd4, RZ ;  /* 0x000000d400107810 */ /* 0x000fe20007ffe0ff */
[C---:B---3--:R-:W-:Y:S01]  /*56c40*/  IMAD.WIDE R12, R17.reuse, 0x4, R4 ;  /* 0x00000004110c7825 */ /* 0x048fe200078e0204 */
[----:B------:R-:W-:Y:S01]  /*56c50*/  ISETP.LT.AND P6, PT, R6, UR10, !P4 ;  /* 0x0000000a06007c0c */ /* 0x000fe2000e7c1270 */
[----:B------:R-:W-:Y:S01]  /*56c60*/  @P3 STG.E desc[UR8][R10.64], R127 ;  /* 0x0000007f0a003986 */ /* 0x000fe2000c101908 */
[----:B------:R-:W-:Y:S01]  /*56c70*/  ISETP.GE.AND P3, PT, R16, UR4, PT ;  /* 0x0000000410007c0c */ /* 0x000fe2000bf66270 */
[----:B------:R-:W-:Y:S01]  /*56c80*/  ULDC UR4, c[0x0][0x228] ;  /* 0x00008a0000047ab9 */ /* 0x000fe20000000800 */
[----:B------:R-:W-:Y:S01]  /*56c90*/  VIADD R19, R17, UR28 ;  /* 0x0000001c11137c36 */ /* 0x000fe20008000000 */
[----:B------:R-:W-:Y:S01]  /*56ca0*/  ISETP.LT.AND P4, PT, R7, UR4, !P4 ;  /* 0x0000000407007c0c */ /* 0x000fe2000e781270 */
[----:B------:R-:W-:Y:S01]  /*56cb0*/  ULDC UR4, c[0x0][0x228] ;  /* 0x00008a0000047ab9 */ /* 0x000fe20000000800 */
[----:B------:R2:W-:Y:S01]  /*56cc0*/  @P2 STG.E desc[UR8][R12.64], R155 ;  /* 0x0000009b0c002986 */ /* 0x0005e2000c101908 */
[----:B------:R-:W-:Y:S01]  /*56cd0*/  ISETP.LT.AND P2, PT, R6, UR4, !P5 ;  /* 0x0000000406007c0c */ /* 0x000fe2000ef41270 */
[----:B-1----:R-:W-:Y:S01]  /*56ce0*/  IMAD.WIDE R14, R19, 0x4, R2 ;  /* 0x00000004130e7825 */ /* 0x002fe200078e0202 */
[----:B------:R-:W-:Y:S01]  /*56cf0*/  ULDC UR6, c[0x0][0x228] ;  /* 0x00008a0000067ab9 */ /* 0x000fe20000000800 */
[----:B------:R-:W-:Y:S01]  /*56d00*/  ULDC UR4, c[0x0][0x22c] ;  /* 0x00008b0000047ab9 */ /* 0x000fe20000000800 */
[----:B------:R-:W-:Y:S01]  /*56d10*/  ULDC UR10, c[0x0][0x228] ;  /* 0x00008a00000a7ab9 */ /* 0x000fe20000000800 */
[----:B------:R-:W-:-:S02]  /*56d20*/  VIADD R16, R0, 0xd5 ;  /* 0x000000d500107836 */ /* 0x000fc40000000000 */
[C---:B------:R-:W-:Y:S02]  /*56d30*/  VIADD R17, R19.reuse, UR28 ;  /* 0x0000001c13117c36 */ /* 0x040fe40008000000 */
[----:B----4-:R-:W-:Y:S01]  /*56d40*/  IMAD.WIDE R8, R19, 0x4, R4 ;  /* 0x0000000413087825 */ /* 0x010fe200078e0204 */
        /* <DEDUP_REMOVED lines=16> */
[----:B-1----:R-:W-:Y:S01]  /*56e50*/  VIADD R14, R0, 0xd7 ;  /* 0x000000d7000e7836 */ /* 0x002fe20000000000 */
[----:B------:R1:W-:Y:S01]  /*56e60*/  @P5 STG.E desc[UR8][R12.64], R164 ;  /* 0x000000a40c005986 */ /* 0x0003e2000c101908 */
[----:B------:R-:W-:Y:S01]  /*56e70*/  ISETP.LT.AND P5, PT, R6, UR4, !P1 ;  /* 0x0000000406007c0c */ /* 0x000fe2000cfa1270 */
[----:B------:R-:W-:Y:S01]  /*56e80*/  ULDC UR6, c[0x0][0x228] ;  /* 0x00008a0000067ab9 */ /* 0x000fe20000000800 */
[----:B--2---:R-:W-:Y:S01]  /*56e90*/  IMAD.WIDE R8, R17, 0x4, R2 ;  /* 0x0000000411087825 */ /* 0x004fe200078e0202 */
        /* <DEDUP_REMOVED lines=8> */
[C---:B-1----:R-:W-:Y:S01]  /*56f20*/  IMAD.WIDE R12, R17.reuse, 0x4, R2 ;  /* 0x00000004110c7825 */ /* 0x042fe200078e0202 */
        /* <DEDUP_REMOVED lines=10> */
[C---:B--2---:R-:W-:Y:S01]  /*56fd0*/  IMAD.WIDE R8, R17.reuse, 0x4, R2 ;  /* 0x0000000411087825 */ /* 0x044fe200078e0202 */
        /* <DEDUP_REMOVED lines=29> */
[----:B------:R2:W-:Y:S03]  /*571b0*/  @P1 STG.E desc[UR8][R10.64], R171 ;  /* 0x000000ab0a001986 */ /* 0x0005e6000c101908 */
[----:B------:R-:W-:Y:S01]  /*571c0*/  ISETP.GE.AND P1, PT, R14, UR4, PT ;  /* 0x000000040e007c0c */ /* 0x000fe2000bf26270 */
[----:B------:R-:W-:Y:S01]  /*571d0*/  ULDC UR4, c[0x0][0x228] ;  /* 0x00008a0000047ab9 */ /* 0x000fe20000000800 */
[----:B---3--:R-:W-:Y:S01]  /*571e0*/  IMAD.WIDE R12, R19, 0x4, R4 ;  /* 0x00000004130c7825 */ /* 0x008fe200078e0204 */
[----:B------:R-:W-:Y:S01]  /*571f0*/  ISETP.LT.AND P2, PT, R7, UR4, !P2 ;  /* 0x0000000407007c0c */ /* 0x000fe2000d741270 */
[----:B------:R-:W-:-:S02]  /*57200*/  ULDC UR4, c[0x0][0x228] ;  /* 0x00008a0000047ab9 */ /* 0x000fc40000000800 */
[----:B------:R-:W-:Y:S01]  /*57210*/  VIADD R17, R19, UR28 ;  /* 0x0000001c13117c36 */ /* 0x000fe20008000000 */
[----:B------:R3:W-:Y:S01]  /*57220*/  @P4 STG.E desc[UR8][R12.64], R163 ;  /* 0x000000a30c004986 */ /* 0x0007e2000c101908 */
[----:B------:R-:W-:Y:S01]  /*57230*/  ISETP.LT.AND P4, PT, R6, UR4, !P5 ;  /* 0x0000000406007c0c */ /* 0x000fe2000ef81270 */
[----:B------:R-:W-:Y:S02]  /*57240*/  VIADD R16, R0, 0xdc ;  /* 0x000000dc00107836 */ /* 0x000fe40000000000 */
[C---:B------:R-:W-:Y:S01]  /*57250*/  IMAD.WIDE R14, R17.reuse, 0x4, R2 ;  /* 0x00000004110e7825 */ /* 0x040fe200078e0202 */
[----:B------:R-:W-:Y:S01]  /*57260*/  IADD3 R19, R17, UR28, RZ ;  /* 0x0000001c11137c10 */ /* 0x000fe2000fffe0ff */
[----:B------:R-:W-:Y:S01]  /*57270*/  ULDC UR4, c[0x0][0x22c] ;  /* 0x00008b0000047ab9 */ /* 0x000fe20000000800 */
[----:B------:R-:W-:Y:S01]  /*57280*/  ISETP.LT.AND P5, PT, R7, UR6, !P5 ;  /* 0x0000000607007c0c */ /* 0x000fe2000efa1270 */
[----:B-1----:R-:W-:Y:S01]  /*57290*/  IMAD.WIDE R8, R17, 0x4, R4 ;  /* 0x0000000411087825 */ /* 0x002fe200078e0204 */
[----:B------:R1:W-:Y:S01]  /*572a0*/  @P6 STG.E desc[UR8][R14.64], R131 ;  /* 0x000000830e006986 */ /* 0x0003e2000c101908 */
[----:B------:R-:W-:-:S02]  /*572b0*/  ULDC UR6, c[0x0][0x228] ;  /* 0x00008a0000067ab9 */ /* 0x000fc40000000800 */
[C---:B--2---:R-:W-:Y:S01]  /*572c0*/  IMAD.WIDE R10, R19.reuse, 0x4, R2 ;  /* 0x00000004130a7825 */ /* 0x044fe200078e0202 */
[----:B------:R2:W-:Y:S01]  /*572d0*/  @P2 STG.E desc[UR8][R8.64], R167 ;  /* 0x000000a708002986 */ /* 0x0005e2000c101908 */
[----:B------:R-:W-:Y:S01]  /*572e0*/  ISETP.GE.AND P2, PT, R16, UR4, PT ;  /* 0x0000000410007c0c */ /* 0x000fe2000bf46270 */
[----:B------:R-:W-:Y:S01]  /*572f0*/  ULDC UR4, c[0x0][0x22c] ;  /* 0x00008b0000047ab9 */ /* 0x000fe20000000800 */
[----:B------:R-:W-:Y:S01]  /*57300*/  VIADD R16, R0, 0xdd ;  /* 0x000000dd00107836 */ /* 0x000fe20000000000 */
[----:B------:R-:W-:Y:S01]  /*57310*/  ISETP.LT.AND P6, PT, R6, UR10, !P0 ;  /* 0x0000000a06007c0c */ /* 0x000fe2000c7c1270 */
        /* <DEDUP_REMOVED lines=8> */
[C---:B-1----:R-:W-:Y:S01]  /*573a0*/  IMAD.WIDE R14, R17.reuse, 0x4, R2 ;  /* 0x00000004110e7825 */ /* 0x042fe200078e0202 */
[----:B------:R-:W-:Y:S01]  /*573b0*/  ULDC UR6, c[0x0][0x228] ;  /* 0x00008a0000067ab9 */ /* 0x000fe20000000800 */
[----:B------:R-:W-:Y:S01]  /*573c0*/  ULDC UR4, c[0x0][0x22c] ;  /* 0x00008b0000047ab9 */ /* 0x000fe20000000800 */
[----:B------:R-:W-:Y:S01]  /*573d0*/  ULDC UR10, c[0x0][0x228] ;  /* 0x00008a00000a7ab9 */ /* 0x000fe20000000800 */
[C---:B--2---:R-:W-:Y:S01]  /*573e0*/  IMAD.WIDE R8, R17.reuse, 0x4, R4 ;  /* 0x0000000411087825 */ /* 0x044fe200078e0204 */
[----:B------:R-:W-:-:S03]  /*573f0*/  IADD3 R17, R17, UR28, RZ ;  /* 0x0000001c11117c10 */ /* 0x000fc6000fffe0ff */
[----:B------:R-:W-:Y:S01]  /*57400*/  VIADD R16, R0, 0xde ;  /* 0x000000de00107836 */ /* 0x000fe20000000000 */
[----:B------:R1:W-:Y:S01]  /*57410*/  @P6 STG.E desc[UR8][R14.64], R132 ;  /* 0x000000840e006986 */ /* 0x0003e2000c101908 */
[----:B------:R-:W-:Y:S01]  /*57420*/  ISETP.LT.AND P3, PT, R7, UR6, !P3 ;  /* 0x0000000607007c0c */ /* 0x000fe2000df61270 */
[C---:B---3--:R-:W-:Y:S01]  /*57430*/  IMAD.WIDE R10, R17.reuse, 0x4, R2 ;  /* 0x00000004110a7825 */ /* 0x048fe200078e0202 */
[----:B------:R-:W-:Y:S01]  /*57440*/  ISETP.LT.AND P6, PT, R6, UR10, !P1 ;  /* 0x0000000a06007c0c */ /* 0x000fe2000cfc1270 */
[----:B------:R2:W-:Y:S01]  /*57450*/  @P0 STG.E desc[UR8][R8.64], R176 ;  /* 0x000000b008000986 */ /* 0x0005e2000c101908 */
[----:B------:R-:W-:Y:S01]  /*57460*/  ISETP.GE.AND P0, PT, R16, UR4, PT ;  /* 0x0000000410007c0c */ /* 0x000fe2000bf06270 */
[----:B------:R-:W-:Y:S01]  /*57470*/  VIADD R16, R0, 0xdf ;  /* 0x000000df00107836 */ /* 0x000fe20000000000 */
[----:B------:R-:W-:Y:S01]  /*57480*/  ULDC UR4, c[0x0][0x22c] ;  /* 0x00008b0000047ab9 */ /* 0x000fe20000000800 */
[----:B------:R-:W-:Y:S01]  /*57490*/  @P5 STG.E desc[UR8][R10.64], R181 ;  /* 0x000000b50a005986 */ /* 0x000fe2000c101908 */
[C---:B----4-:R-:W-:Y:S01]  /*574a0*/  IMAD.WIDE R12, R17.reuse, 0x4, R4 ;  /* 0x00000004110c7825 */ /* 0x050fe200078e0204 */
        /* <DEDUP_REMOVED lines=8> */
[C---:B-1----:R-:W-:Y:S01]  /*57530*/  IMAD.WIDE R14, R19.reuse, 0x4, R2 ;  /* 0x00000004130e7825 */ /* 0x042fe200078e0202 */
[C---:B------:R-:W-:Y:S01]  /*57540*/  IADD3 R17, R19.reuse, UR28, RZ ;  /* 0x0000001c13117c10 */ /* 0x040fe2000fffe0ff */
[----:B------:R-:W-:Y:S01]  /*57550*/  ULDC UR4, c[0x0][0x22c] ;  /* 0x00008b0000047ab9 */ /* 0x000fe20000000800 */
[----:B------:R-:W-:Y:S01]  /*57560*/  ULDC UR10, c[0x0][0x228] ;  /* 0x00008a00000a7ab9 */ /* 0x000fe20000000800 */
[----:B------:R-:W-:Y:S01]  /*57570*/  VIADD R16, R0, 0xe0 ;  /* 0x000000e000107836 */ /* 0x000fe20000000000 */
[----:B------:R1:W-:Y:S01]  /*57580*/  @P6 STG.E desc[UR8][R14.64], R133 ;  /* 0x000000850e006986 */ /* 0x0003e2000c101908 */
[----:B--2---:R-:W-:Y:S01]  /*57590*/  IMAD.WIDE R8, R19, 0x4, R4 ;  /* 0x0000000413087825 */ /* 0x004fe200078e0204 */
[----:B------:R-:W-:Y:S01]  /*575a0*/  ISETP.LT.AND P6, PT, R7, UR6, !P2 ;  /* 0x0000000607007c0c */ /* 0x000fe2000d7c1270 */
[----:B------:R-:W-:-:S02]  /*575b0*/  ULDC UR6, c[0x0][0x228] ;  /* 0x00008a0000067ab9 */ /* 0x000fc40000000800 */
[----:B---3--:R-:W-:Y:S01]  /*575c0*/  VIADD R12, R0, 0xe1 ;  /* 0x000000e1000c7836 */ /* 0x008fe20000000000 */
[----:B------:R-:W-:Y:S01]  /*575d0*/  ISETP.GE.AND P2, PT, R16, UR4, PT ;  /* 0x0000000410007c0c */ /* 0x000fe2000bf46270 */
[C---:B------:R-:W-:Y:S01]  /*575e0*/  IMAD.WIDE R10, R17.reuse, 0x4, R2 ;  /* 0x00000004110a7825 */ /* 0x040fe200078e0202 */
[----:B------:R-:W-:Y:S01]  /*575f0*/  ULDC UR4, c[0x0][0x22c] ;  /* 0x00008b0000047ab9 */ /* 0x000fe20000000800 */
[----:B------:R2:W-:Y:S01]  /*57600*/  @P1 STG.E desc[UR8][R8.64], R177 ;  /* 0x000000b108001986 */ /* 0x0005e2000c101908 */
[----:B------:R-:W-:Y:S01]  /*57610*/  ISETP.GE.AND P1, PT, R12, UR4, PT ;  /* 0x000000040c007c0c */ /* 0x000fe2000bf26270 */
[----:B------:R-:W-:Y:S02]  /*57620*/  ULDC UR4, c[0x0][0x228] ;  /* 0x00008a0000047ab9 */ /* 0x000fe40000000800 */
        /* <DEDUP_REMOVED lines=208> */
[----:B------:R-:W-:Y:S01]  /*58330*/  ISETP.LT.AND P6, PT, R6, UR10, !P1 ;  /* 0x0000000a06007c0c */ /* 0x000fe2000cfc1270 */
[----:B------:R-:W-:Y:S01]  /*58340*/  ULDC UR6, c[0x0][0x228] ;  /* 0x00008a0000067ab9 */ /* 0x000fe20000000800 */
[----:B--2---:R-:W-:Y:S01]  /*58350*/  IMAD.WIDE R10, R19, 0x4, R2 ;  /* 0x00000004130a7825 */ /* 0x004fe200078e0202 */
[----:B------:R2:W-:Y:S01]  /*58360*/  @P5 STG.E desc[UR8][R8.64], R202 ;  /* 0x000000ca08005986 */ /* 0x0005e2000c101908 */
[----:B------:R-:W-:Y:S01]  /*58370*/  ISETP.GE.AND P5, PT, R16, UR4, PT ;  /* 0x0000000410007c0c */ /* 0x000fe2000bfa6270 */
[----:B------:R-:W-:Y:S01]  /*58380*/  ULDC UR4, c[0x0][0x22c] ;  /* 0x00008b0000047ab9 */ /* 0x000fe20000000800 */
[----:B------:R-:W-:Y:S01]  /*58390*/  VIADD R16, R0, 0xf3 ;  /* 0x000000f300107836 */ /* 0x000fe20000000000 */
[----:B------:R-:W-:Y:S01]  /*583a0*/  ISETP.LT.AND P1, PT, R7, UR6, !P1 ;  /* 0x0000000607007c0c */ /* 0x000fe2000cf21270 */
[----:B------:R-:W-:-:S02]  /*583b0*/  VIADD R17, R19, UR28 ;  /* 0x0000001c13117c36 */ /* 0x000fc40008000000 */
[----:B---3--:R-:W-:Y:S01]  /*583c0*/  IMAD.WIDE R12, R19, 0x4, R4 ;  /* 0x00000004130c7825 */ /* 0x008fe200078e0204 */
[----:B------:R3:W-:Y:S01]  /*583d0*/  @P0 STG.E desc[UR8][R10.64], R207 ;  /* 0x000000cf0a000986 */ /* 0x0007e2000c101908 */
[----:B------:R-:W-:Y:S01]  /*583e0*/  ISETP.GE.AND P0, PT, R16, UR4, PT ;  /* 0x0000000410007c0c */ /* 0x000fe2000bf06270 */
[----:B------:R-:W-:Y:S01]  /*583f0*/  ULDC UR4, c[0x0][0x228] ;  /* 0x00008a0000047ab9 */ /* 0x000fe20000000800 */
[C---:B-1----:R-:W-:Y:S01]  /*58400*/  IMAD.WIDE R14, R17.reuse, 0x4, R2 ;  /* 0x00000004110e7825 */ /* 0x042fe200078e0202 */
[----:B------:R1:W-:Y:S01]  /*58410*/  @P3 STG.E desc[UR8][R12.64], R199 ;  /* 0x000000c70c003986 */ /* 0x0003e2000c101908 */
[----:B------:R-:W-:Y:S01]  /*58420*/  ULDC UR6, c[0x0][0x228] ;  /* 0x00008a0000067ab9 */ /* 0x000fe20000000800 */
[----:B------:R-:W-:Y:S01]  /*58430*/  ISETP.LT.AND P3, PT, R6, UR4, !P2 ;  /* 0x0000000406007c0c */ /* 0x000fe2000d761270 */
[----:B--2---:R-:W-:Y:S01]  /*58440*/  IMAD.WIDE R8, R17, 0x4, R4 ;  /* 0x0000000411087825 */ /* 0x004fe200078e0204 */
[----:B------:R-:W-:Y:S01]  /*58450*/  ISETP.LT.AND P2, PT, R7, UR6, !P2 ;  /* 0x0000000607007c0c */ /* 0x000fe2000d741270 */
[----:B------:R-:W-:-:S02]  /*58460*/  ULDC UR10, c[0x0][0x228] ;  /* 0x00008a00000a7ab9 */ /* 0x000fc40000000800 */
[----:B------:R-:W-:Y:S01]  /*58470*/  VIADD R16, R0, 0xf4 ;  /* 0x000000f400107836 */ /* 0x000fe20000000000 */
[----:B------:R2:W-:Y:S01]  /*58480*/  @P6 STG.E desc[UR8][R14.64], R143 ;  /* 0x0000008f0e006986 */ /* 0x0005e2000c101908 */
[----:B------:R-:W-:Y:S01]  /*58490*/  IADD3 R17, R17, UR28, RZ ;  /* 0x0000001c11117c10 */ /* 0x000fe2000fffe0ff */
[----:B------:R-:W-:Y:S01]  /*584a0*/  ULDC UR4, c[0x0][0x22c] ;  /* 0x00008b0000047ab9 */ /* 0x000fe20000000800 */
[----:B------:R-:W-:Y:S01]  /*584b0*/  ISETP.LT.AND P6, PT, R6, UR10, !P4 ;  /* 0x0000000a06007c0c */ /* 0x000fe2000e7c1270 */
[----:B------:R4:W-:Y:S01]  /*584c0*/  @P1 STG.E desc[UR8][R8.64], R203 ;  /* 0x000000cb08001986 */ /* 0x0009e2000c101908 */
[----:B------:R-:W-:Y:S01]  /*584d0*/  ISETP.GE.AND P1, PT, R16, UR4, PT ;  /* 0x0000000410007c0c */ /* 0x000fe2000bf26270 */
[----:B------:R-:W-:Y:S01]  /*584e0*/  ULDC UR4, c[0x0][0x228] ;  /* 0x00008a0000047ab9 */ /* 0x000fe20000000800 */
[----:B------:R-:W-:Y:S01]  /*584f0*/  VIADD R19, R17, UR28 ;  /* 0x0000001c11137c36 */ /* 0x000fe20008000000 */
[----:B------:R-:W-:Y:S01]  /*58500*/  ISETP.LT.AND P4, PT, R7, UR4, !P4 ;  /* 0x0000000407007c0c */ /* 0x000fe2000e781270 */
[C---:B---3--:R-:W-:Y:S01]  /*58510*/  IMAD.WIDE R10, R17.reuse, 0x4, R2 ;  /* 0x00000004110a7825 */ /* 0x048fe200078e0202 */
[----:B------:R-:W-:Y:S01]  /*58520*/  ULDC UR4, c[0x0][0x228] ;  /* 0x00008a0000047ab9 */ /* 0x000fe20000000800 */
[----:B------:R-:W-:Y:S01]  /*58530*/  ULDC UR6, c[0x0][0x228] ;  /* 0x00008a0000067ab9 */ /* 0x000fe20000000800 */
[----:B------:R-:W-:Y:S01]  /*58540*/  ULDC UR10, c[0x0][0x228] ;  /* 0x00008a00000a7ab9 */ /* 0x000fe20000000800 */
[----:B-1----:R-:W-:Y:S01]  /*58550*/  IMAD.WIDE R12, R17, 0x4, R4 ;  /* 0x00000004110c7825 */ /* 0x002fe200078e0204 */
[----:B------:R1:W-:Y:S03]  /*58560*/  @P3 STG.E desc[UR8][R10.64], R216 ;  /* 0x000000d80a003986 */ /* 0x0003e6000c101908 */
[----:B--2---:R-:W-:Y:S01]  /*58570*/  IMAD.WIDE R14, R19, 0x4, R2 ;  /* 0x00000004130e7825 */ /* 0x004fe200078e0202 */
[----:B------:R2:W-:Y:S01]  /*58580*/  @P2 STG.E desc[UR8][R12.64], R208 ;  /* 0x000000d00c002986 */ /* 0x0005e2000c101908 */
[----:B------:R-:W-:Y:S01]  /*58590*/  ISETP.LT.AND P2, PT, R6, UR4, !P5 ;  /* 0x0000000406007c0c */ /* 0x000fe2000ef41270 */
[----:B------:R-:W-:Y:S01]  /*585a0*/  ULDC UR4, c[0x0][0x228] ;  /* 0x00008a0000047ab9 */ /* 0x000fe20000000800 */
[----:B------:R-:W-:Y:S01]  /*585b0*/  VIADD R16, R0, 0xf5 ;  /* 0x000000f500107836 */ /* 0x000fe20000000000 */
[----:B------:R-:W-:Y:S01]  /*585c0*/  ISETP.LT.AND P5, PT, R7, UR6, !P5 ;  /* 0x0000000607007c0c */ /* 0x000fe2000efa1270 */
[----:B------:R3:W-:Y:S01]  /*585d0*/  @P6 STG.E desc[UR8][R14.64], R144 ;  /* 0x000000900e006986 */ /* 0x0007e2000c101908 */
[C---:B----4-:R-:W-:Y:S01]  /*585e0*/  IMAD.WIDE R8, R19.reuse, 0x4, R4 ;  /* 0x0000000413087825 */ /* 0x050fe200078e0204 */
[----:B------:R-:W-:Y:S01]  /*585f0*/  ISETP.LT.AND P6, PT, R6, UR4, !P0 ;  /* 0x0000000406007c0c */ /* 0x000fe2000c7c1270 */
[----:B------:R-:W-:Y:S01]  /*58600*/  ULDC UR4, c[0x0][0x228] ;  /* 0x00008a0000047ab9 */ /* 0x000fe20000000800 */
[----:B------:R-:W-:Y:S01]  /*58610*/  ISETP.GE.AND P3, PT, R16, UR13, PT ;  /* 0x0000000d10007c0c */ /* 0x000fe2000bf66270 */
[----:B------:R-:W-:Y:S01]  /*58620*/  VIADD R19, R19, UR28 ;  /* 0x0000001c13137c36 */ /* 0x000fe20008000000 */
[----:B------:R-:W-:Y:S01]  /*58630*/  IADD3 R16, R0, 0xf6, RZ ;  /* 0x000000f600107810 */ /* 0x000fe20007ffe0ff */
[----:B------:R4:W-:Y:S01]  /*58640*/  @P4 STG.E desc[UR8][R8.64], R212 ;  /* 0x000000d408004986 */ /* 0x0009e2000c101908 */
[----:B------:R-:W-:Y:S01]  /*58650*/  ULDC UR6, c[0x0][0x228] ;  /* 0x00008a0000067ab9 */ /* 0x000fe20000000800 */
[C---:B------:R-:W-:Y:S01]  /*58660*/  VIADD R17, R19.reuse, UR28 ;  /* 0x0000001c13117c36 */ /* 0x040fe20008000000 */
[----:B------:R-:W-:Y:S01]  /*58670*/  ISETP.GE.AND P4, PT, R16, UR11, PT ;  /* 0x0000000b10007c0c */ /* 0x000fe2000bf86270 */
[----:B-1----:R-:W-:Y:S01]  /*58680*/  IMAD.WIDE R10, R19, 0x4, R2 ;  /* 0x00000004130a7825 */ /* 0x002fe200078e0202 */
[----:B------:R-:W-:Y:S01]  /*58690*/  ISETP.LT.AND P0, PT, R7, UR4, !P0 ;  /* 0x0000000407007c0c */ /* 0x000fe2000c701270 */
[----:B------:R-:W-:-:S02]  /*586a0*/  ULDC UR4, c[0x0][0x228] ;  /* 0x00008a0000047ab9 */ /* 0x000fc40000000800 */
[----:B------:R-:W-:Y:S02]  /*586b0*/  VIADD R16, R0, 0xf7 ;  /* 0x000000f700107836 */ /* 0x000fe40000000000 */
[----:B--2---:R-:W-:Y:S01]  /*586c0*/  IMAD.WIDE R12, R19, 0x4, R4 ;  /* 0x00000004130c7825 */ /* 0x004fe200078e0204 */
[----:B------:R-:W-:Y:S03]  /*586d0*/  @P2 STG.E desc[UR8][R10.64], R217 ;  /* 0x000000d90a002986 */ /* 0x000fe6000c101908 */
[C---:B---3--:R-:W-:Y:S01]  /*586e0*/  IMAD.WIDE R14, R17.reuse, 0x4, R2 ;  /* 0x00000004110e7825 */ /* 0x048fe200078e0202 */
[----:B------:R-:W-:Y:S01]  /*586f0*/  ISETP.GE.AND P2, PT, R16, UR7, PT ;  /* 0x0000000710007c0c */ /* 0x000fe2000bf46270 */
[----:B------:R1:W-:Y:S01]  /*58700*/  @P5 STG.E desc[UR8][R12.64], R209 ;  /* 0x000000d10c005986 */ /* 0x0003e2000c101908 */
[----:B------:R-:W-:Y:S01]  /*58710*/  ULDC UR7, c[0x0][0x228] ;  /* 0x00008a0000077ab9 */ /* 0x000fe20000000800 */
[C---:B------:R-:W-:Y:S01]  /*58720*/  ISETP.LT.AND P5, PT, R6.reuse, UR4, !P1 ;  /* 0x0000000406007c0c */ /* 0x040fe2000cfa1270 */
[----:B----4-:R-:W-:Y:S01]  /*58730*/  IMAD.WIDE R8, R17, 0x4, R4 ;  /* 0x0000000411087825 */ /* 0x010fe200078e0204 */
[----:B------:R2:W-:Y:S01]  /*58740*/  @P6 STG.E desc[UR8][R14.64], R145 ;  /* 0x000000910e006986 */ /* 0x0005e2000c101908 */
[----:B------:R-:W-:Y:S01]  /*58750*/  ISETP.LT.AND P1, PT, R7, UR6, !P1 ;  /* 0x0000000607007c0c */ /* 0x000fe2000cf21270 */
[----:B------:R-:W-:Y:S01]  /*58760*/  ULDC UR4, c[0x0][0x228] ;  /* 0x00008a0000047ab9 */ /* 0x000fe20000000800 */
[----:B------:R-:W-:-:S02]  /*58770*/  ISETP.LT.AND P6, PT, R6, UR7, !P3 ;  /* 0x0000000706007c0c */ /* 0x000fc4000dfc1270 */
[----:B------:R-:W-:Y:S02]  /*58780*/  ISETP.LT.AND P3, PT, R7, UR10, !P3 ;  /* 0x0000000a07007c0c */ /* 0x000fe4000df61270 */
[----:B-1----:R-:W-:Y:S01]  /*58790*/  IADD3 R13, R17, UR28, RZ ;  /* 0x0000001c110d7c10 */ /* 0x002fe2000fffe0ff */
[----:B------:R-:W-:Y:S01]  /*587a0*/  VIADD R16, R0, 0xf8 ;  /* 0x000000f800107836 */ /* 0x000fe20000000000 */
[----:B------:R-:W-:Y:S03]  /*587b0*/  @P0 STG.E desc[UR8][R8.64], R213 ;  /* 0x000000d508000986 */ /* 0x000fe6000c101908 */
[C---:B------:R-:W-:Y:S02]  /*587c0*/  VIADD R19, R13.reuse, UR28 ;  /* 0x0000001c0d137c36 */ /* 0x040fe40008000000 */
[----:B------:R-:W-:Y:S01]  /*587d0*/  IMAD.WIDE R10, R13, 0x4, R2 ;  /* 0x000000040d0a7825 */ /* 0x000fe200078e0202 */
[----:B------:R-:W-:Y:S01]  /*587e0*/  ISETP.GE.AND P0, PT, R16, UR5, PT ;  /* 0x0000000510007c0c */ /* 0x000fe2000bf06270 */
[----:B------:R-:W-:-:S02]  /*587f0*/  ULDC UR5, c[0x0][0x228] ;  /* 0x00008a0000057ab9 */ /* 0x000fc40000000800 */
[----:B------:R-:W-:Y:S01]  /*58800*/  IMAD.WIDE R12, R13, 0x4, R4 ;  /* 0x000000040d0c7825 */ /* 0x000fe200078e0204 */
[----:B------:R-:W-:Y:S03]  /*58810*/  @P5 STG.E desc[UR8][R10.64], R218 ;  /* 0x000000da0a005986 */ /* 0x000fe6000c101908 */
[C---:B--2---:R-:W-:Y:S01]  /*58820*/  IMAD.WIDE R14, R19.reuse, 0x4, R2 ;  /* 0x00000004130e7825 */ /* 0x044fe200078e0202 */
[----:B------:R-:W-:Y:S03]  /*58830*/  @P1 STG.E desc[UR8][R12.64], R210 ;  /* 0x000000d20c001986 */ /* 0x000fe6000c101908 */
[----:B------:R-:W-:Y:S01]  /*58840*/  IMAD.WIDE R16, R19, 0x4, R4 ;  /* 0x0000000413107825 */ /* 0x000fe200078e0204 */
[----:B------:R1:W-:Y:S04]  /*58850*/  @P6 STG.E desc[UR8][R14.64], R146 ;  /* 0x000000920e006986 */ /* 0x0003e8000c101908 */
[----:B------:R2:W-:Y:S01]  /*58860*/  @P3 STG.E desc[UR8][R16.64], R214 ;  /* 0x000000d610003986 */ /* 0x0005e2000c101908 */
[----:B------:R-:W-:Y:S01]  /*58870*/  ISETP.LT.AND P3, PT, R6, UR4, !P4 ;  /* 0x0000000406007c0c */ /* 0x000fe2000e761270 */
[----:B------:R-:W-:Y:S01]  /*58880*/  ULDC UR4, c[0x0][0x228] ;  /* 0x00008a0000047ab9 */ /* 0x000fe20000000800 */
[----:B------:R-:W-:Y:S01]  /*58890*/  ISETP.LT.AND P4, PT, R7, UR5, !P4 ;  /* 0x0000000507007c0c */ /* 0x000fe2000e781270 */
[----:B------:R-:W-:Y:S01]  /*588a0*/  VIADD R18, R0, 0xf9 ;  /* 0x000000f900127836 */ /* 0x000fe20000000000 */
[----:B------:R-:W-:Y:S01]  /*588b0*/  IADD3 R19, R19, UR28, RZ ;  /* 0x0000001c13137c10 */ /* 0x000fe2000fffe0ff */
[----:B------:R-:W-:Y:S01]  /*588c0*/  ULDC UR5, c[0x0][0x228] ;  /* 0x00008a0000057ab9 */ /* 0x000fe20000000800 */
[----:B------:R-:W-:Y:S01]  /*588d0*/  ISETP.LT.AND P6, PT, R6, UR4, !P2 ;  /* 0x0000000406007c0c */ /* 0x000fe2000d7c1270 */
[----:B-1----:R-:W-:Y:S01]  /*588e0*/  VIADD R14, R0, 0xfb ;  /* 0x000000fb000e7836 */ /* 0x002fe20000000000 */
[----:B------:R-:W-:Y:S01]  /*588f0*/  ULDC UR4, c[0x0][0x228] ;  /* 0x00008a0000047ab9 */ /* 0x000fe20000000800 */
[----:B------:R-:W-:-:S04]  /*58900*/  IMAD.WIDE R8, R19, 0x4, R2 ;  /* 0x0000000413087825 */ /* 0x000fc800078e0202 */
[C---:B------:R-:W-:Y:S01]  /*58910*/  IMAD.WIDE R10, R19.reuse, 0x4, R4 ;  /* 0x00000004130a7825 */ /* 0x040fe200078e0204 */
[----:B------:R1:W-:Y:S03]  /*58920*/  @P3 STG.E desc[UR8][R8.64], R219 ;  /* 0x000000db08003986 */ /* 0x0003e6000c101908 */
[----:B--2---:R-:W-:Y:S01]  /*58930*/  VIADD R17, R19, UR28 ;  /* 0x0000001c13117c36 */ /* 0x004fe20008000000 */
[----:B------:R2:W-:Y:S01]  /*58940*/  @P4 STG.E desc[UR8][R10.64], R211 ;  /* 0x000000d30a004986 */ /* 0x0005e2000c101908 */
[----:B------:R-:W-:Y:S01]  /*58950*/  ISETP.LT.AND P2, PT, R7, UR5, !P2 ;  /* 0x0000000507007c0c */ /* 0x000fe2000d741270 */
[----:B------:R-:W-:Y:S01]  /*58960*/  ULDC UR5, c[0x0][0x228] ;  /* 0x00008a0000057ab9 */ /* 0x000fe20000000800 */
[----:B------:R-:W-:Y:S01]  /*58970*/  IMAD.WIDE R12, R17, 0x4, R2 ;  /* 0x00000004110c7825 */ /* 0x000fe200078e0202 */
[----:B------:R-:W-:Y:S01]  /*58980*/  ISETP.LT.AND P4, PT, R6, UR4, !P0 ;  /* 0x0000000406007c0c */ /* 0x000fe2000c781270 */
[----:B------:R-:W-:Y:S01]  /*58990*/  ULDC UR4, c[0x0][0x228] ;  /* 0x00008a0000047ab9 */ /* 0x000fe20000000800 */
[----:B------:R-:W-:-:S02]  /*589a0*/  ISETP.GE.AND P5, PT, R18, UR21, PT ;  /* 0x0000001512007c0c */ /* 0x000fc4000bfa6270 */
[----:B------:R-:W-:Y:S01]  /*589b0*/  ISETP.GE.AND P3, PT, R14, UR17, PT ;  /* 0x000000110e007c0c */ /* 0x000fe2000bf66270 */
[----:B------:R-:W-:Y:S01]  /*589c0*/  IMAD.WIDE R14, R17, 0x4, R4 ;  /* 0x00000004110e7825 */ /* 0x000fe200078e0204 */
[----:B------:R-:W-:Y:S01]  /*589d0*/  ISETP.LT.AND P0, PT, R7, UR4, !P0 ;  /* 0x0000000407007c0c */ /* 0x000fe2000c701270 */
[----:B------:R3:W-:Y:S01]  /*589e0*/  @P6 STG.E desc[UR8][R12.64], R147 ;  /* 0x000000930c006986 */ /* 0x0007e2000c101908 */
[----:B------:R-:W-:Y:S01]  /*589f0*/  IADD3 R17, R17, UR28, RZ ;  /* 0x0000001c11117c10 */ /* 0x000fe2000fffe0ff */
[----:B------:R-:W-:Y:S01]  /*58a00*/  ULDC UR4, c[0x0][0x228] ;  /* 0x00008a0000047ab9 */ /* 0x000fe20000000800 */
[----:B------:R-:W-:Y:S01]  /*58a10*/  ISETP.LT.AND P6, PT, R6, UR5, !P5 ;  /* 0x0000000506007c0c */ /* 0x000fe2000efc1270 */
[----:B------:R-:W-:Y:S01]  /*58a20*/  VIADD R18, R0, 0xfa ;  /* 0x000000fa00127836 */ /* 0x000fe20000000000 */
[----:B------:R-:W-:Y:S01]  /*58a30*/  ISETP.LT.AND P5, PT, R7, UR4, !P5 ;  /* 0x0000000407007c0c */ /* 0x000fe2000efa1270 */
[----:B-1----:R-:W-:-:S04]  /*58a40*/  IMAD.WIDE R8, R17, 0x4, R2 ;  /* 0x0000000411087825 */ /* 0x002fc800078e0202 */
[C---:B------:R-:W-:Y:S01]  /*58a50*/  VIADD R19, R17.reuse, UR28 ;  /* 0x0000001c11137c36 */ /* 0x040fe20008000000 */
[----:B------:R-:W-:Y:S01]  /*58a60*/  ISETP.GE.AND P1, PT, R18, UR19, PT ;  /* 0x0000001312007c0c */ /* 0x000fe2000bf26270 */
[----:B--2---:R-:W-:Y:S01]  /*58a70*/  IMAD.WIDE R10, R17, 0x4, R4 ;  /* 0x00000004110a7825 */ /* 0x004fe200078e0204 */
[----:B------:R1:W-:Y:S03]  /*58a80*/  @P2 STG.E desc[UR8][R14.64], R215 ;  /* 0x000000d70e002986 */ /* 0x0003e6000c101908 */
[----:B------:R-:W-:Y:S01]  /*58a90*/  VIADD R16, R0, 0xfc ;  /* 0x000000fc00107836 */ /* 0x000fe20000000000 */
[----:B------:R2:W-:Y:S01]  /*58aa0*/  @P4 STG.E desc[UR8][R8.64], R228 ;  /* 0x000000e408004986 */ /* 0x0005e2000c101908 */
[C---:B---3--:R-:W-:Y:S01]  /*58ab0*/  IMAD.WIDE R12, R19.reuse, 0x4, R2 ;  /* 0x00000004130c7825 */ /* 0x048fe200078e0202 */
[----:B------:R-:W-:Y:S02]  /*58ac0*/  ISETP.LT.AND P4, PT, R6, UR4, !P1 ;  /* 0x0000000406007c0c */ /* 0x000fe4000cf81270 */
[----:B------:R3:W-:Y:S01]  /*58ad0*/  @P0 STG.E desc[UR8][R10.64], R220 ;  /* 0x000000dc0a000986 */ /* 0x0007e2000c101908 */
[----:B-1----:R-:W-:Y:S01]  /*58ae0*/  IMAD.WIDE R14, R19, 0x4, R4 ;  /* 0x00000004130e7825 */ /* 0x002fe200078e0204 */
[----:B------:R-:W-:-:S02]  /*58af0*/  ISETP.GE.AND P2, PT, R16, UR15, PT ;  /* 0x0000000f10007c0c */ /* 0x000fc4000bf46270 */
[----:B------:R1:W-:Y:S01]  /*58b00*/  @P6 STG.E desc[UR8][R12.64], R148 ;  /* 0x000000940c006986 */ /* 0x0003e2000c101908 */
[----:B------:R-:W-:Y:S01]  /*58b10*/  ISETP.LT.AND P1, PT, R7, UR4, !P1 ;  /* 0x0000000407007c0c */ /* 0x000fe2000cf21270 */
[----:B------:R-:W-:Y:S02]  /*58b20*/  VIADD R19, R19, UR28 ;  /* 0x0000001c13137c36 */ /* 0x000fe40008000000 */
[----:B------:R-:W-:Y:S01]  /*58b30*/  VIADD R16, R0, 0xfd ;  /* 0x000000fd00107836 */ /* 0x000fe20000000000 */
[----:B------:R4:W-:Y:S01]  /*58b40*/  @P5 STG.E desc[UR8][R14.64], R24 ;  /* 0x000000180e005986 */ /* 0x0009e2000c101908 */
[C---:B------:R-:W-:Y:S01]  /*58b50*/  ISETP.LT.AND P5, PT, R6.reuse, UR4, !P3 ;  /* 0x0000000406007c0c */ /* 0x040fe2000dfa1270 */
[----:B------:R-:W-:Y:S01]  /*58b60*/  VIADD R17, R19, UR28 ;  /* 0x0000001c13117c36 */ /* 0x000fe20008000000 */
[----:B------:R-:W-:Y:S01]  /*58b70*/  ISETP.LT.AND P3, PT, R7, UR4, !P3 ;  /* 0x0000000407007c0c */ /* 0x000fe2000df61270 */
[----:B--2---:R-:W-:Y:S01]  /*58b80*/  IMAD.WIDE R8, R19, 0x4, R2 ;  /* 0x0000000413087825 */ /* 0x004fe200078e0202 */
[----:B------:R-:W-:-:S02]  /*58b90*/  ISETP.LT.AND P6, PT, R6, UR4, !P2 ;  /* 0x0000000406007c0c */ /* 0x000fc4000d7c1270 */
[----:B------:R-:W-:Y:S01]  /*58ba0*/  ISETP.GE.AND P0, PT, R16, UR23, PT ;  /* 0x0000001710007c0c */ /* 0x000fe2000bf06270 */
[----:B------:R-:W-:Y:S01]  /*58bb0*/  VIADD R21, R17, UR28 ;  /* 0x0000001c11157c36 */ /* 0x000fe20008000000 */
[----:B------:R-:W-:Y:S01]  /*58bc0*/  IADD3 R16, R0, 0xfe, RZ ;  /* 0x000000fe00107810 */ /* 0x000fe20007ffe0ff */
[----:B---3--:R-:W-:Y:S01]  /*58bd0*/  IMAD.WIDE R10, R19, 0x4, R4 ;  /* 0x00000004130a7825 */ /* 0x008fe200078e0204 */
[----:B------:R-:W-:Y:S02]  /*58be0*/  @P4 STG.E desc[UR8][R8.64], R229 ;  /* 0x000000e508004986 */ /* 0x000fe4000c101908 */
[----:B------:R-:W-:Y:S01]  /*58bf0*/  ISETP.GE.AND P4, PT, R16, UR27, PT ;  /* 0x0000001b10007c0c */ /* 0x000fe2000bf86270 */
[C---:B-1----:R-:W-:Y:S01]  /*58c00*/  IMAD.WIDE R12, R17.reuse, 0x4, R2 ;  /* 0x00000004110c7825 */ /* 0x042fe200078e0202 */
[----:B------:R-:W-:Y:S03]  /*58c10*/  @P1 STG.E desc[UR8][R10.64], R221 ;  /* 0x000000dd0a001986 */ /* 0x000fe6000c101908 */
[----:B----4-:R-:W-:Y:S01]  /*58c20*/  IMAD.WIDE R14, R17, 0x4, R4 ;  /* 0x00000004110e7825 */ /* 0x010fe200078e0204 */
[----:B------:R-:W-:Y:S03]  /*58c30*/  @P5 STG.E desc[UR8][R12.64], R149 ;  /* 0x000000950c005986 */ /* 0x000fe6000c101908 */
[C---:B------:R-:W-:Y:S01]  /*58c40*/  IMAD.WIDE R16, R21.reuse, 0x4, R2 ;  /* 0x0000000415107825 */ /* 0x040fe200078e0202 */
[----:B------:R-:W-:Y:S03]  /*58c50*/  @P3 STG.E desc[UR8][R14.64], R25 ;  /* 0x000000190e003986 */ /* 0x000fe6000c101908 */
[----:B------:R-:W-:Y:S01]  /*58c60*/  VIADD R0, R0, 0xff ;  /* 0x000000ff00007836 */ /* 0x000fe20000000000 */
[----:B------:R1:W-:Y:S01]  /*58c70*/  @P6 STG.E desc[UR8][R16.64], R230 ;  /* 0x000000e610006986 */ /* 0x0003e2000c101908 */
[----:B------:R-:W-:-:S02]  /*58c80*/  IADD3 R19, R21, UR28, RZ ;  /* 0x0000001c15137c10 */ /* 0x000fc4000fffe0ff */
[C---:B------:R-:W-:Y:S02]  /*58c90*/  ISETP.LT.AND P2, PT, R7.reuse, UR4, !P2 ;  /* 0x0000000407007c0c */ /* 0x040fe4000d741270 */
[----:B------:R-:W-:Y:S02]  /*58ca0*/  ISETP.GE.AND P1, PT, R0, UR25, PT ;  /* 0x0000001900007c0c */ /* 0x000fe4000bf26270 */
[C---:B------:R-:W-:Y:S02]  /*58cb0*/  ISETP.LT.AND P6, PT, R6.reuse, UR4, !P0 ;  /* 0x0000000406007c0c */ /* 0x040fe4000c7c1270 */
[----:B------:R-:W-:Y:S02]  /*58cc0*/  ISETP.LT.AND P0, PT, R7, UR4, !P0 ;  /* 0x0000000407007c0c */ /* 0x000fe4000c701270 */
[----:B------:R-:W-:Y:S01]  /*58cd0*/  ISETP.LT.AND P5, PT, R6, UR4, !P4 ;  /* 0x0000000406007c0c */ /* 0x000fe2000e7a1270 */
[----:B------:R-:W-:Y:S01]  /*58ce0*/  VIADD R23, R19, UR28 ;  /* 0x0000001c13177c36 */ /* 0x000fe20008000000 */
[----:B------:R-:W-:-:S02]  /*58cf0*/  ISETP.LT.AND P4, PT, R7, UR4, !P4 ;  /* 0x0000000407007c0c */ /* 0x000fc4000e781270 */
[----:B------:R-:W-:Y:S02]  /*58d00*/  ISETP.LT.AND P3, PT, R6, UR4, !P1 ;  /* 0x0000000406007c0c */ /* 0x000fe4000cf61270 */
[----:B------:R-:W-:Y:S01]  /*58d10*/  ISETP.LT.AND P1, PT, R7, UR4, !P1 ;  /* 0x0000000407007c0c */ /* 0x000fe2000cf21270 */
[----:B------:R-:W-:-:S04]  /*58d20*/  IMAD.WIDE R6, R21, 0x4, R4 ;  /* 0x0000000415067825 */ /* 0x000fc800078e0204 */
[----:B-1----:R-:W-:Y:S02]  /*58d30*/  VIADD R17, R23, UR28 ;  /* 0x0000001c17117c36 */ /* 0x002fe40008000000 */
[C---:B------:R-:W-:Y:S01]  /*58d40*/  IMAD.WIDE R8, R19.reuse, 0x4, R2 ;  /* 0x0000000413087825 */ /* 0x040fe200078e0202 */
[----:B------:R1:W-:Y:S03]  /*58d50*/  @P2 STG.E desc[UR8][R6.64], R222 ;  /* 0x000000de06002986 */ /* 0x0003e6000c101908 */
[----:B------:R-:W-:Y:S01]  /*58d60*/  IMAD.WIDE R10, R19, 0x4, R4 ;  /* 0x00000004130a7825 */ /* 0x000fe200078e0204 */
[----:B------:R1:W-:Y:S03]  /*58d70*/  @P6 STG.E desc[UR8][R8.64], R150 ;  /* 0x0000009608006986 */ /* 0x0003e6000c101908 */
[C---:B------:R-:W-:Y:S01]  /*58d80*/  IMAD.WIDE R12, R23.reuse, 0x4, R2 ;  /* 0x00000004170c7825 */ /* 0x040fe200078e0202 */
[----:B------:R1:W-:Y:S03]  /*58d90*/  @P0 STG.E desc[UR8][R10.64], R26 ;  /* 0x0000001a0a000986 */ /* 0x0003e6000c101908 */
[----:B------:R-:W-:Y:S01]  /*58da0*/  IMAD.WIDE R14, R23, 0x4, R4 ;  /* 0x00000004170e7825 */ /* 0x000fe200078e0204 */
[----:B------:R1:W-:Y:S03]  /*58db0*/  @P5 STG.E desc[UR8][R12.64], R231 ;  /* 0x000000e70c005986 */ /* 0x0003e6000c101908 */
[C---:B------:R-:W-:Y:S01]  /*58dc0*/  IMAD.WIDE R2, R17.reuse, 0x4, R2 ;  /* 0x0000000411027825 */ /* 0x040fe200078e0202 */
[----:B------:R1:W-:Y:S04]  /*58dd0*/  @P4 STG.E desc[UR8][R14.64], R223 ;  /* 0x000000df0e004986 */ /* 0x0003e8000c101908 */
[----:B------:R1:W-:Y:S01]  /*58de0*/  @P3 STG.E desc[UR8][R2.64], R151 ;  /* 0x0000009702003986 */ /* 0x0003e2000c101908 */
[----:B------:R-:W-:Y:S01]  /*58df0*/  IMAD.WIDE R4, R17, 0x4, R4 ;  /* 0x0000000411047825 */ /* 0x000fe200078e0204 */
[----:B------:R-:W-:Y:S06]  /*58e00*/  @!P1 EXIT ;  /* 0x000000000000994d */ /* 0x000fec0003800000 */
[----:B------:R-:W-:Y:S01]  /*58e10*/  STG.E desc[UR8][R4.64], R27 ;  /* 0x0000001b04007986 */ /* 0x000fe2000c101908 */
[----:B------:R-:W-:Y:S05]  /*58e20*/  EXIT ;  /* 0x000000000000794d */ /* 0x000fea0003800000 */
.L_x_2:
[----:B------:R-:W-:-:S00]  /*58e30*/  BRA `(.L_x_2) ;  /* 0xfffffffc00fc7947 */ /* 0x000fc0000383ffff */
[----:B------:R-:W-:-:S00]  /*58e40*/  NOP ;  /* 0x0000000000007918 */ /* 0x000fc00000000000 */
        /* <DEDUP_REMOVED lines=11> */
.L_x_3:


//--------------------- .nv.shared.matmul_kernel  --------------------------
	.section	.nv.shared.matmul_kernel,"aw",@nobits
	.sectionflags	@""
	.align	16
	.zero		1024


//--------------------- .nv.shared.reserved.0     --------------------------
	.section	.nv.shared.reserved.0,"aw",@nobits
	.weak		__nv_reservedSMEM_offset_0_alias
	.size		__nv_reservedSMEM_offset_0_alias, 0, 0
	.other		__nv_reservedSMEM_offset_0_alias,@"STO_CUDA_RESERVED_SHARED STV_DEFAULT"
__nv_reservedSMEM_offset_0_alias:
	.zero		0


//--------------------- .nv.constant0.matmul_kernel --------------------------
	.section	.nv.constant0.matmul_kernel,"a",@progbits
	.sectionflags	@""
	.align	4
.nv.constant0.matmul_kernel:
	.zero		608


//--------------------- SYMBOLS --------------------------

	.type		.nv.reservedSmem.offset0,@object
	.size		.nv.reservedSmem.offset0,0x4
